// auto-generated by cutlass_sweep.epilogue — config: {"arch": "sm_90", "cluster_m": 2, "cluster_n": 1, "dtype": "bf16", "fusion": "sigmoid", "tile_k": 64, "tile_m": 256, "tile_n": 64}
#include "cutlass/cutlass.h"
#include "cutlass/gemm/collective/collective_builder.hpp"
#include "cutlass/gemm/device/gemm_universal_adapter.h"
#include "cutlass/gemm/kernel/gemm_universal.hpp"
#include "cutlass/epilogue/collective/collective_builder.hpp"
#include "cutlass/epilogue/fusion/operations.hpp"
#include "cutlass/epilogue/thread/activation.h"

using Elem = cutlass::bfloat16_t;
using Acc  = float;
using TileShape    = cute::Shape<cute::_256, cute::_64, cute::_64>;
using ClusterShape = cute::Shape<cute::_2, cute::_1, cute::_1>;
using FusionOp     = cutlass::epilogue::fusion::LinCombEltAct<cutlass::epilogue::thread::Sigmoid, Elem, Acc>;

using CollectiveEpilogue = typename cutlass::epilogue::collective::CollectiveBuilder<
    cutlass::arch::Sm90, cutlass::arch::OpClassTensorOp,
    TileShape, ClusterShape,
    cutlass::epilogue::collective::EpilogueTileAuto,
    Acc, Acc,
    Elem, cutlass::layout::RowMajor, 128 / cutlass::sizeof_bits<Elem>::value,
    Elem, cutlass::layout::RowMajor, 128 / cutlass::sizeof_bits<Elem>::value,
    cutlass::epilogue::TmaWarpSpecializedCooperative,
    FusionOp
  >::CollectiveOp;

using CollectiveMainloop = typename cutlass::gemm::collective::CollectiveBuilder<
    cutlass::arch::Sm90, cutlass::arch::OpClassTensorOp,
    Elem, cutlass::layout::RowMajor, 128 / cutlass::sizeof_bits<Elem>::value,
    Elem, cutlass::layout::ColumnMajor, 128 / cutlass::sizeof_bits<Elem>::value,
    Acc,
    TileShape, ClusterShape,
    cutlass::gemm::collective::StageCountAutoCarveout<
        static_cast<int>(sizeof(typename CollectiveEpilogue::SharedStorage))>,
    cutlass::gemm::KernelTmaWarpSpecializedCooperative
  >::CollectiveOp;

using GemmKernel = cutlass::gemm::kernel::GemmUniversal<
    cute::Shape<int,int,int,int>, CollectiveMainloop, CollectiveEpilogue>;
using Gemm = cutlass::gemm::device::GemmUniversalAdapter<GemmKernel>;

auto* _anchor = &cutlass::device_kernel<GemmKernel>;


// ===== COMPILED SASS (sm_90a) =====

	.target	sm_90a

	.elftype	@"ET_EXEC"


//--------------------- .note.nv.tkinfo           --------------------------
	.section	.note.nv.tkinfo,"",@"SHT_NOTE"
	.sectionflags	@"SHF_NOTE_NV_TKINFO"
	.tkinfo
        /*0018*/ 	.word	0x00000002
        /*0030*/ 	.string	""
        /*0030*/ 	.string	"ptxas"
        /*0030*/ 	.string	"Cuda compilation tools, release 13.0, V13.0.88"
        /*0030*/ 	.string	"Build cuda_13.0.r13.0/compiler.36424714_0"
        /*0030*/ 	.string	"-arch sm_90a -m 64 "



//--------------------- .note.nv.cuinfo           --------------------------
	.section	.note.nv.cuinfo,"",@"SHT_NOTE"
	.sectionflags	@"SHF_NOTE_NV_CUINFO"
        /*0018*/ 	.short	0x0002
        /*001a*/ 	.short	0x005a
        /*001c*/ 	.short	0x0082
	.zero		2


//--------------------- .nv.info                  --------------------------
	.section	.nv.info,"",@"SHT_CUDA_INFO"
	.align	4


	//----- nvinfo : EIATTR_REGCOUNT
	.align		4
        /*0000*/ 	.byte	0x04, 0x2f
        /*0002*/ 	.short	(.L_18 - .L_17)
	.align		4
.L_17:
        /*0004*/ 	.word	index@(_ZN7cutlass13device_kernelINS_4gemm6kernel13GemmUniversalIN4cute5tupleIJiiiiEEENS1_10collective13CollectiveMmaINS1_34MainloopSm90TmaGmmaWarpSpecializedILi4ENS5_IJNS4_1CILi2EEENSA_ILi1EEESC_EEENS1_35KernelTmaWarpSpecializedCooperativeEEENS5_IJNSA_ILi256EEENSA_ILi64EEESH_EEENS_10bfloat16_tENS5_IJlSC_lEEESJ_SK_NS4_8TiledMMAINS4_8MMA_AtomIJNS4_4SM904GMMA27MMA_64x64x16_F32BF16BF16_SSILNSO_5MajorE0ELSQ_0ELNSO_7ScaleInE1ELSR_1EEEEEENS4_6LayoutISD_NS5_IJSC_NSA_ILi0EEESV_EEEEENS5_IJNS4_10UnderscoreESY_SY_EEEEENS4_13SM90_TMA_LOADENS4_14ComposedLayoutINS4_7SwizzleILi3ELi4ELi3EEENS4_18smem_ptr_flag_bitsILi16EEENSU_INS5_IJNSA_ILi8EEESH_EEENS5_IJSH_SC_EEEEEEEvNS4_8identityENS4_23SM90_TMA_LOAD_MULTICASTES1B_vS1C_EENS_8epilogue10collective18CollectiveEpilogueINS1F_22Sm90TmaWarpSpecializedILi4ELi2ELi16ELb1ELb0EEEJSI_NS5_IJNSA_ILi128EEENSA_ILi32EEEEEESJ_SK_SJ_SK_NS1F_6fusion15FusionCallbacksIS1J_NS1N_13LinCombEltActINS1F_6thread7SigmoidESJ_fSJ_fLNS_15FloatRoundStyleE2EEESI_S1M_JEEES11_NS12_INS13_ILi2ELi4ELi3EEES16_NSU_INS5_IJS17_S1L_EEENS5_IJS1L_SC_EEEEEEENS4_17SM75_U32x4_LDSM_NENS4_14SM90_TMA_STOREES1Z_NS4_17SM90_U32x4_STSM_NENS4_9Copy_AtomIJS22_NS_6half_tEEEEvEEEvvEEEEvNT_6ParamsE)
        /*0008*/ 	.word	0x000000a8


	//----- nvinfo : EIATTR_FRAME_SIZE
	.align		4
.L_18:
        /*000c*/ 	.byte	0x04, 0x11
        /*000e*/ 	.short	(.L_20 - .L_19)
	.align		4
.L_19:
        /*0010*/ 	.word	index@($__internal_0_$__cuda_sm20_rcp_rn_f32_slowpath)
        /*0014*/ 	.word	0x00000000


	//----- nvinfo : EIATTR_FRAME_SIZE
	.align		4
.L_20:
        /*0018*/ 	.byte	0x04, 0x11
        /*001a*/ 	.short	(.L_22 - .L_21)
	.align		4
.L_21:
        /*001c*/ 	.word	index@(_ZN7cutlass13device_kernelINS_4gemm6kernel13GemmUniversalIN4cute5tupleIJiiiiEEENS1_10collective13CollectiveMmaINS1_34MainloopSm90TmaGmmaWarpSpecializedILi4ENS5_IJNS4_1CILi2EEENSA_ILi1EEESC_EEENS1_35KernelTmaWarpSpecializedCooperativeEEENS5_IJNSA_ILi256EEENSA_ILi64EEESH_EEENS_10bfloat16_tENS5_IJlSC_lEEESJ_SK_NS4_8TiledMMAINS4_8MMA_AtomIJNS4_4SM904GMMA27MMA_64x64x16_F32BF16BF16_SSILNSO_5MajorE0ELSQ_0ELNSO_7ScaleInE1ELSR_1EEEEEENS4_6LayoutISD_NS5_IJSC_NSA_ILi0EEESV_EEEEENS5_IJNS4_10UnderscoreESY_SY_EEEEENS4_13SM90_TMA_LOADENS4_14ComposedLayoutINS4_7SwizzleILi3ELi4ELi3EEENS4_18smem_ptr_flag_bitsILi16EEENSU_INS5_IJNSA_ILi8EEESH_EEENS5_IJSH_SC_EEEEEEEvNS4_8identityENS4_23SM90_TMA_LOAD_MULTICASTES1B_vS1C_EENS_8epilogue10collective18CollectiveEpilogueINS1F_22Sm90TmaWarpSpecializedILi4ELi2ELi16ELb1ELb0EEEJSI_NS5_IJNSA_ILi128EEENSA_ILi32EEEEEESJ_SK_SJ_SK_NS1F_6fusion15FusionCallbacksIS1J_NS1N_13LinCombEltActINS1F_6thread7SigmoidESJ_fSJ_fLNS_15FloatRoundStyleE2EEESI_S1M_JEEES11_NS12_INS13_ILi2ELi4ELi3EEES16_NSU_INS5_IJS17_S1L_EEENS5_IJS1L_SC_EEEEEEENS4_17SM75_U32x4_LDSM_NENS4_14SM90_TMA_STOREES1Z_NS4_17SM90_U32x4_STSM_NENS4_9Copy_AtomIJS22_NS_6half_tEEEEvEEEvvEEEEvNT_6ParamsE)
        /*0020*/ 	.word	0x00000000


	//----- nvinfo : EIATTR_MIN_STACK_SIZE
	.align		4
.L_22:
        /*0024*/ 	.byte	0x04, 0x12
        /*0026*/ 	.short	(.L_24 - .L_23)
	.align		4
.L_23:
        /*0028*/ 	.word	index@(_ZN7cutlass13device_kernelINS_4gemm6kernel13GemmUniversalIN4cute5tupleIJiiiiEEENS1_10collective13CollectiveMmaINS1_34MainloopSm90TmaGmmaWarpSpecializedILi4ENS5_IJNS4_1CILi2EEENSA_ILi1EEESC_EEENS1_35KernelTmaWarpSpecializedCooperativeEEENS5_IJNSA_ILi256EEENSA_ILi64EEESH_EEENS_10bfloat16_tENS5_IJlSC_lEEESJ_SK_NS4_8TiledMMAINS4_8MMA_AtomIJNS4_4SM904GMMA27MMA_64x64x16_F32BF16BF16_SSILNSO_5MajorE0ELSQ_0ELNSO_7ScaleInE1ELSR_1EEEEEENS4_6LayoutISD_NS5_IJSC_NSA_ILi0EEESV_EEEEENS5_IJNS4_10UnderscoreESY_SY_EEEEENS4_13SM90_TMA_LOADENS4_14ComposedLayoutINS4_7SwizzleILi3ELi4ELi3EEENS4_18smem_ptr_flag_bitsILi16EEENSU_INS5_IJNSA_ILi8EEESH_EEENS5_IJSH_SC_EEEEEEEvNS4_8identityENS4_23SM90_TMA_LOAD_MULTICASTES1B_vS1C_EENS_8epilogue10collective18CollectiveEpilogueINS1F_22Sm90TmaWarpSpecializedILi4ELi2ELi16ELb1ELb0EEEJSI_NS5_IJNSA_ILi128EEENSA_ILi32EEEEEESJ_SK_SJ_SK_NS1F_6fusion15FusionCallbacksIS1J_NS1N_13LinCombEltActINS1F_6thread7SigmoidESJ_fSJ_fLNS_15FloatRoundStyleE2EEESI_S1M_JEEES11_NS12_INS13_ILi2ELi4ELi3EEES16_NSU_INS5_IJS17_S1L_EEENS5_IJS1L_SC_EEEEEEENS4_17SM75_U32x4_LDSM_NENS4_14SM90_TMA_STOREES1Z_NS4_17SM90_U32x4_STSM_NENS4_9Copy_AtomIJS22_NS_6half_tEEEEvEEEvvEEEEvNT_6ParamsE)
        /*002c*/ 	.word	0x00000000
.L_24:


//--------------------- .nv.compat                --------------------------
	.section	.nv.compat,"",@"SHT_CUDA_COMPAT_INFO"
	.align	4
        /*0000*/ 	.byte	0x02, 0x09, 0x01, 0x00, 0x02, 0x02, 0x04, 0x00, 0x02, 0x05, 0x05, 0x00, 0x03, 0x07, 0x01, 0x01
        /*0010*/ 	.byte	0x02, 0x03, 0x01, 0x00, 0x02, 0x06, 0x01, 0x00, 0x04, 0x0b, 0x08, 0x00, 0x00, 0x00, 0x00, 0x00
        /*0020*/ 	.byte	0x00, 0x00, 0x00, 0x00


//--------------------- .nv.info._ZN7cutlass13device_kernelINS_4gemm6kernel13GemmUniversalIN4cute5tupleIJiiiiEEENS1_10collective13CollectiveMmaINS1_34MainloopSm90TmaGmmaWarpSpecializedILi4ENS5_IJNS4_1CILi2EEENSA_ILi1EEESC_EEENS1_35KernelTmaWarpSpecializedCooperativeEEENS5_IJNSA_ILi256EEENSA_ILi64EEESH_EEENS_10bfloat16_tENS5_IJlSC_lEEESJ_SK_NS4_8TiledMMAINS4_8MMA_AtomIJNS4_4SM904GMMA27MMA_64x64x16_F32BF16BF16_SSILNSO_5MajorE0ELSQ_0ELNSO_7ScaleInE1ELSR_1EEEEEENS4_6LayoutISD_NS5_IJSC_NSA_ILi0EEESV_EEEEENS5_IJNS4_10UnderscoreESY_SY_EEEEENS4_13SM90_TMA_LOADENS4_14ComposedLayoutINS4_7SwizzleILi3ELi4ELi3EEENS4_18smem_ptr_flag_bitsILi16EEENSU_INS5_IJNSA_ILi8EEESH_EEENS5_IJSH_SC_EEEEEEEvNS4_8identityENS4_23SM90_TMA_LOAD_MULTICASTES1B_vS1C_EENS_8epilogue10collective18CollectiveEpilogueINS1F_22Sm90TmaWarpSpecializedILi4ELi2ELi16ELb1ELb0EEEJSI_NS5_IJNSA_ILi128EEENSA_ILi32EEEEEESJ_SK_SJ_SK_NS1F_6fusion15FusionCallbacksIS1J_NS1N_13LinCombEltActINS1F_6thread7SigmoidESJ_fSJ_fLNS_15FloatRoundStyleE2EEESI_S1M_JEEES11_NS12_INS13_ILi2ELi4ELi3EEES16_NSU_INS5_IJS17_S1L_EEENS5_IJS1L_SC_EEEEEEENS4_17SM75_U32x4_LDSM_NENS4_14SM90_TMA_STOREES1Z_NS4_17SM90_U32x4_STSM_NENS4_9Copy_AtomIJS22_NS_6half_tEEEEvEEEvvEEEEvNT_6ParamsE --------------------------
	.section	.nv.info._ZN7cutlass13device_kernelINS_4gemm6kernel13GemmUniversalIN4cute5tupleIJiiiiEEENS1_10collective13CollectiveMmaINS1_34MainloopSm90TmaGmmaWarpSpecializedILi4ENS5_IJNS4_1CILi2EEENSA_ILi1EEESC_EEENS1_35KernelTmaWarpSpecializedCooperativeEEENS5_IJNSA_ILi256EEENSA_ILi64EEESH_EEENS_10bfloat16_tENS5_IJlSC_lEEESJ_SK_NS4_8TiledMMAINS4_8MMA_AtomIJNS4_4SM904GMMA27MMA_64x64x16_F32BF16BF16_SSILNSO_5MajorE0ELSQ_0ELNSO_7ScaleInE1ELSR_1EEEEEENS4_6LayoutISD_NS5_IJSC_NSA_ILi0EEESV_EEEEENS5_IJNS4_10UnderscoreESY_SY_EEEEENS4_13SM90_TMA_LOADENS4_14ComposedLayoutINS4_7SwizzleILi3ELi4ELi3EEENS4_18smem_ptr_flag_bitsILi16EEENSU_INS5_IJNSA_ILi8EEESH_EEENS5_IJSH_SC_EEEEEEEvNS4_8identityENS4_23SM90_TMA_LOAD_MULTICASTES1B_vS1C_EENS_8epilogue10collective18CollectiveEpilogueINS1F_22Sm90TmaWarpSpecializedILi4ELi2ELi16ELb1ELb0EEEJSI_NS5_IJNSA_ILi128EEENSA_ILi32EEEEEESJ_SK_SJ_SK_NS1F_6fusion15FusionCallbacksIS1J_NS1N_13LinCombEltActINS1F_6thread7SigmoidESJ_fSJ_fLNS_15FloatRoundStyleE2EEESI_S1M_JEEES11_NS12_INS13_ILi2ELi4ELi3EEES16_NSU_INS5_IJS17_S1L_EEENS5_IJS1L_SC_EEEEEEENS4_17SM75_U32x4_LDSM_NENS4_14SM90_TMA_STOREES1Z_NS4_17SM90_U32x4_STSM_NENS4_9Copy_AtomIJS22_NS_6half_tEEEEvEEEvvEEEEvNT_6ParamsE,"",@"SHT_CUDA_INFO"
	.sectionflags	@""
	.align	4


	//----- nvinfo : EIATTR_CUDA_API_VERSION
	.align		4
        /*0000*/ 	.byte	0x04, 0x37
        /*0002*/ 	.short	(.L_26 - .L_25)
.L_25:
        /*0004*/ 	.word	0x00000082


	//----- nvinfo : EIATTR_KPARAM_INFO
	.align		4
.L_26:
        /*0008*/ 	.byte	0x04, 0x17
        /*000a*/ 	.short	(.L_28 - .L_27)
.L_27:
        /*000c*/ 	.word	0x00000000
        /*0010*/ 	.short	0x0000
        /*0012*/ 	.short	0x0070
        /*0014*/ 	.byte	0x00, 0xf0, 0x01, 0x1c


	//----- nvinfo : EIATTR_SPARSE_MMA_MASK
	.align		4
.L_28:
        /*0018*/ 	.byte	0x03, 0x50
        /*001a*/ 	.short	0x0000


	//----- nvinfo : EIATTR_MAXREG_COUNT
	.align		4
        /*001c*/ 	.byte	0x03, 0x1b
        /*001e*/ 	.short	0x00a8


	//----- nvinfo : EIATTR_NUM_BARRIERS
	.align		4
        /*0020*/ 	.byte	0x02, 0x4c
        /*0022*/ 	.byte	0x02
	.zero		1


	//----- nvinfo : EIATTR_EXTERNS
	.align		4
        /*0024*/ 	.byte	0x04, 0x0f
        /*0026*/ 	.short	(.L_30 - .L_29)


	//   ....[0]....
	.align		4
.L_29:
        /*0028*/ 	.word	index@(__assertfail)


	//----- nvinfo : EIATTR_MERCURY_ISA_VERSION
	.align		4
.L_30:
        /*002c*/ 	.byte	0x03, 0x5f
        /*002e*/ 	.short	0x0101


	//----- nvinfo : EIATTR_INT_WARP_WIDE_INSTR_OFFSETS
	.align		4
        /*0030*/ 	.byte	0x04, 0x31
        /*0032*/ 	.short	(.L_32 - .L_31)


	//   ....[0]....
.L_31:
        /*0034*/ 	.word	0x000009f0


	//   ....[1]....
        /*0038*/ 	.word	0x00000a20


	//   ....[2]....
        /*003c*/ 	.word	0x00000b40


	//   ....[3]....
        /*0040*/ 	.word	0x00002410


	//----- nvinfo : EIATTR_COOP_GROUP_MASK_REGIDS
	.align		4
.L_32:
        /*0044*/ 	.byte	0x04, 0x29
        /*0046*/ 	.short	(.L_34 - .L_33)


	//   ....[0]....
.L_33:
        /*0048*/ 	.word	0xffffffff


	//   ....[1]....
        /*004c*/ 	.word	0xffffffff


	//   ....[2]....
        /*0050*/ 	.word	0xffffffff


	//   ....[3]....
        /*0054*/ 	.word	0xffffffff


	//   ....[4]....
        /*0058*/ 	.word	0xffffffff


	//   ....[5]....
        /*005c*/ 	.word	0xffffffff


	//   ....[6]....
        /*0060*/ 	.word	0xffffffff


	//----- nvinfo : EIATTR_COOP_GROUP_INSTR_OFFSETS
	.align		4
.L_34:
        /*0064*/ 	.byte	0x04, 0x28
        /*0066*/ 	.short	(.L_36 - .L_35)


	//   ....[0]....
.L_35:
        /*0068*/ 	.word	0x00000070


	//   ....[1]....
        /*006c*/ 	.word	0x00000080


	//   ....[2]....
        /*0070*/ 	.word	0x00000440


	//   ....[3]....
        /*0074*/ 	.word	0x000005d0


	//   ....[4]....
        /*0078*/ 	.word	0x00000800


	//   ....[5]....
        /*007c*/ 	.word	0x00000c80


	//   ....[6]....
        /*0080*/ 	.word	0x00001710


	//----- nvinfo : EIATTR_REG_RECONFIG
	.align		4
.L_36:
        /*0084*/ 	.byte	0x01, 0x54
	.zero		2


	//----- nvinfo : EIATTR_SYSCALL_OFFSETS
	.align		4
        /*0088*/ 	.byte	0x04, 0x46
        /*008a*/ 	.short	(.L_38 - .L_37)


	//   ....[0]....
.L_37:
        /*008c*/ 	.word	0x000018d0


	//   ....[1]....
        /*0090*/ 	.word	0x00002640


	//   ....[2]....
        /*0094*/ 	.word	0x00002730


	//----- nvinfo : EIATTR_MBARRIER_INSTR_OFFSETS
	.align		4
.L_38:
        /*0098*/ 	.byte	0x04, 0x39
        /*009a*/ 	.short	(.L_40 - .L_39)


	//   ....[0]....
.L_39:
        /*009c*/ 	.word	0x00000540
        /*00a0*/ 	.word	0x000000ff
        /*00a4*/ 	.word	0x00000000
        /*00a8*/ 	.short	0x0100
        /*00aa*/ 	.byte	0x08
	.zero		1


	//   ....[1]....
        /*00ac*/ 	.word	0x00000550
        /*00b0*/ 	.word	0x000000ff
        /*00b4*/ 	.word	0x00000020
        /*00b8*/ 	.short	0x0100
        /*00ba*/ 	.byte	0x08
	.zero		1


	//   ....[2]....
        /*00bc*/ 	.word	0x00000560
        /*00c0*/ 	.word	0x000000ff
        /*00c4*/ 	.word	0x00000008
        /*00c8*/ 	.short	0x0100
        /*00ca*/ 	.byte	0x08
	.zero		1


	//   ....[3]....
        /*00cc*/ 	.word	0x00000570
        /*00d0*/ 	.word	0x000000ff
        /*00d4*/ 	.word	0x00000028
        /*00d8*/ 	.short	0x0100
        /*00da*/ 	.byte	0x08
	.zero		1


	//   ....[4]....
        /*00dc*/ 	.word	0x00000580
        /*00e0*/ 	.word	0x000000ff
        /*00e4*/ 	.word	0x00000010
        /*00e8*/ 	.short	0x0100
        /*00ea*/ 	.byte	0x08
	.zero		1


	//   ....[5]....
        /*00ec*/ 	.word	0x00000590
        /*00f0*/ 	.word	0x000000ff
        /*00f4*/ 	.word	0x00000030
        /*00f8*/ 	.short	0x0100
        /*00fa*/ 	.byte	0x08
	.zero		1


	//   ....[6]....
        /*00fc*/ 	.word	0x000005a0
        /*0100*/ 	.word	0x000000ff
        /*0104*/ 	.word	0x00000018
        /*0108*/ 	.short	0x0100
        /*010a*/ 	.byte	0x08
	.zero		1


	//   ....[7]....
        /*010c*/ 	.word	0x000005b0
        /*0110*/ 	.word	0x000000ff
        /*0114*/ 	.word	0x00000038
        /*0118*/ 	.short	0x0100
        /*011a*/ 	.byte	0x08
	.zero		1


	//   ....[8]....
        /*011c*/ 	.word	0x00000710
        /*0120*/ 	.word	0x000000ff
        /*0124*/ 	.word	0x00000040
        /*0128*/ 	.short	0x0100
        /*012a*/ 	.byte	0x08
	.zero		1


	//   ....[9]....
        /*012c*/ 	.word	0x00000720
        /*0130*/ 	.word	0x000000ff
        /*0134*/ 	.word	0x00000060
        /*0138*/ 	.short	0x0100
        /*013a*/ 	.byte	0x08
	.zero		1


	//   ....[10]....
        /*013c*/ 	.word	0x00000730
        /*0140*/ 	.word	0x000000ff
        /*0144*/ 	.word	0x00000048
        /*0148*/ 	.short	0x0100
        /*014a*/ 	.byte	0x08
	.zero		1


	//   ....[11]....
        /*014c*/ 	.word	0x00000740
        /*0150*/ 	.word	0x000000ff
        /*0154*/ 	.word	0x00000068
        /*0158*/ 	.short	0x0100
        /*015a*/ 	.byte	0x08
	.zero		1


	//   ....[12]....
        /*015c*/ 	.word	0x00000750
        /*0160*/ 	.word	0x000000ff
        /*0164*/ 	.word	0x00000050
        /*0168*/ 	.short	0x0100
        /*016a*/ 	.byte	0x08
	.zero		1


	//   ....[13]....
        /*016c*/ 	.word	0x00000760
        /*0170*/ 	.word	0x000000ff
        /*0174*/ 	.word	0x00000070
        /*0178*/ 	.short	0x0100
        /*017a*/ 	.byte	0x08
	.zero		1


	//   ....[14]....
        /*017c*/ 	.word	0x00000770
        /*0180*/ 	.word	0x000000ff
        /*0184*/ 	.word	0x00000058
        /*0188*/ 	.short	0x0100
        /*018a*/ 	.byte	0x08
	.zero		1


	//   ....[15]....
        /*018c*/ 	.word	0x00000780
        /*0190*/ 	.word	0x000000ff
        /*0194*/ 	.word	0x00000078
        /*0198*/ 	.short	0x0100
        /*019a*/ 	.byte	0x08
	.zero		1


	//   ....[16]....
        /*019c*/ 	.word	0x00000bb0
        /*01a0*/ 	.word	0x000000ff
        /*01a4*/ 	.word	0x00000080
        /*01a8*/ 	.short	0x0100
        /*01aa*/ 	.byte	0x06
	.zero		1


	//   ....[17]....
        /*01ac*/ 	.word	0x00000c30
        /*01b0*/ 	.word	0x000000ff
        /*01b4*/ 	.word	0x00000088
        /*01b8*/ 	.short	0x0100
        /*01ba*/ 	.byte	0x06
	.zero		1


	//   ....[18]....
        /*01bc*/ 	.word	0x00001950
        /*01c0*/ 	.word	0x00000003
        /*01c4*/ 	.word	0x00000000
        /*01c8*/ 	.short	0x010a
        /*01ca*/ 	.byte	0x3f
	.zero		1


	//   ....[19]....
        /*01cc*/ 	.word	0x00001990
        /*01d0*/ 	.word	0x00000003
        /*01d4*/ 	.word	0x00000000
        /*01d8*/ 	.short	0x010a
        /*01da*/ 	.byte	0x3f
	.zero		1


	//   ....[20]....
        /*01dc*/ 	.word	0x00001e80
        /*01e0*/ 	.word	0x000000ff
        /*01e4*/ 	.word	0x00000000
        /*01e8*/ 	.short	0x010a
        /*01ea*/ 	.byte	0x07
	.zero		1


	//   ....[21]....
        /*01ec*/ 	.word	0x00001ec0
        /*01f0*/ 	.word	0x000000ff
        /*01f4*/ 	.word	0x00000000
        /*01f8*/ 	.short	0x010a
        /*01fa*/ 	.byte	0x07
	.zero		1


	//   ....[22]....
        /*01fc*/ 	.word	0x000022a0
        /*0200*/ 	.word	0x00000005
        /*0204*/ 	.word	0x00000000
        /*0208*/ 	.short	0x0101
        /*020a*/ 	.byte	0x3f
	.zero		1


	//   ....[23]....
        /*020c*/ 	.word	0x00002490
        /*0210*/ 	.word	0x00000003
        /*0214*/ 	.word	0x00000000
        /*0218*/ 	.short	0x0101
        /*021a*/ 	.byte	0x3f
	.zero		1


	//   ....[24]....
        /*021c*/ 	.word	0x00002bf0
        /*0220*/ 	.word	0x000000ff
        /*0224*/ 	.word	0x00000040
        /*0228*/ 	.short	0x010a
        /*022a*/ 	.byte	0x34
	.zero		1


	//   ....[25]....
        /*022c*/ 	.word	0x00004b50
        /*0230*/ 	.word	0x000000ff
        /*0234*/ 	.word	0x00000000
        /*0238*/ 	.short	0x0101
        /*023a*/ 	.byte	0x04
	.zero		1


	//   ....[26]....
        /*023c*/ 	.word	0x00004c20
        /*0240*/ 	.word	0x00000000
        /*0244*/ 	.word	0x00000040
        /*0248*/ 	.short	0x010a
        /*024a*/ 	.byte	0x3f
	.zero		1


	//   ....[27]....
        /*024c*/ 	.word	0x00006950
        /*0250*/ 	.word	0x000000ff
        /*0254*/ 	.word	0x00000000
        /*0258*/ 	.short	0x0101
        /*025a*/ 	.byte	0x04
	.zero		1


	//   ....[28]....
        /*025c*/ 	.word	0x00006a40
        /*0260*/ 	.word	0x00000000
        /*0264*/ 	.word	0x00000040
        /*0268*/ 	.short	0x010a
        /*026a*/ 	.byte	0x3f
	.zero		1


	//   ....[29]....
        /*026c*/ 	.word	0x000087a0
        /*0270*/ 	.word	0x000000ff
        /*0274*/ 	.word	0x00000000
        /*0278*/ 	.short	0x0101
        /*027a*/ 	.byte	0x04
	.zero		1


	//   ....[30]....
        /*027c*/ 	.word	0x00008870
        /*0280*/ 	.word	0x00000003
        /*0284*/ 	.word	0x00000040
        /*0288*/ 	.short	0x010a
        /*028a*/ 	.byte	0x3f
	.zero		1


	//   ....[31]....
        /*028c*/ 	.word	0x0000a5a0
        /*0290*/ 	.word	0x000000ff
        /*0294*/ 	.word	0x00000000
        /*0298*/ 	.short	0x0101
        /*029a*/ 	.byte	0x04
	.zero		1


	//   ....[32]....
        /*029c*/ 	.word	0x0000af80
        /*02a0*/ 	.word	0x000000ff
        /*02a4*/ 	.word	0x00000000
        /*02a8*/ 	.short	0x0101
        /*02aa*/ 	.byte	0x04
	.zero		1


	//   ....[33]....
        /*02ac*/ 	.word	0x0000b590
        /*02b0*/ 	.word	0x000000ff
        /*02b4*/ 	.word	0x00000088
        /*02b8*/ 	.short	0x010a
        /*02ba*/ 	.byte	0x04
	.zero		1


	//   ....[34]....
        /*02bc*/ 	.word	0x0000b9a0
        /*02c0*/ 	.word	0x000000ff
        /*02c4*/ 	.word	0x00000060
        /*02c8*/ 	.short	0x010a
        /*02ca*/ 	.byte	0x05
	.zero		1


	//   ....[35]....
        /*02cc*/ 	.word	0x0000ba90
        /*02d0*/ 	.word	0x000000ff
        /*02d4*/ 	.word	0x00000040
        /*02d8*/ 	.short	0x010b
        /*02da*/ 	.byte	0x05
	.zero		1


	//   ....[36]....
        /*02dc*/ 	.word	0x0000baf0
        /*02e0*/ 	.word	0x000000ff
        /*02e4*/ 	.word	0x00000000
        /*02e8*/ 	.short	0x0101
        /*02ea*/ 	.byte	0x04
	.zero		1


	//   ....[37]....
        /*02ec*/ 	.word	0x0000bb20
        /*02f0*/ 	.word	0x000000ff
        /*02f4*/ 	.word	0x00000068
        /*02f8*/ 	.short	0x010a
        /*02fa*/ 	.byte	0x05
	.zero		1


	//   ....[38]....
        /*02fc*/ 	.word	0x0000bc30
        /*0300*/ 	.word	0x000000ff
        /*0304*/ 	.word	0x00000048
        /*0308*/ 	.short	0x010b
        /*030a*/ 	.byte	0x05
	.zero		1


	//   ....[39]....
        /*030c*/ 	.word	0x0000bca0
        /*0310*/ 	.word	0x000000ff
        /*0314*/ 	.word	0x00000000
        /*0318*/ 	.short	0x0101
        /*031a*/ 	.byte	0x04
	.zero		1


	//   ....[40]....
        /*031c*/ 	.word	0x0000bcd0
        /*0320*/ 	.word	0x000000ff
        /*0324*/ 	.word	0x00000070
        /*0328*/ 	.short	0x010a
        /*032a*/ 	.byte	0x05
	.zero		1


	//   ....[41]....
        /*032c*/ 	.word	0x0000bdd0
        /*0330*/ 	.word	0x000000ff
        /*0334*/ 	.word	0x00000050
        /*0338*/ 	.short	0x010b
        /*033a*/ 	.byte	0x05
	.zero		1


	//   ....[42]....
        /*033c*/ 	.word	0x0000be30
        /*0340*/ 	.word	0x000000ff
        /*0344*/ 	.word	0x00000000
        /*0348*/ 	.short	0x0101
        /*034a*/ 	.byte	0x04
	.zero		1


	//   ....[43]....
        /*034c*/ 	.word	0x0000be60
        /*0350*/ 	.word	0x000000ff
        /*0354*/ 	.word	0x00000078
        /*0358*/ 	.short	0x010a
        /*035a*/ 	.byte	0x05
	.zero		1


	//   ....[44]....
        /*035c*/ 	.word	0x0000bf60
        /*0360*/ 	.word	0x000000ff
        /*0364*/ 	.word	0x00000058
        /*0368*/ 	.short	0x010b
        /*036a*/ 	.byte	0x05
	.zero		1


	//   ....[45]....
        /*036c*/ 	.word	0x0000c040
        /*0370*/ 	.word	0x000000ff
        /*0374*/ 	.word	0x00000000
        /*0378*/ 	.short	0x0101
        /*037a*/ 	.byte	0x04
	.zero		1


	//   ....[46]....
        /*037c*/ 	.word	0x0000c690
        /*0380*/ 	.word	0x00000003
        /*0384*/ 	.word	0x00000060
        /*0388*/ 	.short	0x010a
        /*038a*/ 	.byte	0x3f
	.zero		1


	//   ....[47]....
        /*038c*/ 	.word	0x0000c6d0
        /*0390*/ 	.word	0x00000003
        /*0394*/ 	.word	0x00000068
        /*0398*/ 	.short	0x010a
        /*039a*/ 	.byte	0x3f
	.zero		1


	//   ....[48]....
        /*039c*/ 	.word	0x0000c710
        /*03a0*/ 	.word	0x00000003
        /*03a4*/ 	.word	0x00000070
        /*03a8*/ 	.short	0x010a
        /*03aa*/ 	.byte	0x3f
	.zero		1


	//   ....[49]....
        /*03ac*/ 	.word	0x0000c760
        /*03b0*/ 	.word	0x00000003
        /*03b4*/ 	.word	0x00000078
        /*03b8*/ 	.short	0x010a
        /*03ba*/ 	.byte	0x3f
	.zero		1


	//   ....[50]....
        /*03bc*/ 	.word	0x0000cac0
        /*03c0*/ 	.word	0x0000000e
        /*03c4*/ 	.word	0x00000020
        /*03c8*/ 	.short	0x010a
        /*03ca*/ 	.byte	0x3f
	.zero		1


	//   ....[51]....
        /*03cc*/ 	.word	0x0000ce70
        /*03d0*/ 	.word	0x00000004
        /*03d4*/ 	.word	0x00000088
        /*03d8*/ 	.short	0x0101
        /*03da*/ 	.byte	0x3f
	.zero		1


	//   ....[52]....
        /*03dc*/ 	.word	0x0000d570
        /*03e0*/ 	.word	0x00000005
        /*03e4*/ 	.word	0x00000000
        /*03e8*/ 	.short	0x010a
        /*03ea*/ 	.byte	0x3f
	.zero		1


	//   ....[53]....
        /*03ec*/ 	.word	0x0000d5f0
        /*03f0*/ 	.word	0x00000007
        /*03f4*/ 	.word	0x00000000
        /*03f8*/ 	.short	0x010a
        /*03fa*/ 	.byte	0x3f
	.zero		1


	//   ....[54]....
        /*03fc*/ 	.word	0x0000d680
        /*0400*/ 	.word	0x00000006
        /*0404*/ 	.word	0x00000000
        /*0408*/ 	.short	0x010a
        /*040a*/ 	.byte	0x3f
	.zero		1


	//   ....[55]....
        /*040c*/ 	.word	0x0000d710
        /*0410*/ 	.word	0x00000003
        /*0414*/ 	.word	0x00000000
        /*0418*/ 	.short	0x010a
        /*041a*/ 	.byte	0x3f
	.zero		1


	//   ....[56]....
        /*041c*/ 	.word	0x0000d770
        /*0420*/ 	.word	0x00000003
        /*0424*/ 	.word	0x00000000
        /*0428*/ 	.short	0x010a
        /*042a*/ 	.byte	0x3f
	.zero		1


	//   ....[57]....
        /*042c*/ 	.word	0x0000d7d0
        /*0430*/ 	.word	0x00000005
        /*0434*/ 	.word	0x00000000
        /*0438*/ 	.short	0x010a
        /*043a*/ 	.byte	0x3f
	.zero		1


	//   ....[58]....
        /*043c*/ 	.word	0x0000d830
        /*0440*/ 	.word	0x00000003
        /*0444*/ 	.word	0x00000040
        /*0448*/ 	.short	0x010a
        /*044a*/ 	.byte	0x3f
	.zero		1


	//   ....[59]....
        /*044c*/ 	.word	0x0000d880
        /*0450*/ 	.word	0x00000000
        /*0454*/ 	.word	0x00000040
        /*0458*/ 	.short	0x010a
        /*045a*/ 	.byte	0x3f
	.zero		1


	//   ....[60]....
        /*045c*/ 	.word	0x0000d8d0
        /*0460*/ 	.word	0x00000000
        /*0464*/ 	.word	0x00000040
        /*0468*/ 	.short	0x010a
        /*046a*/ 	.byte	0x3f
	.zero		1


	//   ....[61]....
        /*046c*/ 	.word	0x0000d920
        /*0470*/ 	.word	0x00000003
        /*0474*/ 	.word	0x00000040
        /*0478*/ 	.short	0x010a
        /*047a*/ 	.byte	0x3f
	.zero		1


	//   ....[62]....
        /*047c*/ 	.word	0x0000d980
        /*0480*/ 	.word	0x00000003
        /*0484*/ 	.word	0x00000088
        /*0488*/ 	.short	0x010a
        /*048a*/ 	.byte	0x3f
	.zero		1


	//   ....[63]....
        /*048c*/ 	.word	0x0000d9e0
        /*0490*/ 	.word	0x00000005
        /*0494*/ 	.word	0x00000060
        /*0498*/ 	.short	0x010a
        /*049a*/ 	.byte	0x3f
	.zero		1


	//   ....[64]....
        /*049c*/ 	.word	0x0000da40
        /*04a0*/ 	.word	0x00000005
        /*04a4*/ 	.word	0x00000068
        /*04a8*/ 	.short	0x010a
        /*04aa*/ 	.byte	0x3f
	.zero		1


	//   ....[65]....
        /*04ac*/ 	.word	0x0000daa0
        /*04b0*/ 	.word	0x00000005
        /*04b4*/ 	.word	0x00000070
        /*04b8*/ 	.short	0x010a
        /*04ba*/ 	.byte	0x3f
	.zero		1


	//   ....[66]....
        /*04bc*/ 	.word	0x0000db00
        /*04c0*/ 	.word	0x00000005
        /*04c4*/ 	.word	0x00000078
        /*04c8*/ 	.short	0x010a
        /*04ca*/ 	.byte	0x3f
	.zero		1


	//   ....[67]....
        /*04cc*/ 	.word	0x0000db50
        /*04d0*/ 	.word	0x00000003
        /*04d4*/ 	.word	0x00000060
        /*04d8*/ 	.short	0x010a
        /*04da*/ 	.byte	0x3f
	.zero		1


	//   ....[68]....
        /*04dc*/ 	.word	0x0000dba0
        /*04e0*/ 	.word	0x00000003
        /*04e4*/ 	.word	0x00000068
        /*04e8*/ 	.short	0x010a
        /*04ea*/ 	.byte	0x3f
	.zero		1


	//   ....[69]....
        /*04ec*/ 	.word	0x0000dbf0
        /*04f0*/ 	.word	0x00000003
        /*04f4*/ 	.word	0x00000070
        /*04f8*/ 	.short	0x010a
        /*04fa*/ 	.byte	0x3f
	.zero		1


	//   ....[70]....
        /*04fc*/ 	.word	0x0000dcc0
        /*0500*/ 	.word	0x0000000e
        /*0504*/ 	.word	0x00000020
        /*0508*/ 	.short	0x010a
        /*050a*/ 	.byte	0x3f
	.zero		1


	//   ....[71]....
        /*050c*/ 	.word	0x0000dd90
        /*0510*/ 	.word	0x00000005
        /*0514*/ 	.word	0x00000000
        /*0518*/ 	.short	0x010a
        /*051a*/ 	.byte	0x3f
	.zero		1


	//   ....[72]....
        /*051c*/ 	.word	0x0000dde0
        /*0520*/ 	.word	0x00000007
        /*0524*/ 	.word	0x00000000
        /*0528*/ 	.short	0x010a
        /*052a*/ 	.byte	0x3f
	.zero		1


	//   ....[73]....
        /*052c*/ 	.word	0x0000de30
        /*0530*/ 	.word	0x00000006
        /*0534*/ 	.word	0x00000000
        /*0538*/ 	.short	0x010a
        /*053a*/ 	.byte	0x3f
	.zero		1


	//----- nvinfo : EIATTR_NUM_MBARRIERS
	.align		4
.L_40:
        /*053c*/ 	.byte	0x03, 0x38
        /*053e*/ 	.short	0x0012


	//----- nvinfo : EIATTR_EXIT_INSTR_OFFSETS
	.align		4
        /*0540*/ 	.byte	0x04, 0x1c
        /*0542*/ 	.short	(.L_42 - .L_41)


	//   ....[0]....
.L_41:
        /*0544*/ 	.word	0x0000d760


	//----- nvinfo : EIATTR_MAX_THREADS
	.align		4
.L_42:
        /*0548*/ 	.byte	0x04, 0x05
        /*054a*/ 	.short	(.L_44 - .L_43)
.L_43:
        /*054c*/ 	.word	0x00000180
        /*0550*/ 	.word	0x00000001
        /*0554*/ 	.word	0x00000001


	//----- nvinfo : EIATTR_CRS_STACK_SIZE
	.align		4
.L_44:
        /*0558*/ 	.byte	0x04, 0x1e
        /*055a*/ 	.short	(.L_46 - .L_45)
.L_45:
        /*055c*/ 	.word	0x00000000


	//----- nvinfo : EIATTR_CBANK_PARAM_SIZE
	.align		4
.L_46:
        /*0560*/ 	.byte	0x03, 0x19
        /*0562*/ 	.short	0x0770


	//----- nvinfo : EIATTR_PARAM_CBANK
	.align		4
        /*0564*/ 	.byte	0x04, 0x0a
        /*0566*/ 	.short	(.L_48 - .L_47)
	.align		4
.L_47:
        /*0568*/ 	.word	index@(.nv.constant0._ZN7cutlass13device_kernelINS_4gemm6kernel13GemmUniversalIN4cute5tupleIJiiiiEEENS1_10collective13CollectiveMmaINS1_34MainloopSm90TmaGmmaWarpSpecializedILi4ENS5_IJNS4_1CILi2EEENSA_ILi1EEESC_EEENS1_35KernelTmaWarpSpecializedCooperativeEEENS5_IJNSA_ILi256EEENSA_ILi64EEESH_EEENS_10bfloat16_tENS5_IJlSC_lEEESJ_SK_NS4_8TiledMMAINS4_8MMA_AtomIJNS4_4SM904GMMA27MMA_64x64x16_F32BF16BF16_SSILNSO_5MajorE0ELSQ_0ELNSO_7ScaleInE1ELSR_1EEEEEENS4_6LayoutISD_NS5_IJSC_NSA_ILi0EEESV_EEEEENS5_IJNS4_10UnderscoreESY_SY_EEEEENS4_13SM90_TMA_LOADENS4_14ComposedLayoutINS4_7SwizzleILi3ELi4ELi3EEENS4_18smem_ptr_flag_bitsILi16EEENSU_INS5_IJNSA_ILi8EEESH_EEENS5_IJSH_SC_EEEEEEEvNS4_8identityENS4_23SM90_TMA_LOAD_MULTICASTES1B_vS1C_EENS_8epilogue10collective18CollectiveEpilogueINS1F_22Sm90TmaWarpSpecializedILi4ELi2ELi16ELb1ELb0EEEJSI_NS5_IJNSA_ILi128EEENSA_ILi32EEEEEESJ_SK_SJ_SK_NS1F_6fusion15FusionCallbacksIS1J_NS1N_13LinCombEltActINS1F_6thread7SigmoidESJ_fSJ_fLNS_15FloatRoundStyleE2EEESI_S1M_JEEES11_NS12_INS13_ILi2ELi4ELi3EEES16_NSU_INS5_IJS17_S1L_EEENS5_IJS1L_SC_EEEEEEENS4_17SM75_U32x4_LDSM_NENS4_14SM90_TMA_STOREES1Z_NS4_17SM90_U32x4_STSM_NENS4_9Copy_AtomIJS22_NS_6half_tEEEEvEEEvvEEEEvNT_6ParamsE)
        /*056c*/ 	.short	0x0210
        /*056e*/ 	.short	0x0770


	//----- nvinfo : EIATTR_SW_WAR
	.align		4
.L_48:
        /*0570*/ 	.byte	0x04, 0x36
        /*0572*/ 	.short	(.L_50 - .L_49)
.L_49:
        /*0574*/ 	.word	0x00000008
.L_50:


//--------------------- .nv.callgraph             --------------------------
	.section	.nv.callgraph,"",@"SHT_CUDA_CALLGRAPH"
	.align	4
	.sectionentsize	8
	.align		4
        /*0000*/ 	.word	0x00000000
	.align		4
        /*0004*/ 	.word	0xffffffff
	.align		4
        /*0008*/ 	.word	index@(_ZN7cutlass13device_kernelINS_4gemm6kernel13GemmUniversalIN4cute5tupleIJiiiiEEENS1_10collective13CollectiveMmaINS1_34MainloopSm90TmaGmmaWarpSpecializedILi4ENS5_IJNS4_1CILi2EEENSA_ILi1EEESC_EEENS1_35KernelTmaWarpSpecializedCooperativeEEENS5_IJNSA_ILi256EEENSA_ILi64EEESH_EEENS_10bfloat16_tENS5_IJlSC_lEEESJ_SK_NS4_8TiledMMAINS4_8MMA_AtomIJNS4_4SM904GMMA27MMA_64x64x16_F32BF16BF16_SSILNSO_5MajorE0ELSQ_0ELNSO_7ScaleInE1ELSR_1EEEEEENS4_6LayoutISD_NS5_IJSC_NSA_ILi0EEESV_EEEEENS5_IJNS4_10UnderscoreESY_SY_EEEEENS4_13SM90_TMA_LOADENS4_14ComposedLayoutINS4_7SwizzleILi3ELi4ELi3EEENS4_18smem_ptr_flag_bitsILi16EEENSU_INS5_IJNSA_ILi8EEESH_EEENS5_IJSH_SC_EEEEEEEvNS4_8identityENS4_23SM90_TMA_LOAD_MULTICASTES1B_vS1C_EENS_8epilogue10collective18CollectiveEpilogueINS1F_22Sm90TmaWarpSpecializedILi4ELi2ELi16ELb1ELb0EEEJSI_NS5_IJNSA_ILi128EEENSA_ILi32EEEEEESJ_SK_SJ_SK_NS1F_6fusion15FusionCallbacksIS1J_NS1N_13LinCombEltActINS1F_6thread7SigmoidESJ_fSJ_fLNS_15FloatRoundStyleE2EEESI_S1M_JEEES11_NS12_INS13_ILi2ELi4ELi3EEES16_NSU_INS5_IJS17_S1L_EEENS5_IJS1L_SC_EEEEEEENS4_17SM75_U32x4_LDSM_NENS4_14SM90_TMA_STOREES1Z_NS4_17SM90_U32x4_STSM_NENS4_9Copy_AtomIJS22_NS_6half_tEEEEvEEEvvEEEEvNT_6ParamsE)
	.align		4
        /*000c*/ 	.word	index@(__assertfail)
	.align		4
        /*0010*/ 	.word	0x00000000
	.align		4
        /*0014*/ 	.word	0xfffffffe
	.align		4
        /*0018*/ 	.word	0x00000000
	.align		4
        /*001c*/ 	.word	0xfffffffd
	.align		4
        /*0020*/ 	.word	0x00000000
	.align		4
        /*0024*/ 	.word	0xfffffffc


//--------------------- .nv.constant4             --------------------------
	.section	.nv.constant4,"a",@progbits
	.align	8
	.align		8
.nv.constant4:
        /*0000*/ 	.dword	__assertfail
	.align		8
        /*0008*/ 	.dword	__unnamed_1
	.align		8
        /*0010*/ 	.dword	__unnamed_2
	.align		8
        /*0018*/ 	.dword	_ZN39_INTERNAL_f388a9cb_4_k_cu_27512e57_27914cuda3std3__45__cpo5beginE
	.align		8
        /*0020*/ 	.dword	_ZN39_INTERNAL_f388a9cb_4_k_cu_27512e57_27914cuda3std3__45__cpo3endE
	.align		8
        /*0028*/ 	.dword	_ZN39_INTERNAL_f388a9cb_4_k_cu_27512e57_27914cuda3std3__45__cpo6cbeginE
	.align		8
        /*0030*/ 	.dword	_ZN39_INTERNAL_f388a9cb_4_k_cu_27512e57_27914cuda3std3__45__cpo4cendE
	.align		8
        /*0038*/ 	.dword	_ZN39_INTERNAL_f388a9cb_4_k_cu_27512e57_27914cuda3std3__441_GLOBAL__N__f388a9cb_4_k_cu_27512e57_27916ignoreE
	.align		8
        /*0040*/ 	.dword	_ZN39_INTERNAL_f388a9cb_4_k_cu_27512e57_27914cuda3std3__419piecewise_constructE
	.align		8
        /*0048*/ 	.dword	_ZN39_INTERNAL_f388a9cb_4_k_cu_27512e57_27914cuda3std3__48in_placeE
	.align		8
        /*0050*/ 	.dword	_ZN39_INTERNAL_f388a9cb_4_k_cu_27512e57_27914cuda3std6ranges3__45__cpo4swapE
	.align		8
        /*0058*/ 	.dword	_ZN39_INTERNAL_f388a9cb_4_k_cu_27512e57_27914cuda3std6ranges3__45__cpo9iter_moveE
	.align		8
        /*0060*/ 	.dword	_ZN39_INTERNAL_f388a9cb_4_k_cu_27512e57_27914cute7productE
	.align		8
        /*0068*/ 	.dword	_ZN39_INTERNAL_f388a9cb_4_k_cu_27512e57_27914cute1_E
	.align		8
        /*0070*/ 	.dword	$str$22
	.align		8
        /*0078*/ 	.dword	$str$23
	.align		8
        /*0080*/ 	.dword	$str$26
	.align		8
        /*0088*/ 	.dword	$str$27


//--------------------- .text._ZN7cutlass13device_kernelINS_4gemm6kernel13GemmUniversalIN4cute5tupleIJiiiiEEENS1_10collective13CollectiveMmaINS1_34MainloopSm90TmaGmmaWarpSpecializedILi4ENS5_IJNS4_1CILi2EEENSA_ILi1EEESC_EEENS1_35KernelTmaWarpSpecializedCooperativeEEENS5_IJNSA_ILi256EEENSA_ILi64EEESH_EEENS_10bfloat16_tENS5_IJlSC_lEEESJ_SK_NS4_8TiledMMAINS4_8MMA_AtomIJNS4_4SM904GMMA27MMA_64x64x16_F32BF16BF16_SSILNSO_5MajorE0ELSQ_0ELNSO_7ScaleInE1ELSR_1EEEEEENS4_6LayoutISD_NS5_IJSC_NSA_ILi0EEESV_EEEEENS5_IJNS4_10UnderscoreESY_SY_EEEEENS4_13SM90_TMA_LOADENS4_14ComposedLayoutINS4_7SwizzleILi3ELi4ELi3EEENS4_18smem_ptr_flag_bitsILi16EEENSU_INS5_IJNSA_ILi8EEESH_EEENS5_IJSH_SC_EEEEEEEvNS4_8identityENS4_23SM90_TMA_LOAD_MULTICASTES1B_vS1C_EENS_8epilogue10collective18CollectiveEpilogueINS1F_22Sm90TmaWarpSpecializedILi4ELi2ELi16ELb1ELb0EEEJSI_NS5_IJNSA_ILi128EEENSA_ILi32EEEEEESJ_SK_SJ_SK_NS1F_6fusion15FusionCallbacksIS1J_NS1N_13LinCombEltActINS1F_6thread7SigmoidESJ_fSJ_fLNS_15FloatRoundStyleE2EEESI_S1M_JEEES11_NS12_INS13_ILi2ELi4ELi3EEES16_NSU_INS5_IJS17_S1L_EEENS5_IJS1L_SC_EEEEEEENS4_17SM75_U32x4_LDSM_NENS4_14SM90_TMA_STOREES1Z_NS4_17SM90_U32x4_STSM_NENS4_9Copy_AtomIJS22_NS_6half_tEEEEvEEEvvEEEEvNT_6ParamsE --------------------------
	.section	.text._ZN7cutlass13device_kernelINS_4gemm6kernel13GemmUniversalIN4cute5tupleIJiiiiEEENS1_10collective13CollectiveMmaINS1_34MainloopSm90TmaGmmaWarpSpecializedILi4ENS5_IJNS4_1CILi2EEENSA_ILi1EEESC_EEENS1_35KernelTmaWarpSpecializedCooperativeEEENS5_IJNSA_ILi256EEENSA_ILi64EEESH_EEENS_10bfloat16_tENS5_IJlSC_lEEESJ_SK_NS4_8TiledMMAINS4_8MMA_AtomIJNS4_4SM904GMMA27MMA_64x64x16_F32BF16BF16_SSILNSO_5MajorE0ELSQ_0ELNSO_7ScaleInE1ELSR_1EEEEEENS4_6LayoutISD_NS5_IJSC_NSA_ILi0EEESV_EEEEENS5_IJNS4_10UnderscoreESY_SY_EEEEENS4_13SM90_TMA_LOADENS4_14ComposedLayoutINS4_7SwizzleILi3ELi4ELi3EEENS4_18smem_ptr_flag_bitsILi16EEENSU_INS5_IJNSA_ILi8EEESH_EEENS5_IJSH_SC_EEEEEEEvNS4_8identityENS4_23SM90_TMA_LOAD_MULTICASTES1B_vS1C_EENS_8epilogue10collective18CollectiveEpilogueINS1F_22Sm90TmaWarpSpecializedILi4ELi2ELi16ELb1ELb0EEEJSI_NS5_IJNSA_ILi128EEENSA_ILi32EEEEEESJ_SK_SJ_SK_NS1F_6fusion15FusionCallbacksIS1J_NS1N_13LinCombEltActINS1F_6thread7SigmoidESJ_fSJ_fLNS_15FloatRoundStyleE2EEESI_S1M_JEEES11_NS12_INS13_ILi2ELi4ELi3EEES16_NSU_INS5_IJS17_S1L_EEENS5_IJS1L_SC_EEEEEEENS4_17SM75_U32x4_LDSM_NENS4_14SM90_TMA_STOREES1Z_NS4_17SM90_U32x4_STSM_NENS4_9Copy_AtomIJS22_NS_6half_tEEEEvEEEvvEEEEvNT_6ParamsE,"ax",@progbits
	.align	128
.text._ZN7cutlass13device_kernelINS_4gemm6kernel13GemmUniversalIN4cute5tupleIJiiiiEEENS1_10collective13CollectiveMmaINS1_34MainloopSm90TmaGmmaWarpSpecializedILi4ENS5_IJNS4_1CILi2EEENSA_ILi1EEESC_EEENS1_35KernelTmaWarpSpecializedCooperativeEEENS5_IJNSA_ILi256EEENSA_ILi64EEESH_EEENS_10bfloat16_tENS5_IJlSC_lEEESJ_SK_NS4_8TiledMMAINS4_8MMA_AtomIJNS4_4SM904GMMA27MMA_64x64x16_F32BF16BF16_SSILNSO_5MajorE0ELSQ_0ELNSO_7ScaleInE1ELSR_1EEEEEENS4_6LayoutISD_NS5_IJSC_NSA_ILi0EEESV_EEEEENS5_IJNS4_10UnderscoreESY_SY_EEEEENS4_13SM90_TMA_LOADENS4_14ComposedLayoutINS4_7SwizzleILi3ELi4ELi3EEENS4_18smem_ptr_flag_bitsILi16EEENSU_INS5_IJNSA_ILi8EEESH_EEENS5_IJSH_SC_EEEEEEEvNS4_8identityENS4_23SM90_TMA_LOAD_MULTICASTES1B_vS1C_EENS_8epilogue10collective18CollectiveEpilogueINS1F_22Sm90TmaWarpSpecializedILi4ELi2ELi16ELb1ELb0EEEJSI_NS5_IJNSA_ILi128EEENSA_ILi32EEEEEESJ_SK_SJ_SK_NS1F_6fusion15FusionCallbacksIS1J_NS1N_13LinCombEltActINS1F_6thread7SigmoidESJ_fSJ_fLNS_15FloatRoundStyleE2EEESI_S1M_JEEES11_NS12_INS13_ILi2ELi4ELi3EEES16_NSU_INS5_IJS17_S1L_EEENS5_IJS1L_SC_EEEEEEENS4_17SM75_U32x4_LDSM_NENS4_14SM90_TMA_STOREES1Z_NS4_17SM90_U32x4_STSM_NENS4_9Copy_AtomIJS22_NS_6half_tEEEEvEEEvvEEEEvNT_6ParamsE:
        .type           _ZN7cutlass13device_kernelINS_4gemm6kernel13GemmUniversalIN4cute5tupleIJiiiiEEENS1_10collective13CollectiveMmaINS1_34MainloopSm90TmaGmmaWarpSpecializedILi4ENS5_IJNS4_1CILi2EEENSA_ILi1EEESC_EEENS1_35KernelTmaWarpSpecializedCooperativeEEENS5_IJNSA_ILi256EEENSA_ILi64EEESH_EEENS_10bfloat16_tENS5_IJlSC_lEEESJ_SK_NS4_8TiledMMAINS4_8MMA_AtomIJNS4_4SM904GMMA27MMA_64x64x16_F32BF16BF16_SSILNSO_5MajorE0ELSQ_0ELNSO_7ScaleInE1ELSR_1EEEEEENS4_6LayoutISD_NS5_IJSC_NSA_ILi0EEESV_EEEEENS5_IJNS4_10UnderscoreESY_SY_EEEEENS4_13SM90_TMA_LOADENS4_14ComposedLayoutINS4_7SwizzleILi3ELi4ELi3EEENS4_18smem_ptr_flag_bitsILi16EEENSU_INS5_IJNSA_ILi8EEESH_EEENS5_IJSH_SC_EEEEEEEvNS4_8identityENS4_23SM90_TMA_LOAD_MULTICASTES1B_vS1C_EENS_8epilogue10collective18CollectiveEpilogueINS1F_22Sm90TmaWarpSpecializedILi4ELi2ELi16ELb1ELb0EEEJSI_NS5_IJNSA_ILi128EEENSA_ILi32EEEEEESJ_SK_SJ_SK_NS1F_6fusion15FusionCallbacksIS1J_NS1N_13LinCombEltActINS1F_6thread7SigmoidESJ_fSJ_fLNS_15FloatRoundStyleE2EEESI_S1M_JEEES11_NS12_INS13_ILi2ELi4ELi3EEES16_NSU_INS5_IJS17_S1L_EEENS5_IJS1L_SC_EEEEEEENS4_17SM75_U32x4_LDSM_NENS4_14SM90_TMA_STOREES1Z_NS4_17SM90_U32x4_STSM_NENS4_9Copy_AtomIJS22_NS_6half_tEEEEvEEEvvEEEEvNT_6ParamsE,@function
        .size           _ZN7cutlass13device_kernelINS_4gemm6kernel13GemmUniversalIN4cute5tupleIJiiiiEEENS1_10collective13CollectiveMmaINS1_34MainloopSm90TmaGmmaWarpSpecializedILi4ENS5_IJNS4_1CILi2EEENSA_ILi1EEESC_EEENS1_35KernelTmaWarpSpecializedCooperativeEEENS5_IJNSA_ILi256EEENSA_ILi64EEESH_EEENS_10bfloat16_tENS5_IJlSC_lEEESJ_SK_NS4_8TiledMMAINS4_8MMA_AtomIJNS4_4SM904GMMA27MMA_64x64x16_F32BF16BF16_SSILNSO_5MajorE0ELSQ_0ELNSO_7ScaleInE1ELSR_1EEEEEENS4_6LayoutISD_NS5_IJSC_NSA_ILi0EEESV_EEEEENS5_IJNS4_10UnderscoreESY_SY_EEEEENS4_13SM90_TMA_LOADENS4_14ComposedLayoutINS4_7SwizzleILi3ELi4ELi3EEENS4_18smem_ptr_flag_bitsILi16EEENSU_INS5_IJNSA_ILi8EEESH_EEENS5_IJSH_SC_EEEEEEEvNS4_8identityENS4_23SM90_TMA_LOAD_MULTICASTES1B_vS1C_EENS_8epilogue10collective18CollectiveEpilogueINS1F_22Sm90TmaWarpSpecializedILi4ELi2ELi16ELb1ELb0EEEJSI_NS5_IJNSA_ILi128EEENSA_ILi32EEEEEESJ_SK_SJ_SK_NS1F_6fusion15FusionCallbacksIS1J_NS1N_13LinCombEltActINS1F_6thread7SigmoidESJ_fSJ_fLNS_15FloatRoundStyleE2EEESI_S1M_JEEES11_NS12_INS13_ILi2ELi4ELi3EEES16_NSU_INS5_IJS17_S1L_EEENS5_IJS1L_SC_EEEEEEENS4_17SM75_U32x4_LDSM_NENS4_14SM90_TMA_STOREES1Z_NS4_17SM90_U32x4_STSM_NENS4_9Copy_AtomIJS22_NS_6half_tEEEEvEEEvvEEEEvNT_6ParamsE,(.L_x_384 - _ZN7cutlass13device_kernelINS_4gemm6kernel13GemmUniversalIN4cute5tupleIJiiiiEEENS1_10collective13CollectiveMmaINS1_34MainloopSm90TmaGmmaWarpSpecializedILi4ENS5_IJNS4_1CILi2EEENSA_ILi1EEESC_EEENS1_35KernelTmaWarpSpecializedCooperativeEEENS5_IJNSA_ILi256EEENSA_ILi64EEESH_EEENS_10bfloat16_tENS5_IJlSC_lEEESJ_SK_NS4_8TiledMMAINS4_8MMA_AtomIJNS4_4SM904GMMA27MMA_64x64x16_F32BF16BF16_SSILNSO_5MajorE0ELSQ_0ELNSO_7ScaleInE1ELSR_1EEEEEENS4_6LayoutISD_NS5_IJSC_NSA_ILi0EEESV_EEEEENS5_IJNS4_10UnderscoreESY_SY_EEEEENS4_13SM90_TMA_LOADENS4_14ComposedLayoutINS4_7SwizzleILi3ELi4ELi3EEENS4_18smem_ptr_flag_bitsILi16EEENSU_INS5_IJNSA_ILi8EEESH_EEENS5_IJSH_SC_EEEEEEEvNS4_8identityENS4_23SM90_TMA_LOAD_MULTICASTES1B_vS1C_EENS_8epilogue10collective18CollectiveEpilogueINS1F_22Sm90TmaWarpSpecializedILi4ELi2ELi16ELb1ELb0EEEJSI_NS5_IJNSA_ILi128EEENSA_ILi32EEEEEESJ_SK_SJ_SK_NS1F_6fusion15FusionCallbacksIS1J_NS1N_13LinCombEltActINS1F_6thread7SigmoidESJ_fSJ_fLNS_15FloatRoundStyleE2EEESI_S1M_JEEES11_NS12_INS13_ILi2ELi4ELi3EEES16_NSU_INS5_IJS17_S1L_EEENS5_IJS1L_SC_EEEEEEENS4_17SM75_U32x4_LDSM_NENS4_14SM90_TMA_STOREES1Z_NS4_17SM90_U32x4_STSM_NENS4_9Copy_AtomIJS22_NS_6half_tEEEEvEEEvvEEEEvNT_6ParamsE)
        .other          _ZN7cutlass13device_kernelINS_4gemm6kernel13GemmUniversalIN4cute5tupleIJiiiiEEENS1_10collective13CollectiveMmaINS1_34MainloopSm90TmaGmmaWarpSpecializedILi4ENS5_IJNS4_1CILi2EEENSA_ILi1EEESC_EEENS1_35KernelTmaWarpSpecializedCooperativeEEENS5_IJNSA_ILi256EEENSA_ILi64EEESH_EEENS_10bfloat16_tENS5_IJlSC_lEEESJ_SK_NS4_8TiledMMAINS4_8MMA_AtomIJNS4_4SM904GMMA27MMA_64x64x16_F32BF16BF16_SSILNSO_5MajorE0ELSQ_0ELNSO_7ScaleInE1ELSR_1EEEEEENS4_6LayoutISD_NS5_IJSC_NSA_ILi0EEESV_EEEEENS5_IJNS4_10UnderscoreESY_SY_EEEEENS4_13SM90_TMA_LOADENS4_14ComposedLayoutINS4_7SwizzleILi3ELi4ELi3EEENS4_18smem_ptr_flag_bitsILi16EEENSU_INS5_IJNSA_ILi8EEESH_EEENS5_IJSH_SC_EEEEEEEvNS4_8identityENS4_23SM90_TMA_LOAD_MULTICASTES1B_vS1C_EENS_8epilogue10collective18CollectiveEpilogueINS1F_22Sm90TmaWarpSpecializedILi4ELi2ELi16ELb1ELb0EEEJSI_NS5_IJNSA_ILi128EEENSA_ILi32EEEEEESJ_SK_SJ_SK_NS1F_6fusion15FusionCallbacksIS1J_NS1N_13LinCombEltActINS1F_6thread7SigmoidESJ_fSJ_fLNS_15FloatRoundStyleE2EEESI_S1M_JEEES11_NS12_INS13_ILi2ELi4ELi3EEES16_NSU_INS5_IJS17_S1L_EEENS5_IJS1L_SC_EEEEEEENS4_17SM75_U32x4_LDSM_NENS4_14SM90_TMA_STOREES1Z_NS4_17SM90_U32x4_STSM_NENS4_9Copy_AtomIJS22_NS_6half_tEEEEvEEEvvEEEEvNT_6ParamsE,@"STO_CUDA_ENTRY STV_DEFAULT"
_ZN7cutlass13device_kernelINS_4gemm6kernel13GemmUniversalIN4cute5tupleIJiiiiEEENS1_10collective13CollectiveMmaINS1_34MainloopSm90TmaGmmaWarpSpecializedILi4ENS5_IJNS4_1CILi2EEENSA_ILi1EEESC_EEENS1_35KernelTmaWarpSpecializedCooperativeEEENS5_IJNSA_ILi256EEENSA_ILi64EEESH_EEENS_10bfloat16_tENS5_IJlSC_lEEESJ_SK_NS4_8TiledMMAINS4_8MMA_AtomIJNS4_4SM904GMMA27MMA_64x64x16_F32BF16BF16_SSILNSO_5MajorE0ELSQ_0ELNSO_7ScaleInE1ELSR_1EEEEEENS4_6LayoutISD_NS5_IJSC_NSA_ILi0EEESV_EEEEENS5_IJNS4_10UnderscoreESY_SY_EEEEENS4_13SM90_TMA_LOADENS4_14ComposedLayoutINS4_7SwizzleILi3ELi4ELi3EEENS4_18smem_ptr_flag_bitsILi16EEENSU_INS5_IJNSA_ILi8EEESH_EEENS5_IJSH_SC_EEEEEEEvNS4_8identityENS4_23SM90_TMA_LOAD_MULTICASTES1B_vS1C_EENS_8epilogue10collective18CollectiveEpilogueINS1F_22Sm90TmaWarpSpecializedILi4ELi2ELi16ELb1ELb0EEEJSI_NS5_IJNSA_ILi128EEENSA_ILi32EEEEEESJ_SK_SJ_SK_NS1F_6fusion15FusionCallbacksIS1J_NS1N_13LinCombEltActINS1F_6thread7SigmoidESJ_fSJ_fLNS_15FloatRoundStyleE2EEESI_S1M_JEEES11_NS12_INS13_ILi2ELi4ELi3EEES16_NSU_INS5_IJS17_S1L_EEENS5_IJS1L_SC_EEEEEEENS4_17SM75_U32x4_LDSM_NENS4_14SM90_TMA_STOREES1Z_NS4_17SM90_U32x4_STSM_NENS4_9Copy_AtomIJS22_NS_6half_tEEEEvEEEvvEEEEvNT_6ParamsE:
[----:B------:R-:W1:Y:S01]  /*0000*/  LDC R1, c[0x0][0x28] ;  /* 0x00000a00ff017b82 */ /* 0x000e620000000800 */
[----:B------:R-:W2:Y:S07]  /*0010*/  S2R R18, SR_TID.X ;  /* 0x0000000000127919 */ /* 0x000eae0000002100 */
[----:B------:R-:W3:Y:S01]  /*0020*/  LDC.64 R4, c[0x0][0x588] ;  /* 0x00016200ff047b82 */ /* 0x000ee20000000a00 */
[----:B------:R-:W-:Y:S01]  /*0030*/  ELECT P0, URZ, PT ;  /* 0x00000000003f782f */ /* 0x000fe20003800000 */
[----:B------:R-:W-:Y:S01]  /*0040*/  BSSY B0, `(.L_x_0) ;  /* 0x0000016000007945 */ /* 0x000fe20003800000 */
[----:B--2---:R-:W-:-:S02]  /*0050*/  SHF.R.U32.HI R8, RZ, 0x5, R18 ;  /* 0x00000005ff087819 */ /* 0x004fc40000011612 */
[----:B------:R-:W-:-:S03]  /*0060*/  SHF.R.U32.HI R2, RZ, 0x7, R18 ;  /* 0x00000007ff027819 */ /* 0x000fc60000011612 */
[----:B------:R-:W2:Y:S04]  /*0070*/  SHFL.IDX PT, R0, R8, RZ, 0x1f ;  /* 0x00001fff08007589 */ /* 0x000ea800000e0000 */
[----:B------:R4:W1:Y:S01]  /*0080*/  SHFL.IDX PT, R7, R2, RZ, 0x1f ;  /* 0x00001fff02077589 */ /* 0x00086200000e0000 */
[----:B--2---:R-:W-:Y:S02]  /*0090*/  ISETP.NE.OR P0, PT, R0, RZ, !P0 ;  /* 0x000000ff0000720c */ /* 0x004fe40004705670 */
[----:B------:R-:W-:-:S11]  /*00a0*/  SHF.R.S32.HI R3, RZ, 0x1f, R0 ;  /* 0x0000001fff037819 */ /* 0x000fd60000011400 */
[----:B-1-34-:R-:W-:Y:S05]  /*00b0*/  @P0 BRA `(.L_x_1) ;  /* 0x0000000000380947 */ /* 0x01afea0003800000 */
[----:B------:R-:W-:Y:S02]  /*00c0*/  ULDC.64 UR4, c[0x0][0x198] ;  /* 0x0000660000047ab9 */ /* 0x000fe40000000a00 */
[----:B------:R-:W-:Y:S02]  /*00d0*/  UIADD3 UR6, UP0, UR4, 0xf0, URZ ;  /* 0x000000f004067890 */ /* 0x000fe4000ff1e03f */
[----:B------:R-:W-:Y:S02]  /*00e0*/  UIADD3 UR8, UP1, UR4, 0x1f0, URZ ;  /* 0x000001f004087890 */ /* 0x000fe4000ff3e03f */
[----:B------:R-:W-:Y:S02]  /*00f0*/  UIADD3 UR10, UP2, UR4, 0x3f0, URZ ;  /* 0x000003f0040a7890 */ /* 0x000fe4000ff5e03f */
[----:B------:R-:W-:Y:S02]  /*0100*/  UIADD3 UR4, UP3, UR4, 0x4f0, URZ ;  /* 0x000004f004047890 */ /* 0x000fe4000ff7e03f */
[----:B------:R-:W-:-:S02]  /*0110*/  UIADD3.X UR7, URZ, UR5, URZ, UP0, !UPT ;  /* 0x000000053f077290 */ /* 0x000fc400087fe43f */
[----:B------:R-:W-:Y:S02]  /*0120*/  UIADD3.X UR9, URZ, UR5, URZ, UP1, !UPT ;  /* 0x000000053f097290 */ /* 0x000fe40008ffe43f */
[----:B------:R-:W-:Y:S02]  /*0130*/  UIADD3.X UR11, URZ, UR5, URZ, UP2, !UPT ;  /* 0x000000053f0b7290 */ /* 0x000fe400097fe43f */
[----:B------:R-:W-:-:S03]  /*0140*/  UIADD3.X UR5, URZ, UR5, URZ, UP3, !UPT ;  /* 0x000000053f057290 */ /* 0x000fc60009ffe43f */
[----:B------:R1:W-:Y:S02]  /*0150*/  UTMACCTL.PF [UR6] ;  /* 0x00000000060079b9 */ /* 0x0003e40008040000 */
[----:B------:R1:W-:Y:S02]  /*0160*/  UTMACCTL.PF [UR8] ;  /* 0x00000000080079b9 */ /* 0x0003e40008040000 */
[----:B------:R1:W-:Y:S02]  /*0170*/  UTMACCTL.PF [UR10] ;  /* 0x000000000a0079b9 */ /* 0x0003e40008040000 */
[----:B------:R1:W-:Y:S02]  /*0180*/  UTMACCTL.PF [UR4] ;  /* 0x00000000040079b9 */ /* 0x0003e40008040000 */
[----:B-1----:R-:W-:Y:S01]  /*0190*/  NOP ;  /* 0x0000000000007918 */ /* 0x002fe20000000000 */
.L_x_1:
[----:B------:R-:W-:Y:S05]  /*01a0*/  BSYNC B0 ;  /* 0x0000000000007941 */ /* 0x000fea0003800000 */
.L_x_0:
[----:B------:R-:W-:Y:S01]  /*01b0*/  ULDC.64 UR4, c[0x0][0x590] ;  /* 0x0001640000047ab9 */ /* 0x000fe20000000a00 */
[----:B------:R-:W-:Y:S01]  /*01c0*/  LEA.HI R3, R3, R0, RZ, 0x2 ;  /* 0x0000000003037211 */ /* 0x000fe200078f10ff */
[----:B------:R-:W-:Y:S01]  /*01d0*/  ULDC.64 UR40, c[0x0][0x208] ;  /* 0x0000820000287ab9 */ /* 0x000fe20000000a00 */
[----:B------:R-:W-:Y:S01]  /*01e0*/  ISETP.NE.U32.AND P2, PT, RZ, UR4, PT ;  /* 0x00000004ff007c0c */ /* 0x000fe2000bf45070 */
[----:B------:R-:W-:Y:S01]  /*01f0*/  IMAD.MOV.U32 R2, RZ, RZ, R4 ;  /* 0x000000ffff027224 */ /* 0x000fe200078e0004 */
[----:B------:R-:W-:Y:S02]  /*0200*/  LOP3.LUT R3, R3, 0xfffffffc, RZ, 0xc0, !PT ;  /* 0xfffffffc03037812 */ /* 0x000fe400078ec0ff */
[----:B------:R-:W-:Y:S02]  /*0210*/  ISETP.NE.AND.EX P3, PT, RZ, UR5, PT, P2 ;  /* 0x00000005ff007c0c */ /* 0x000fe4000bf65320 */
[----:B------:R-:W-:Y:S02]  /*0220*/  IADD3 R0, R0, -R3, RZ ;  /* 0x8000000300007210 */ /* 0x000fe40007ffe0ff */
[----:B------:R-:W-:-:S02]  /*0230*/  PRMT R6, RZ, 0x7610, R6 ;  /* 0x00007610ff067816 */ /* 0x000fc40000000006 */
[----:B------:R-:W-:-:S07]  /*0240*/  MOV R3, R5 ;  /* 0x0000000500037202 */ /* 0x000fce0000000f00 */
[----:B------:R-:W-:Y:S05]  /*0250*/  @P3 BRA `(.L_x_2) ;  /* 0x0000000000303947 */ /* 0x000fea0003800000 */
[----:B------:R-:W-:Y:S02]  /*0260*/  ULDC.64 UR6, c[0x0][0x588] ;  /* 0x0001620000067ab9 */ /* 0x000fe40000000a00 */
[----:B------:R-:W-:-:S04]  /*0270*/  ISETP.NE.U32.AND P0, PT, RZ, UR6, PT ;  /* 0x00000006ff007c0c */ /* 0x000fc8000bf05070 */
[----:B------:R-:W-:-:S13]  /*0280*/  ISETP.NE.AND.EX P0, PT, RZ, UR7, PT, P0 ;  /* 0x00000007ff007c0c */ /* 0x000fda000bf05300 */
[----:B------:R-:W-:Y:S05]  /*0290*/  @!P0 BRA `(.L_x_3) ;  /* 0x0000000000108947 */ /* 0x000fea0003800000 */
[----:B------:R-:W2:Y:S02]  /*02a0*/  LDG.E R6, desc[UR40][R2.64] ;  /* 0x0000002802067981 */ /* 0x000ea4000c1e1900 */
[----:B--2---:R-:W-:Y:S01]  /*02b0*/  FSETP.NEU.AND P1, PT, R6, RZ, PT ;  /* 0x000000ff0600720b */ /* 0x004fe20003f2d000 */
[----:B------:R-:W-:Y:S01]  /*02c0*/  IMAD.MOV.U32 R6, RZ, RZ, 0x1 ;  /* 0x00000001ff067424 */ /* 0x000fe200078e00ff */
[----:B------:R-:W-:Y:S11]  /*02d0*/  BRA `(.L_x_2) ;  /* 0x0000000000107947 */ /* 0x000ff60003800000 */
.L_x_3:
[----:B------:R-:W-:Y:S01]  /*02e0*/  ULDC UR6, c[0x0][0x580] ;  /* 0x0001600000067ab9 */ /* 0x000fe20000000800 */
[----:B------:R-:W-:Y:S02]  /*02f0*/  MOV R6, 0x1 ;  /* 0x0000000100067802 */ /* 0x000fe40000000f00 */
[----:B------:R-:W-:Y:S02]  /*0300*/  CS2R R2, SRZ ;  /* 0x0000000000027805 */ /* 0x000fe4000001ff00 */
[----:B------:R-:W-:-:S13]  /*0310*/  FSETP.NEU.AND P1, PT, RZ, UR6, PT ;  /* 0x00000006ff007c0b */ /* 0x000fda000bf2d000 */
.L_x_2:
[----:B------:R-:W-:Y:S02]  /*0320*/  ISETP.NE.U32.AND P4, PT, R2, RZ, PT ;  /* 0x000000ff0200720c */ /* 0x000fe40003f85070 */
[----:B------:R-:W-:Y:S02]  /*0330*/  ISETP.NE.AND.EX P5, PT, RZ, UR5, PT, P2 ;  /* 0x00000005ff007c0c */ /* 0x000fe4000bfa5320 */
[----:B------:R-:W-:Y:S02]  /*0340*/  ISETP.NE.AND.EX P2, PT, R3, RZ, PT, P4 ;  /* 0x000000ff0300720c */ /* 0x000fe40003f45340 */
[----:B------:R-:W-:-:S11]  /*0350*/  PLOP3.LUT P0, PT, PT, PT, PT, 0x8, 0x0 ;  /* 0x000000000000781c */ /* 0x000fd60003f0e170 */
[----:B------:R-:W-:Y:S05]  /*0360*/  @P2 BRA P5, `(.L_x_4) ;  /* 0x0000000000342947 */ /* 0x000fea0002800000 */
[----:B------:R-:W-:-:S04]  /*0370*/  ISETP.NE.U32.AND P0, PT, RZ, UR4, PT ;  /* 0x00000004ff007c0c */ /* 0x000fc8000bf05070 */
[----:B------:R-:W-:-:S13]  /*0380*/  ISETP.NE.AND.EX P0, PT, RZ, UR5, PT, P0 ;  /* 0x00000005ff007c0c */ /* 0x000fda000bf05300 */
[----:B------:R-:W-:Y:S05]  /*0390*/  @!P0 BRA `(.L_x_5) ;  /* 0x0000000000248947 */ /* 0x000fea0003800000 */
[----:B------:R-:W-:Y:S02]  /*03a0*/  PRMT R6, R6, 0x9910, RZ ;  /* 0x0000991006067816 */ /* 0x000fe400000000ff */
[----:B------:R-:W-:Y:S02]  /*03b0*/  ISETP.NE.U32.AND P0, PT, R2, RZ, PT ;  /* 0x000000ff0200720c */ /* 0x000fe40003f05070 */
[----:B------:R-:W-:Y:S02]  /*03c0*/  ISETP.NE.AND P2, PT, R6, RZ, PT ;  /* 0x000000ff0600720c */ /* 0x000fe40003f45270 */
[----:B------:R-:W-:Y:S02]  /*03d0*/  ISETP.NE.AND.EX P0, PT, R3, RZ, PT, P0 ;  /* 0x000000ff0300720c */ /* 0x000fe40003f05300 */
[----:B------:R-:W-:-:S09]  /*03e0*/  SEL R2, RZ, 0xffffffff, P1 ;  /* 0xffffffffff027807 */ /* 0x000fd20000800000 */
[----:B------:R-:W-:-:S04]  /*03f0*/  @!P2 SEL R2, RZ, 0xffffffff, P0 ;  /* 0xffffffffff02a807 */ /* 0x000fc80000000000 */
[----:B------:R-:W-:-:S04]  /*0400*/  LOP3.LUT R2, R2, 0x1, RZ, 0xc0, !PT ;  /* 0x0000000102027812 */ /* 0x000fc800078ec0ff */
[----:B------:R-:W-:Y:S01]  /*0410*/  ISETP.EQ.U32.AND P0, PT, R2, 0x1, PT ;  /* 0x000000010200780c */ /* 0x000fe20003f02070 */
[----:B------:R-:W-:-:S12]  /*0420*/  BRA `(.L_x_4) ;  /* 0x0000000000047947 */ /* 0x000fd80003800000 */
.L_x_5:
[----:B------:R-:W-:-:S13]  /*0430*/  PLOP3.LUT P0, PT, P1, PT, PT, 0x8, 0x0 ;  /* 0x000000000000781c */ /* 0x000fda0000f0e170 */
.L_x_4:
[----:B------:R-:W1:Y:S02]  /*0440*/  SHFL.IDX PT, R2, R8, RZ, 0x1f ;  /* 0x00001fff08027589 */ /* 0x000e6400000e0000 */
[----:B-1----:R-:W-:-:S13]  /*0450*/  ISETP.NE.AND P1, PT, R2, RZ, PT ;  /* 0x000000ff0200720c */ /* 0x002fda0003f25270 */
[----:B------:R-:W-:Y:S05]  /*0460*/  @P1 BRA `(.L_x_6) ;  /* 0x0000000000581947 */ /* 0x000fea0003800000 */
[----:B------:R-:W1:Y:S01]  /*0470*/  S2UR UR8, SR_CgaCtaId ;  /* 0x00000000000879c3 */ /* 0x000e620000008800 */
[----:B------:R-:W-:Y:S01]  /*0480*/  UMOV UR4, 0x400 ;  /* 0x0000040000047882 */ /* 0x000fe20000000000 */
[----:B------:R-:W-:Y:S01]  /*0490*/  UMOV UR5, 0x1 ;  /* 0x0000000100057882 */ /* 0x000fe20000000000 */
[----:B------:R-:W-:Y:S01]  /*04a0*/  UMOV UR6, 0x4 ;  /* 0x0000000400067882 */ /* 0x000fe20000000000 */
[----:B------:R-:W-:Y:S01]  /*04b0*/  ELECT P1, URZ, PT ;  /* 0x00000000003f782f */ /* 0x000fe20003820000 */
[----:B------:R-:W-:-:S04]  /*04c0*/  UIADD3 UR6, -UR6, 0x100000, URZ ;  /* 0x0010000006067890 */ /* 0x000fc8000fffe13f */
[----:B------:R-:W-:Y:S02]  /*04d0*/  USHF.L.U32 UR7, UR6, 0xb, URZ ;  /* 0x0000000b06077899 */ /* 0x000fe4000800063f */
[----:B------:R-:W-:Y:S02]  /*04e0*/  USHF.L.U32 UR6, UR6, 0x1, URZ ;  /* 0x0000000106067899 */ /* 0x000fe4000800063f */
[----:B-1----:R-:W-:Y:S02]  /*04f0*/  ULEA UR8, UR8, UR4, 0x18 ;  /* 0x0000000408087291 */ /* 0x002fe4000f8ec03f */
[----:B------:R-:W-:-:S04]  /*0500*/  UIADD3 UR4, -UR5, 0x100000, URZ ;  /* 0x0010000005047890 */ /* 0x000fc8000fffe13f */
[----:B------:R-:W-:Y:S02]  /*0510*/  USHF.L.U32 UR5, UR4, 0xb, URZ ;  /* 0x0000000b04057899 */ /* 0x000fe4000800063f */
[----:B------:R-:W-:Y:S01]  /*0520*/  USHF.L.U32 UR4, UR4, 0x1, URZ ;  /* 0x0000000104047899 */ /* 0x000fe2000800063f */
[----:B------:R-:W1:Y:S11]  /*0530*/  FENCE.VIEW.ASYNC.S ;  /* 0x00000000000073c6 */ /* 0x000e760000000000 */
[----:B-1----:R1:W2:Y:S01]  /*0540*/  SYNCS.EXCH.64 URZ, [UR8], UR4 ;  /* 0x00000004083f75b2 */ /* 0x0022a20008000100 */
[----:B------:R1:W3:Y:S01]  /*0550*/  SYNCS.EXCH.64 URZ, [UR8+0x20], UR6 ;  /* 0x00002006083f75b2 */ /* 0x0002e20008000100 */
[----:B------:R1:W4:Y:S01]  /*0560*/  SYNCS.EXCH.64 URZ, [UR8+0x8], UR4 ;  /* 0x00000804083f75b2 */ /* 0x0003220008000100 */
[----:B------:R1:W1:Y:S01]  /*0570*/  SYNCS.EXCH.64 URZ, [UR8+0x28], UR6 ;  /* 0x00002806083f75b2 */ /* 0x0002620008000100 */
[----:B------:R1:W1:Y:S01]  /*0580*/  SYNCS.EXCH.64 URZ, [UR8+0x10], UR4 ;  /* 0x00001004083f75b2 */ /* 0x0002620008000100 */
[----:B------:R1:W1:Y:S01]  /*0590*/  SYNCS.EXCH.64 URZ, [UR8+0x30], UR6 ;  /* 0x00003006083f75b2 */ /* 0x0002620008000100 */
[----:B------:R1:W1:Y:S01]  /*05a0*/  SYNCS.EXCH.64 URZ, [UR8+0x18], UR4 ;  /* 0x00001804083f75b2 */ /* 0x0002620008000100 */
[----:B------:R1:W1:Y:S01]  /*05b0*/  SYNCS.EXCH.64 URZ, [UR8+0x38], UR6 ;  /* 0x00003806083f75b2 */ /* 0x0002620008000100 */
[----:B------:R-:W-:Y:S01]  /*05c0*/  NOP ;  /* 0x0000000000007918 */ /* 0x000fe20000000000 */
.L_x_6:
[----:B------:R-:W5:Y:S01]  /*05d0*/  SHFL.IDX PT, R3, R8, RZ, 0x1f ;  /* 0x00001fff08037589 */ /* 0x000f6200000e0000 */
[----:B------:R-:W1:Y:S01]  /*05e0*/  S2UR UR9, SR_CTAID.X ;  /* 0x00000000000979c3 */ /* 0x000e620000002500 */
[----:B------:R-:W-:Y:S01]  /*05f0*/  NOP ;  /* 0x0000000000007918 */ /* 0x000fe20000000000 */
[----:B-----5:R-:W-:Y:S02]  /*0600*/  ISETP.NE.AND P1, PT, R3, RZ, PT ;  /* 0x000000ff0300720c */ /* 0x020fe40003f25270 */
[----:B------:R-:W-:-:S04]  /*0610*/  SHF.R.S32.HI R3, RZ, 0x1f, R18 ;  /* 0x0000001fff037819 */ /* 0x000fc80000011412 */
[----:B------:R-:W-:-:S07]  /*0620*/  LEA.HI R3, R3, R18, RZ, 0x7 ;  /* 0x0000001203037211 */ /* 0x000fce00078f38ff */
[----:B-1----:R-:W-:Y:S05]  /*0630*/  @P1 BRA `(.L_x_7) ;  /* 0x0000000000581947 */ /* 0x002fea0003800000 */
[----:B------:R-:W1:Y:S01]  /*0640*/  S2UR UR5, SR_CgaCtaId ;  /* 0x00000000000579c3 */ /* 0x000e620000008800 */
[----:B------:R-:W-:Y:S01]  /*0650*/  UMOV UR4, 0x400 ;  /* 0x0000040000047882 */ /* 0x000fe20000000000 */
[----:B------:R-:W-:Y:S01]  /*0660*/  UMOV UR6, 0x20 ;  /* 0x0000002000067882 */ /* 0x000fe20000000000 */
[----:B------:R-:W-:Y:S01]  /*0670*/  UMOV UR7, 0x100 ;  /* 0x0000010000077882 */ /* 0x000fe20000000000 */
[----:B------:R-:W-:Y:S01]  /*0680*/  ELECT P1, URZ, PT ;  /* 0x00000000003f782f */ /* 0x000fe20003820000 */
[----:B-1----:R-:W-:Y:S02]  /*0690*/  ULEA UR8, UR5, UR4, 0x18 ;  /* 0x0000000405087291 */ /* 0x002fe4000f8ec03f */
[----:B------:R-:W-:-:S04]  /*06a0*/  UIADD3 UR4, -UR6, 0x100000, URZ ;  /* 0x0010000006047890 */ /* 0x000fc8000fffe13f */
[----:B------:R-:W-:Y:S02]  /*06b0*/  USHF.L.U32 UR5, UR4, 0xb, URZ ;  /* 0x0000000b04057899 */ /* 0x000fe4000800063f */
[----:B------:R-:W-:Y:S02]  /*06c0*/  USHF.L.U32 UR4, UR4, 0x1, URZ ;  /* 0x0000000104047899 */ /* 0x000fe4000800063f */
[----:B------:R-:W-:-:S04]  /*06d0*/  UIADD3 UR6, -UR7, 0x100000, URZ ;  /* 0x0010000007067890 */ /* 0x000fc8000fffe13f */
[----:B------:R-:W-:Y:S02]  /*06e0*/  USHF.L.U32 UR7, UR6, 0xb, URZ ;  /* 0x0000000b06077899 */ /* 0x000fe4000800063f */
[----:B------:R-:W-:Y:S01]  /*06f0*/  USHF.L.U32 UR6, UR6, 0x1, URZ ;  /* 0x0000000106067899 */ /* 0x000fe2000800063f */
[----:B------:R-:W1:Y:S03]  /*0700*/  FENCE.VIEW.ASYNC.S ;  /* 0x00000000000073c6 */ /* 0x000e660000000000 */
[----:B-1----:R1:W1:Y:S08]  /*0710*/  SYNCS.EXCH.64 URZ, [UR8+0x40], UR4 ;  /* 0x00004004083f75b2 */ /* 0x0022700008000100 */
[----:B------:R1:W1:Y:S01]  /*0720*/  SYNCS.EXCH.64 URZ, [UR8+0x60], UR6 ;  /* 0x00006006083f75b2 */ /* 0x0002620008000100 */
[----:B------:R1:W1:Y:S01]  /*0730*/  SYNCS.EXCH.64 URZ, [UR8+0x48], UR4 ;  /* 0x00004804083f75b2 */ /* 0x0002620008000100 */
[----:B------:R1:W1:Y:S01]  /*0740*/  SYNCS.EXCH.64 URZ, [UR8+0x68], UR6 ;  /* 0x00006806083f75b2 */ /* 0x0002620008000100 */
[----:B------:R1:W1:Y:S01]  /*0750*/  SYNCS.EXCH.64 URZ, [UR8+0x50], UR4 ;  /* 0x00005004083f75b2 */ /* 0x0002620008000100 */
[----:B------:R1:W1:Y:S01]  /*0760*/  SYNCS.EXCH.64 URZ, [UR8+0x70], UR6 ;  /* 0x00007006083f75b2 */ /* 0x0002620008000100 */
[----:B------:R1:W1:Y:S01]  /*0770*/  SYNCS.EXCH.64 URZ, [UR8+0x58], UR4 ;  /* 0x00005804083f75b2 */ /* 0x0002620008000100 */
[----:B------:R1:W1:Y:S01]  /*0780*/  SYNCS.EXCH.64 URZ, [UR8+0x78], UR6 ;  /* 0x00007806083f75b2 */ /* 0x0002620008000100 */
[----:B------:R-:W-:Y:S01]  /*0790*/  NOP ;  /* 0x0000000000007918 */ /* 0x000fe20000000000 */
.L_x_7:
[----:B------:R-:W-:Y:S01]  /*07a0*/  LOP3.LUT R3, R3, 0xffffff80, RZ, 0xc0, !PT ;  /* 0xffffff8003037812 */ /* 0x000fe200078ec0ff */
[----:B------:R-:W5:Y:S01]  /*07b0*/  S2R R6, SR_CTAID.Y ;  /* 0x0000000000067919 */ /* 0x000f620000002600 */
[----:B------:R-:W-:Y:S01]  /*07c0*/  I2FP.F32.U32 R13, UR9 ;  /* 0x00000009000d7c45 */ /* 0x000fe20008201000 */
[----:B-1----:R-:W-:Y:S01]  /*07d0*/  ULDC UR4, c[0x0][0x150] ;  /* 0x0000540000047ab9 */ /* 0x002fe20000000800 */
[----:B------:R-:W-:Y:S01]  /*07e0*/  SHF.R.S32.HI R11, RZ, 0x1f, R2 ;  /* 0x0000001fff0b7819 */ /* 0x000fe20000011402 */
[----:B------:R-:W-:Y:S01]  /*07f0*/  IMAD.IADD R10, R18, 0x1, -R3 ;  /* 0x00000001120a7824 */ /* 0x000fe200078e0a03 */
[----:B------:R1:W2:Y:S01]  /*0800*/  SHFL.IDX PT, R12, R8, RZ, 0x1f ;  /* 0x00001fff080c7589 */ /* 0x0002a200000e0000 */
[----:B------:R-:W-:Y:S01]  /*0810*/  FMUL R13, R13, UR4 ;  /* 0x000000040d0d7c20 */ /* 0x000fe20008400000 */
[----:B------:R-:W3:Y:S01]  /*0820*/  LDC R14, c[0x0][0x144] ;  /* 0x00005100ff0e7b82 */ /* 0x000ee20000000800 */
[----:B------:R-:W-:Y:S02]  /*0830*/  LEA.HI R11, R11, R2, RZ, 0x2 ;  /* 0x000000020b0b7211 */ /* 0x000fe400078f10ff */
[----:B------:R-:W-:-:S02]  /*0840*/  ELECT P1, URZ, PT ;  /* 0x00000000003f782f */ /* 0x000fc40003820000 */
[----:B------:R-:W-:Y:S01]  /*0850*/  SHF.R.S32.HI R3, RZ, 0x1f, R10 ;  /* 0x0000001fff037819 */ /* 0x000fe2000001140a */
[----:B------:R-:W-:Y:S01]  /*0860*/  ULDC UR4, c[0x0][0x154] ;  /* 0x0000550000047ab9 */ /* 0x000fe20000000800 */
[----:B------:R-:W-:Y:S01]  /*0870*/  LOP3.LUT R11, R11, 0x3ffffffc, RZ, 0xc0, !PT ;  /* 0x3ffffffc0b0b7812 */ /* 0x000fe200078ec0ff */
[----:B------:R-:W4:Y:S01]  /*0880*/  F2I.U32.TRUNC.NTZ R13, R13 ;  /* 0x0000000d000d7305 */ /* 0x000f22000020f000 */
[----:B------:R-:W-:Y:S01]  /*0890*/  LEA.HI R3, R3, R10, RZ, 0x3 ;  /* 0x0000000a03037211 */ /* 0x000fe200078f18ff */
[----:B------:R-:W-:Y:S01]  /*08a0*/  IMAD.MOV.U32 R89, RZ, RZ, 0x1 ;  /* 0x00000001ff597424 */ /* 0x000fe200078e00ff */
[----:B------:R-:W-:Y:S01]  /*08b0*/  IADD3 R11, R2, -R11, RZ ;  /* 0x8000000b020b7210 */ /* 0x000fe20007ffe0ff */
[----:B------:R-:W-:Y:S01]  /*08c0*/  NOP ;  /* 0x0000000000007918 */ /* 0x000fe20000000000 */
[--C-:B------:R-:W-:Y:S02]  /*08d0*/  SHF.R.S32.HI R9, RZ, 0x3, R3.reuse ;  /* 0x00000003ff097819 */ /* 0x100fe40000011403 */
[----:B-1----:R-:W-:-:S02]  /*08e0*/  SHF.R.S32.HI R8, RZ, 0x1f, R3 ;  /* 0x0000001fff087819 */ /* 0x002fc40000011403 */
[----:B------:R-:W-:Y:S02]  /*08f0*/  ISETP.NE.AND P4, PT, R0, RZ, PT ;  /* 0x000000ff0000720c */ /* 0x000fe40003f85270 */
[----:B------:R-:W-:Y:S02]  /*0900*/  LEA.HI R8, R8, R9, RZ, 0x2 ;  /* 0x0000000908087211 */ /* 0x000fe400078f10ff */
[----:B------:R-:W-:Y:S02]  /*0910*/  ISETP.EQ.OR P2, PT, R0, 0x3, !P4 ;  /* 0x000000030000780c */ /* 0x000fe40006742670 */
[----:B------:R-:W-:Y:S01]  /*0920*/  LOP3.LUT R8, R8, 0xfffffffc, RZ, 0xc0, !PT ;  /* 0xfffffffc08087812 */ /* 0x000fe200078ec0ff */
[----:B----4-:R-:W-:Y:S01]  /*0930*/  IMAD.MOV R15, RZ, RZ, -R13 ;  /* 0x000000ffff0f7224 */ /* 0x010fe200078e0a0d */
[----:B--2---:R-:W-:Y:S01]  /*0940*/  ISETP.NE.OR P1, PT, R12, RZ, !P1 ;  /* 0x000000ff0c00720c */ /* 0x004fe20004f25670 */
[----:B------:R-:W1:Y:S01]  /*0950*/  LDC R13, c[0x0][0x140] ;  /* 0x00005000ff0d7b82 */ /* 0x000e620000000800 */
[----:B-----5:R-:W-:Y:S01]  /*0960*/  I2FP.F32.U32 R3, R6 ;  /* 0x0000000600037245 */ /* 0x020fe20000201000 */
[----:B------:R-:W-:Y:S01]  /*0970*/  IMAD.IADD R8, R9, 0x1, -R8 ;  /* 0x0000000109087824 */ /* 0x000fe200078e0a08 */
[----:B------:R-:W-:-:S03]  /*0980*/  ISETP.EQ.AND P2, PT, R7, RZ, P2 ;  /* 0x000000ff0700720c */ /* 0x000fc60001742270 */
[----:B------:R-:W-:Y:S01]  /*0990*/  FMUL R12, R3, UR4 ;  /* 0x00000004030c7c20 */ /* 0x000fe20008400000 */
[----:B------:R-:W-:Y:S01]  /*09a0*/  LEA R8, R11, R8, 0x2 ;  /* 0x000000080b087211 */ /* 0x000fe200078e10ff */
[----:B------:R-:W2:Y:S01]  /*09b0*/  LDC R9, c[0x0][0x148] ;  /* 0x00005200ff097b82 */ /* 0x000ea20000000800 */
[----:B---3--:R-:W-:Y:S01]  /*09c0*/  IMAD R3, R14, R15, UR9 ;  /* 0x000000090e037e24 */ /* 0x008fe2000f8e020f */
[----:B------:R-:W-:Y:S01]  /*09d0*/  UMOV UR4, 0x20 ;  /* 0x0000002000047882 */ /* 0x000fe20000000000 */
[----:B------:R-:W-:Y:S01]  /*09e0*/  LEA.HI R2, R8, R8, RZ, 0x1 ;  /* 0x0000000808027211 */ /* 0x000fe200078f08ff */
[----:B------:R-:W-:Y:S01]  /*09f0*/  VOTEU.ALL UP0, P1 ;  /* 0x00000000003f7886 */ /* 0x000fe20000800000 */
[----:B------:R-:W3:Y:S01]  /*0a00*/  F2I.U32.TRUNC.NTZ R12, R12 ;  /* 0x0000000c000c7305 */ /* 0x000ee2000020f000 */
[----:B------:R-:W-:Y:S01]  /*0a10*/  SEL R22, RZ, 0x1, !P2 ;  /* 0x00000001ff167807 */ /* 0x000fe20005000000 */
[----:B------:R-:W-:Y:S01]  /*0a20*/  VOTEU.ALL UP1, P1 ;  /* 0x00000000003f7886 */ /* 0x000fe20000820000 */
[----:B------:R-:W-:Y:S01]  /*0a30*/  LOP3.LUT R11, R2, 0xfffffffe, RZ, 0xc0, !PT ;  /* 0xfffffffe020b7812 */ /* 0x000fe200078ec0ff */
[----:B------:R-:W4:Y:S01]  /*0a40*/  @!UP0 S2UR UR7, SR_CgaCtaId ;  /* 0x00000000000789c3 */ /* 0x000f220000008800 */
[----:B------:R-:W-:Y:S01]  /*0a50*/  @!UP0 UMOV UR6, 0x400 ;  /* 0x0000040000068882 */ /* 0x000fe20000000000 */
[----:B------:R-:W-:-:S04]  /*0a60*/  @!UP0 UIADD3 UR4, -UR4, 0x100000, URZ ;  /* 0x0010000004048890 */ /* 0x000fc8000fffe13f */
[----:B------:R-:W-:Y:S02]  /*0a70*/  @!UP0 USHF.L.U32 UR5, UR4, 0xb, URZ ;  /* 0x0000000b04058899 */ /* 0x000fe4000800063f */
[----:B------:R-:W-:Y:S01]  /*0a80*/  @!UP0 USHF.L.U32 UR4, UR4, 0x1, URZ ;  /* 0x0000000104048899 */ /* 0x000fe2000800063f */
[C---:B------:R-:W-:Y:S01]  /*0a90*/  IADD3 R2, R8.reuse, -R11, RZ ;  /* 0x8000000b08027210 */ /* 0x040fe20007ffe0ff */
[----:B------:R-:W-:-:S03]  /*0aa0*/  IMAD.SHL.U32 R11, R8, 0x4, RZ ;  /* 0x00000004080b7824 */ /* 0x000fc600078e00ff */
[----:B------:R-:W-:Y:S02]  /*0ab0*/  ISETP.NE.AND P5, PT, R2, R3, PT ;  /* 0x000000030200720c */ /* 0x000fe40003fa5270 */
[----:B------:R-:W-:Y:S02]  /*0ac0*/  LOP3.LUT R88, R8, 0xc, R11, 0x78, !PT ;  /* 0x0000000c08587812 */ /* 0x000fe400078e780b */
[----:B---3--:R-:W-:Y:S02]  /*0ad0*/  IADD3 R24, -R12, RZ, RZ ;  /* 0x000000ff0c187210 */ /* 0x008fe40007ffe1ff */
[----:B-1----:R-:W-:Y:S02]  /*0ae0*/  ISETP.EQ.U32.AND P2, PT, R13, 0x1, PT ;  /* 0x000000010d00780c */ /* 0x002fe40003f42070 */
[----:B------:R-:W-:Y:S01]  /*0af0*/  IADD3 R8, R7, -0x1, RZ ;  /* 0xffffffff07087810 */ /* 0x000fe20007ffe0ff */
[----:B--2---:R-:W-:-:S04]  /*0b00*/  IMAD R11, R9, R24, R6 ;  /* 0x00000018090b7224 */ /* 0x004fc800078e0206 */
[----:B------:R-:W-:-:S04]  /*0b10*/  @P5 LEA.HI R2, R88, R88, RZ, 0x1 ;  /* 0x0000005858025211 */ /* 0x000fc800078f08ff */
[----:B------:R-:W-:Y:S01]  /*0b20*/  @P5 SHF.R.S32.HI R2, RZ, 0x1, R2 ;  /* 0x00000001ff025819 */ /* 0x000fe20000011402 */
[----:B----4-:R-:W-:Y:S01]  /*0b30*/  @!UP0 ULEA UR6, UR7, UR6, 0x18 ;  /* 0x0000000607068291 */ /* 0x010fe2000f8ec03f */
[----:B------:R-:W-:Y:S02]  /*0b40*/  VOTEU.ALL UP0, P1 ;  /* 0x00000000003f7886 */ /* 0x000fe40000800000 */
[----:B------:R-:W-:Y:S02]  /*0b50*/  @P5 ISETP.NE.AND P6, PT, R2, R11, PT ;  /* 0x0000000b0200520c */ /* 0x000fe40003fc5270 */
[----:B------:R-:W-:Y:S02]  /*0b60*/  LOP3.LUT P1, RZ, R10, 0x7, RZ, 0xc0, !PT ;  /* 0x000000070aff7812 */ /* 0x000fe4000782c0ff */
[----:B------:R-:W-:Y:S02]  /*0b70*/  @P5 SEL R89, RZ, 0x1, P6 ;  /* 0x00000001ff595807 */ /* 0x000fe40003000000 */
[----:B------:R-:W-:-:S02]  /*0b80*/  ISETP.NE.AND P5, PT, R7, RZ, PT ;  /* 0x000000ff0700720c */ /* 0x000fc40003fa5270 */
[----:B------:R-:W-:Y:S01]  /*0b90*/  ISETP.LT.U32.AND P1, PT, R88, 0x2, !P1 ;  /* 0x000000025800780c */ /* 0x000fe20004f21070 */
[----:B------:R-:W1:Y:S02]  /*0ba0*/  FENCE.VIEW.ASYNC.S ;  /* 0x00000000000073c6 */ /* 0x000e640000000000 */
[----:B-1----:R1:W2:Y:S01]  /*0bb0*/  @!UP0 SYNCS.EXCH.64 URZ, [UR6+0x80], UR4 ;  /* 0x00008004063f85b2 */ /* 0x0022a20008000100 */
[----:B------:R-:W-:Y:S02]  /*0bc0*/  ISETP.EQ.AND P6, PT, R0, 0x2, !P5 ;  /* 0x000000020000780c */ /* 0x000fe40006fc2270 */
[----:B------:R-:W-:Y:S02]  /*0bd0*/  SEL R2, RZ, 0x1, !P1 ;  /* 0x00000001ff027807 */ /* 0x000fe40004800000 */
[----:B------:R-:W-:Y:S02]  /*0be0*/  ISETP.GE.U32.AND P1, PT, R8, 0x2, PT ;  /* 0x000000020800780c */ /* 0x000fe40003f26070 */
[----:B------:R-:W-:-:S02]  /*0bf0*/  SEL R19, RZ, 0x1, !P6 ;  /* 0x00000001ff137807 */ /* 0x000fc40007000000 */
[----:B------:R-:W-:Y:S02]  /*0c00*/  LOP3.LUT R89, R89, R2, RZ, 0xc0, !PT ;  /* 0x0000000259597212 */ /* 0x000fe400078ec0ff */
[----:B------:R-:W-:Y:S02]  /*0c10*/  SEL R19, R19, 0x2, P1 ;  /* 0x0000000213137807 */ /* 0x000fe40000800000 */
[----:B------:R-:W-:Y:S01]  /*0c20*/  SEL R22, R22, 0x2, P1 ;  /* 0x0000000216167807 */ /* 0x000fe20000800000 */
[----:B------:R1:W3:Y:S01]  /*0c30*/  @!UP1 SYNCS.EXCH.64 URZ, [UR6+0x88], UR4 ;  /* 0x00008804063f95b2 */ /* 0x0002e20008000100 */
[----:B------:R-:W-:Y:S01]  /*0c40*/  NOP ;  /* 0x0000000000007918 */ /* 0x000fe20000000000 */
[----:B------:R-:W-:Y:S05]  /*0c50*/  @!P2 BRA `(.L_x_8) ;  /* 0x000000000008a947 */ /* 0x000fea0003800000 */
[----:B--23--:R-:W-:Y:S01]  /*0c60*/  UCGABAR_ARV ;  /* 0x00000000000079c7 */ /* 0x00cfe20008000000 */
[----:B------:R-:W-:Y:S05]  /*0c70*/  BRA `(.L_x_9) ;  /* 0x0000000000047947 */ /* 0x000fea0003800000 */
.L_x_8:
[----:B--23--:R-:W-:Y:S01]  /*0c80*/  NOP ;  /* 0x0000000000007918 */ /* 0x00cfe20000000000 */
.L_x_9:
[----:B------:R-:W2:Y:S01]  /*0c90*/  LDC R2, c[0x0][0x904] ;  /* 0x00024100ff027b82 */ /* 0x000ea20000000800 */
[----:B------:R-:W-:Y:S02]  /*0ca0*/  IMAD.U32 R10, RZ, RZ, UR9 ;  /* 0x00000009ff0a7e24 */ /* 0x000fe4000f8e00ff */
[----:B------:R-:W-:Y:S01]  /*0cb0*/  IMAD.MOV.U32 R11, RZ, RZ, RZ ;  /* 0x000000ffff0b7224 */ /* 0x000fe200078e00ff */
[----:B--2---:R-:W-:-:S04]  /*0cc0*/  ISETP.NE.AND P1, PT, R2, 0x1, PT ;  /* 0x000000010200780c */ /* 0x004fc80003f25270 */
[----:B------:R-:W-:-:S09]  /*0cd0*/  P2R R7, PR, RZ, 0x2 ;  /* 0x00000002ff077803 */ /* 0x000fd20000000000 */
[----:B------:R-:W2:Y:S01]  /*0ce0*/  @P1 LDC R17, c[0x0][0x10] ;  /* 0x00000400ff111b82 */ /* 0x000ea20000000800 */
[----:B------:R-:W-:Y:S02]  /*0cf0*/  @P1 MOV R7, RZ ;  /* 0x000000ff00071202 */ /* 0x000fe40000000f00 */
[----:B------:R-:W-:-:S05]  /*0d00*/  @P1 MOV R15, RZ ;  /* 0x000000ff000f1202 */ /* 0x000fca0000000f00 */
[----:B------:R-:W3:Y:S01]  /*0d10*/  @!P1 LDC R13, c[0x0][0xc] ;  /* 0x00000300ff0d9b82 */ /* 0x000ee20000000800 */
[----:B-1----:R-:W-:Y:S01]  /*0d20*/  ULDC UR4, c[0x0][0xc] ;  /* 0x0000030000047ab9 */ /* 0x002fe20000000800 */
[----:B------:R-:W-:Y:S01]  /*0d30*/  ULDC UR5, c[0x0][0x10] ;  /* 0x0000040000057ab9 */ /* 0x000fe20000000800 */
[----:B------:R-:W-:Y:S01]  /*0d40*/  ULDC UR6, c[0x0][0x14] ;  /* 0x0000050000067ab9 */ /* 0x000fe20000000800 */
[----:B------:R-:W-:-:S04]  /*0d50*/  UIMAD.WIDE.U32 UR4, UR4, UR5, URZ ;  /* 0x00000005040472a5 */ /* 0x000fc8000f8e003f */
[----:B------:R-:W-:Y:S02]  /*0d60*/  UIMAD.WIDE.U32 UR38, UR4, UR6, URZ ;  /* 0x00000006042672a5 */ /* 0x000fe4000f8e003f */
[----:B------:R-:W-:-:S04]  /*0d70*/  UIMAD UR37, UR5, UR6, URZ ;  /* 0x00000006052572a4 */ /* 0x000fc8000f8e023f */
[----:B------:R-:W-:Y:S01]  /*0d80*/  UIADD3 UR37, UR39, UR37, URZ ;  /* 0x0000002527257290 */ /* 0x000fe2000fffe03f */
[----:B--2---:R-:W-:-:S04]  /*0d90*/  @P1 IMAD.WIDE.U32 R16, R17, UR9, R6 ;  /* 0x0000000911101c25 */ /* 0x004fc8000f8e0006 */
[----:B------:R-:W-:Y:S02]  /*0da0*/  @P1 IMAD.IADD R17, R17, 0x1, R15 ;  /* 0x0000000111111824 */ /* 0x000fe400078e020f */
[----:B---3--:R-:W-:-:S04]  /*0db0*/  @!P1 IMAD.WIDE.U32 R10, R6, R13, R10 ;  /* 0x0000000d060a9225 */ /* 0x008fc800078e000a */
[----:B------:R-:W-:Y:S01]  /*0dc0*/  @!P1 IMAD.MOV.U32 R17, RZ, RZ, R11 ;  /* 0x000000ffff119224 */ /* 0x000fe200078e000b */
[----:B------:R-:W-:Y:S01]  /*0dd0*/  @!P1 MOV R16, R10 ;  /* 0x0000000a00109202 */ /* 0x000fe20000000f00 */
[----:B------:R-:W-:Y:S06]  /*0de0*/  @!P2 BRA `(.L_x_10) ;  /* 0x00000000000ca947 */ /* 0x000fec0003800000 */
[----:B------:R-:W-:Y:S01]  /*0df0*/  UCGABAR_WAIT ;  /* 0x0000000000007dc7 */ /* 0x000fe20008000000 */
[----:B------:R-:W-:Y:S01]  /*0e00*/  CCTL.IVALL ;  /* 0x00000000ff00798f */ /* 0x000fe20002000000 */
[----:B------:R-:W-:Y:S05]  /*0e10*/  BRA `(.L_x_11) ;  /* 0x0000000000047947 */ /* 0x000fea0003800000 */
.L_x_10:
[----:B------:R-:W-:Y:S06]  /*0e20*/  BAR.SYNC.DEFER_BLOCKING 0x0 ;  /* 0x0000000000007b1d */ /* 0x000fec0000010000 */
.L_x_11:
[----:B------:R-:W1:Y:S01]  /*0e30*/  S2UR UR36, SR_CgaCtaId ;  /* 0x00000000002479c3 */ /* 0x000e620000008800 */
[----:B------:R-:W-:Y:S04]  /*0e40*/  BSSY B6, `(.L_x_12) ;  /* 0x0000c91000067945 */ /* 0x000fe80003800000 */
[----:B------:R-:W-:Y:S05]  /*0e50*/  @!P5 BRA `(.L_x_13) ;  /* 0x000000a00050d947 */ /* 0x000fea0003800000 */
[----:B------:R-:W-:-:S13]  /*0e60*/  ISETP.GT.U32.AND P0, PT, R8, 0x1, PT ;  /* 0x000000010800780c */ /* 0x000fda0003f04070 */
[----:B------:R-:W-:Y:S05]  /*0e70*/  @P0 BRA `(.L_x_14) ;  /* 0x000000c800340947 */ /* 0x000fea0003800000 */
[----:B------:R-:W-:Y:S01]  /*0e80*/  ULDC.64 UR4, c[0x0][0x8f8] ;  /* 0x00023e0000047ab9 */ /* 0x000fe20000000a00 */
[----:B------:R-:W-:Y:S01]  /*0e90*/  UMOV UR47, 0xffffffff ;  /* 0xffffffff002f7882 */ /* 0x000fe20000000000 */
[----:B------:R-:W-:Y:S01]  /*0ea0*/  ISETP.GE.U32.AND P0, PT, R16, UR4, PT ;  /* 0x0000000410007c0c */ /* 0x000fe2000bf06070 */
[----:B------:R-:W-:Y:S01]  /*0eb0*/  IMAD.MOV.U32 R94, RZ, RZ, -0x1 ;  /* 0xffffffffff5e7424 */ /* 0x000fe200078e00ff */
[----:B------:R-:W-:Y:S02]  /*0ec0*/  PRMT R90, RZ, 0x7610, R90 ;  /* 0x00007610ff5a7816 */ /* 0x000fe4000000005a */
[----:B------:R-:W-:Y:S02]  /*0ed0*/  ISETP.GE.U32.AND.EX P0, PT, R17, UR5, PT, P0 ;  /* 0x0000000511007c0c */ /* 0x000fe4000bf06100 */
[----:B------:R-:W-:Y:S02]  /*0ee0*/  MOV R23, 0xffffffff ;  /* 0xffffffff00177802 */ /* 0x000fe40000000f00 */
[----:B------:R-:W-:-:S09]  /*0ef0*/  PRMT R0, RZ, 0x7610, R0 ;  /* 0x00007610ff007816 */ /* 0x000fd20000000000 */
[----:B------:R-:W-:Y:S05]  /*0f00*/  @P0 BRA `(.L_x_15) ;  /* 0x00000004002c0947 */ /* 0x000fea0003800000 */
[----:B------:R-:W2:Y:S01]  /*0f10*/  LDC.64 R20, c[0x0][0x8d0] ;  /* 0x00023400ff147b82 */ /* 0x000ea20000000a00 */
[----:B------:R-:W-:Y:S01]  /*0f20*/  MOV R4, R16 ;  /* 0x0000001000047202 */ /* 0x000fe20000000f00 */
[----:B------:R-:W-:-:S06]  /*0f30*/  IMAD.MOV.U32 R5, RZ, RZ, R17 ;  /* 0x000000ffff057224 */ /* 0x000fcc00078e0011 */
[----:B------:R-:W3:Y:S08]  /*0f40*/  LDC R0, c[0x0][0x8d8] ;  /* 0x00023600ff007b82 */ /* 0x000ef00000000800 */
[----:B------:R-:W4:Y:S01]  /*0f50*/  LDC.64 R26, c[0x0][0x8c8] ;  /* 0x00023200ff1a7b82 */ /* 0x000f220000000a00 */
[----:B--2---:R-:W-:-:S04]  /*0f60*/  ISETP.NE.U32.AND P0, PT, R20, RZ, PT ;  /* 0x000000ff1400720c */ /* 0x004fc80003f05070 */
[----:B------:R-:W-:-:S13]  /*0f70*/  ISETP.NE.AND.EX P0, PT, R21, RZ, PT, P0 ;  /* 0x000000ff1500720c */ /* 0x000fda0003f05300 */
[----:B---34-:R-:W-:Y:S05]  /*0f80*/  @!P0 BRA `(.L_x_16) ;  /* 0x0000000000288947 */ /* 0x018fea0003800000 */
[----:B------:R-:W2:Y:S02]  /*0f90*/  LDC R13, c[0x0][0x8dc] ;  /* 0x00023700ff0d7b82 */ /* 0x000ea40000000800 */
[----:B--2---:R-:W-:-:S04]  /*0fa0*/  IADD3 R13, P0, R16, R13, RZ ;  /* 0x0000000d100d7210 */ /* 0x004fc80007f1e0ff */
[----:B------:R-:W-:-:S05]  /*0fb0*/  IADD3.X R15, RZ, R17, RZ, P0, !PT ;  /* 0x00000011ff0f7210 */ /* 0x000fca00007fe4ff */
[----:B------:R-:W-:-:S04]  /*0fc0*/  IMAD.WIDE.U32 R4, R15, R20, RZ ;  /* 0x000000140f047225 */ /* 0x000fc800078e00ff */
[----:B------:R-:W-:-:S04]  /*0fd0*/  IMAD.WIDE.U32 R10, P0, R13, R21, R4 ;  /* 0x000000150d0a7225 */ /* 0x000fc80007800004 */
[----:B------:R-:W-:Y:S01]  /*0fe0*/  IMAD.WIDE.U32 R4, R13, R20, RZ ;  /* 0x000000140d047225 */ /* 0x000fe200078e00ff */
[----:B------:R-:W-:-:S03]  /*0ff0*/  MOV R12, R11 ;  /* 0x0000000b000c7202 */ /* 0x000fc60000000f00 */
[----:B------:R-:W-:Y:S01]  /*1000*/  IMAD.X R13, RZ, RZ, RZ, P0 ;  /* 0x000000ffff0d7224 */ /* 0x000fe200000e06ff */
[----:B------:R-:W-:-:S05]  /*1010*/  IADD3 RZ, P0, R5, R10, RZ ;  /* 0x0000000a05ff7210 */ /* 0x000fca0007f1e0ff */
[----:B------:R-:W-:-:S08]  /*1020*/  IMAD.WIDE.U32.X R4, R15, R21, R12, P0 ;  /* 0x000000150f047225 */ /* 0x000fd000000e040c */
.L_x_16:
[----:B------:R-:W2:Y:S01]  /*1030*/  LDC.64 R28, c[0x0][0x8e8] ;  /* 0x00023a00ff1c7b82 */ /* 0x000ea20000000a00 */
[-CC-:B------:R-:W-:Y:S02]  /*1040*/  SHF.R.U64 R25, R4, R0.reuse, R5.reuse ;  /* 0x0000000004197219 */ /* 0x180fe40000001205 */
[----:B------:R-:W-:Y:S02]  /*1050*/  SHF.R.U32.HI R0, RZ, R0, R5 ;  /* 0x00000000ff007219 */ /* 0x000fe40000011605 */
[----:B------:R-:W-:Y:S02]  /*1060*/  IADD3 R7, P0, RZ, -R25, RZ ;  /* 0x80000019ff077210 */ /* 0x000fe40007f1e0ff */
[----:B------:R-:W-:Y:S01]  /*1070*/  MOV R30, 0x1 ;  /* 0x00000001001e7802 */ /* 0x000fe20000000f00 */
[----:B------:R-:W3:Y:S02]  /*1080*/  LDC R8, c[0x0][0x8c0] ;  /* 0x00023000ff087b82 */ /* 0x000ee40000000800 */
[----:B------:R-:W-:-:S04]  /*1090*/  IMAD.X R5, RZ, RZ, ~R0, P0 ;  /* 0x000000ffff057224 */ /* 0x000fc800000e0e00 */
[-C--:B------:R-:W-:Y:S02]  /*10a0*/  IMAD R0, R5, R26.reuse, RZ ;  /* 0x0000001a05007224 */ /* 0x080fe400078e02ff */
[----:B------:R-:W4:Y:S01]  /*10b0*/  LDC R11, c[0x0][0x8b0] ;  /* 0x00022c00ff0b7b82 */ /* 0x000f220000000800 */
[----:B------:R-:W-:-:S04]  /*10c0*/  IMAD.WIDE.U32 R4, R7, R26, R16 ;  /* 0x0000001a07047225 */ /* 0x000fc800078e0010 */
[----:B------:R-:W-:Y:S02]  /*10d0*/  IMAD R7, R7, R27, R0 ;  /* 0x0000001b07077224 */ /* 0x000fe400078e0200 */
[----:B------:R-:W-:Y:S01]  /*10e0*/  IMAD.MOV.U32 R0, RZ, RZ, -0x1 ;  /* 0xffffffffff007424 */ /* 0x000fe200078e00ff */
[----:B------:R-:W5:Y:S01]  /*10f0*/  LDC R21, c[0x0][0x900] ;  /* 0x00024000ff157b82 */ /* 0x000f620000000800 */
[----:B--2---:R-:W-:Y:S01]  /*1100*/  ISETP.NE.U32.AND P0, PT, R28, RZ, PT ;  /* 0x000000ff1c00720c */ /* 0x004fe20003f05070 */
[----:B------:R-:W-:Y:S01]  /*1110*/  IMAD R26, R9, R24, R6 ;  /* 0x00000018091a7224 */ /* 0x000fe200078e0206 */
[----:B------:R-:W-:Y:S02]  /*1120*/  IADD3 R5, R5, R7, RZ ;  /* 0x0000000705057210 */ /* 0x000fe40007ffe0ff */
[----:B------:R-:W-:-:S03]  /*1130*/  ISETP.NE.AND.EX P0, PT, R29, RZ, PT, P0 ;  /* 0x000000ff1d00720c */ /* 0x000fc60003f05300 */
[----:B------:R-:W2:Y:S01]  /*1140*/  LDC R15, c[0x0][0x8a8] ;  /* 0x00022a00ff0f7b82 */ /* 0x000ea20000000800 */
[-CC-:B---3--:R-:W-:Y:S02]  /*1150*/  SHF.R.U64 R13, R4, R8.reuse, R5.reuse ;  /* 0x00000008040d7219 */ /* 0x188fe40000001205 */
[----:B------:R-:W-:-:S05]  /*1160*/  SHF.R.U32.HI R4, RZ, R8, R5 ;  /* 0x00000008ff047219 */ /* 0x000fca0000011605 */
[----:B------:R-:W3:Y:S01]  /*1170*/  LDC R12, c[0x0][0x8f0] ;  /* 0x00023c00ff0c7b82 */ /* 0x000ee20000000800 */
[-CC-:B----4-:R-:W-:Y:S02]  /*1180*/  SHF.R.U64 R23, R13, R11.reuse, R4.reuse ;  /* 0x0000000b0d177219 */ /* 0x190fe40000001204 */
[----:B------:R-:W-:-:S05]  /*1190*/  SHF.R.U32.HI R4, RZ, R11, R4 ;  /* 0x0000000bff047219 */ /* 0x000fca0000011604 */
[----:B------:R-:W4:Y:S01]  /*11a0*/  LDC R14, c[0x0][0x8e0] ;  /* 0x00023800ff0e7b82 */ /* 0x000f220000000800 */
[-CC-:B-----5:R-:W-:Y:S02]  /*11b0*/  SHF.R.U64 R24, R23, R21.reuse, R4.reuse ;  /* 0x0000001517187219 */ /* 0x1a0fe40000001204 */
[-C--:B------:R-:W-:Y:S02]  /*11c0*/  SHF.L.U32 R0, R0, R21.reuse, RZ ;  /* 0x0000001500007219 */ /* 0x080fe400000006ff */
[----:B------:R-:W-:Y:S01]  /*11d0*/  SHF.R.U32.HI R5, RZ, R21, R4 ;  /* 0x00000015ff057219 */ /* 0x000fe20000011604 */
[----:B------:R-:W-:Y:S01]  /*11e0*/  IMAD.MOV.U32 R4, RZ, RZ, R24 ;  /* 0x000000ffff047224 */ /* 0x000fe200078e0018 */
[----:B------:R-:W-:Y:S01]  /*11f0*/  LOP3.LUT R10, RZ, R0, RZ, 0x33, !PT ;  /* 0x00000000ff0a7212 */ /* 0x000fe200078e33ff */
[----:B------:R-:W1:Y:S01]  /*1200*/  LDC R20, c[0x0][0x8b8] ;  /* 0x00022e00ff147b82 */ /* 0x000e620000000800 */
[----:B------:R-:W-:Y:S05]  /*1210*/  @!P0 BRA `(.L_x_17) ;  /* 0x0000000000288947 */ /* 0x000fea0003800000 */
[----:B------:R-:W5:Y:S02]  /*1220*/  LDC R9, c[0x0][0x8f4] ;  /* 0x00023d00ff097b82 */ /* 0x000f640000000800 */
[----:B-----5:R-:W-:-:S04]  /*1230*/  IADD3 R9, P0, R24, R9, RZ ;  /* 0x0000000918097210 */ /* 0x020fc80007f1e0ff */
        /* <DEDUP_REMOVED lines=8> */
.L_x_17:
[----:B---3--:R-:W-:Y:S01]  /*12c0*/  SHF.R.U64 R4, R4, R12, R5 ;  /* 0x0000000c04047219 */ /* 0x008fe20000001205 */
[----:B--2---:R-:W-:Y:S01]  /*12d0*/  VIADD R6, R15, 0xffffffff ;  /* 0xffffffff0f067836 */ /* 0x004fe20000000000 */
[----:B------:R-:W-:Y:S02]  /*12e0*/  SHF.L.U32 R0, R30, R21, RZ ;  /* 0x000000151e007219 */ /* 0x000fe400000006ff */
[----:B------:R-:W-:Y:S02]  /*12f0*/  LOP3.LUT R5, R23, R10, RZ, 0xc0, !PT ;  /* 0x0000000a17057212 */ /* 0x000fe400078ec0ff */
[----:B------:R-:W-:Y:S02]  /*1300*/  IADD3 R7, -R4, RZ, RZ ;  /* 0x000000ff04077210 */ /* 0x000fe40007ffe1ff */
[----:B------:R-:W-:Y:S01]  /*1310*/  SEL R3, R3, R26, !P1 ;  /* 0x0000001a03037207 */ /* 0x000fe20004800000 */
[----:B------:R-:W-:Y:S01]  /*1320*/  IMAD R4, R0, R4, R5 ;  /* 0x0000000400047224 */ /* 0x000fe200078e0205 */
[----:B------:R-:W-:Y:S01]  /*1330*/  LOP3.LUT R6, R13, R6, RZ, 0xc0, !PT ;  /* 0x000000060d067212 */ /* 0x000fe200078ec0ff */
[----:B----4-:R-:W-:Y:S01]  /*1340*/  IMAD R0, R7, R14, R24 ;  /* 0x0000000e07007224 */ /* 0x010fe200078e0218 */
[----:B------:R-:W-:Y:S01]  /*1350*/  R2UR UR47, R25 ;  /* 0x00000000192f72ca */ /* 0x000fe200000e0000 */
[----:B-1----:R-:W-:-:S02]  /*1360*/  IMAD R3, R4, R20, R3 ;  /* 0x0000001404037224 */ /* 0x002fc400078e0203 */
[----:B------:R-:W-:Y:S02]  /*1370*/  IMAD R0, R0, R15, R6 ;  /* 0x0000000f00007224 */ /* 0x000fe400078e0206 */
[----:B------:R-:W-:-:S03]  /*1380*/  IMAD.MOV.U32 R4, RZ, RZ, 0x1 ;  /* 0x00000001ff047424 */ /* 0x000fc600078e00ff */
[----:B------:R-:W-:Y:S02]  /*1390*/  SEL R94, R0, R3, !P1 ;  /* 0x00000003005e7207 */ /* 0x000fe40004800000 */
[----:B------:R-:W-:Y:S02]  /*13a0*/  SEL R23, R3, R0, !P1 ;  /* 0x0000000003177207 */ /* 0x000fe40004800000 */
[----:B------:R-:W-:-:S07]  /*13b0*/  PRMT R0, R4, 0x7610, R0 ;  /* 0x0000761004007816 */ /* 0x000fce0000000000 */
.L_x_15:
[----:B------:R-:W-:-:S08]  /*13c0*/  NOP ;  /* 0x0000000000007918 */ /* 0x000fd00000000000 */
[----:B------:R-:W2:Y:S02]  /*13d0*/  USETMAXREG.TRY_ALLOC.CTAPOOL UP0, 0xe8 ;  /* 0x000000e8000079c8 */ /* 0x000ea40008000600 */
[----:B--2---:R-:W-:-:S13]  /*13e0*/  PLOP3.LUT P0, PT, PT, PT, UP0, 0x80, 0x0 ;  /* 0x000000000000781c */ /* 0x004fda0003f0f008 */
[----:B------:R-:W-:Y:S05]  /*13f0*/  @!P0 BRA `(.L_x_15) ;  /* 0xfffffffc00f08947 */ /* 0x000fea000383ffff */
[----:B------:R-:W-:Y:S02]  /*1400*/  ULDC.64 UR4, c[0x0][0x590] ;  /* 0x0001640000047ab9 */ /* 0x000fe40000000a00 */
[----:B------:R-:W-:-:S04]  /*1410*/  ISETP.NE.U32.AND P0, PT, RZ, UR4, PT ;  /* 0x00000004ff007c0c */ /* 0x000fc8000bf05070 */
[----:B------:R-:W-:-:S13]  /*1420*/  ISETP.NE.AND.EX P0, PT, RZ, UR5, PT, P0 ;  /* 0x00000005ff007c0c */ /* 0x000fda000bf05300 */
[----:B------:R-:W-:Y:S05]  /*1430*/  @P0 BRA `(.L_x_18) ;  /* 0x00000000002c0947 */ /* 0x000fea0003800000 */
[----:B------:R-:W-:Y:S02]  /*1440*/  ULDC.64 UR4, c[0x0][0x588] ;  /* 0x0001620000047ab9 */ /* 0x000fe40000000a00 */
[----:B------:R-:W-:-:S04]  /*1450*/  ISETP.NE.U32.AND P0, PT, RZ, UR4, PT ;  /* 0x00000004ff007c0c */ /* 0x000fc8000bf05070 */
[----:B------:R-:W-:-:S13]  /*1460*/  ISETP.NE.AND.EX P0, PT, RZ, UR5, PT, P0 ;  /* 0x00000005ff007c0c */ /* 0x000fda000bf05300 */
[----:B------:R-:W-:Y:S05]  /*1470*/  @!P0 BRA `(.L_x_19) ;  /* 0x0000000000108947 */ /* 0x000fea0003800000 */
[----:B------:R-:W2:Y:S02]  /*1480*/  LDC.64 R92, c[0x0][0x588] ;  /* 0x00016200ff5c7b82 */ /* 0x000ea40000000a00 */
[----:B--2---:R2:W5:Y:S01]  /*1490*/  LDG.E R92, desc[UR40][R92.64] ;  /* 0x000000285c5c7981 */ /* 0x004562000c1e1900 */
[----:B------:R-:W-:Y:S01]  /*14a0*/  MOV R90, 0x1 ;  /* 0x00000001005a7802 */ /* 0x000fe20000000f00 */
[----:B------:R-:W-:Y:S06]  /*14b0*/  BRA `(.L_x_18) ;  /* 0x00000000000c7947 */ /* 0x000fec0003800000 */
.L_x_19:
[----:B------:R-:W-:Y:S01]  /*14c0*/  ULDC UR4, c[0x0][0x580] ;  /* 0x0001600000047ab9 */ /* 0x000fe20000000800 */
[----:B------:R-:W-:Y:S01]  /*14d0*/  IMAD.MOV.U32 R90, RZ, RZ, 0x1 ;  /* 0x00000001ff5a7424 */ /* 0x000fe200078e00ff */
[----:B------:R-:W-:-:S07]  /*14e0*/  MOV R92, UR4 ;  /* 0x00000004005c7c02 */ /* 0x000fce0008000f00 */
.L_x_18:
        /* <DEDUP_REMOVED lines=10> */
[----:B------:R-:W-:Y:S05]  /*1590*/  BRA `(.L_x_20) ;  /* 0x0000000000087947 */ /* 0x000fea0003800000 */
.L_x_21:
[----:B------:R-:W-:Y:S02]  /*15a0*/  ULDC UR4, c[0x0][0x5a0] ;  /* 0x0001680000047ab9 */ /* 0x000fe40000000800 */
[----:B--2---:R-:W-:-:S07]  /*15b0*/  IMAD.U32 R93, RZ, RZ, UR4 ;  /* 0x00000004ff5d7e24 */ /* 0x004fce000f8e00ff */
.L_x_20:
[----:B------:R-:W-:Y:S01]  /*15c0*/  LOP3.LUT P1, RZ, R0, 0xff, RZ, 0xc0, !PT ;  /* 0x000000ff00ff7812 */ /* 0x000fe2000782c0ff */
[----:B------:R-:W-:Y:S01]  /*15d0*/  UMOV UR42, URZ ;  /* 0x0000003f002a7c82 */ /* 0x000fe20008000000 */
[----:B------:R-:W-:-:S11]  /*15e0*/  PLOP3.LUT P0, PT, PT, PT, PT, 0x80, 0x0 ;  /* 0x000000000000781c */ /* 0x000fd60003f0f070 */
[----:B------:R-:W-:Y:S05]  /*15f0*/  @!P1 BRA `(.L_x_22) ;  /* 0x0000009400c89947 */ /* 0x000fea0003800000 */
[----:B------:R-:W-:Y:S01]  /*1600*/  ULDC UR4, c[0x0][0x28c] ;  /* 0x0000a30000047ab9 */ /* 0x000fe20000000800 */
[----:B------:R-:W-:Y:S01]  /*1610*/  LOP3.LUT R100, R22, 0x1, RZ, 0xfc, !PT ;  /* 0x0000000116647812 */ /* 0x000fe200078efcff */
[----:B------:R-:W-:Y:S01]  /*1620*/  UIADD3 UR4, UR4, 0x3f, URZ ;  /* 0x0000003f04047890 */ /* 0x000fe2000fffe03f */
[----:B------:R-:W-:Y:S01]  /*1630*/  LOP3.LUT R102, R19, 0x1, RZ, 0xfc, !PT ;  /* 0x0000000113667812 */ /* 0x000fe200078efcff */
[----:B------:R-:W-:Y:S01]  /*1640*/  ULDC.64 UR54, c[0x0][0x198] ;  /* 0x0000660000367ab9 */ /* 0x000fe20000000a00 */
[----:B------:R-:W-:Y:S01]  /*1650*/  MOV R91, 0x1 ;  /* 0x00000001005b7802 */ /* 0x000fe20000000f00 */
[----:B------:R-:W-:Y:S01]  /*1660*/  USHF.R.S32.HI UR5, URZ, 0x1f, UR4 ;  /* 0x0000001f3f057899 */ /* 0x000fe20008011404 */
[----:B------:R-:W-:Y:S01]  /*1670*/  UMOV UR43, URZ ;  /* 0x0000003f002b7c82 */ /* 0x000fe20008000000 */
[----:B------:R-:W-:Y:S02]  /*1680*/  UMOV UR48, URZ ;  /* 0x0000003f00307c82 */ /* 0x000fe40008000000 */
[----:B------:R-:W-:Y:S01]  /*1690*/  ULEA.HI UR5, UR5, UR4, URZ, 0x6 ;  /* 0x0000000405057291 */ /* 0x000fe2000f8f303f */
[----:B------:R-:W-:Y:S01]  /*16a0*/  UMOV UR49, URZ ;  /* 0x0000003f00317c82 */ /* 0x000fe20008000000 */
[----:B------:R-:W-:-:S02]  /*16b0*/  UMOV UR42, URZ ;  /* 0x0000003f002a7c82 */ /* 0x000fc40008000000 */
[----:B------:R-:W-:-:S12]  /*16c0*/  USHF.R.S32.HI UR50, URZ, 0x6, UR5 ;  /* 0x000000063f327899 */ /* 0x000fd80008011405 */
.L_x_285:
[----:B------:R-:W-:Y:S01]  /*16d0*/  LOP3.LUT R0, R18, 0x80, RZ, 0xc0, !PT ;  /* 0x0000008012007812 */ /* 0x000fe200078ec0ff */
[----:B------:R-:W4:Y:S01]  /*16e0*/  S2UR UR51, SR_CgaCtaId ;  /* 0x00000000003379c3 */ /* 0x000f220000008800 */
[----:B------:R-:W-:Y:S02]  /*16f0*/  UMOV UR52, 0x400 ;  /* 0x0000040000347882 */ /* 0x000fe40000000000 */
[----:B------:R-:W-:-:S06]  /*1700*/  SHF.R.U32.HI R0, RZ, 0x7, R0 ;  /* 0x00000007ff007819 */ /* 0x000fcc0000011600 */
[----:B-1----:R-:W1:Y:S01]  /*1710*/  SHFL.IDX PT, R0, R0, RZ, 0x1f ;  /* 0x00001fff00007589 */ /* 0x002e6200000e0000 */
[----:B----4-:R-:W-:Y:S01]  /*1720*/  ULEA UR52, UR51, UR52, 0x18 ;  /* 0x0000003433347291 */ /* 0x010fe2000f8ec03f */
[----:B-1----:R-:W-:-:S13]  /*1730*/  R2UR UR4, R0 ;  /* 0x00000000000472ca */ /* 0x002fda00000e0000 */
[----:B------:R-:W-:-:S04]  /*1740*/  ULEA.HI UR5, UR4, UR4, URZ, 0x1 ;  /* 0x0000000404057291 */ /* 0x000fc8000f8f083f */
[----:B------:R-:W-:-:S04]  /*1750*/  ULOP3.LUT UR5, UR5, 0x7fffe, URZ, 0xc0, !UPT ;  /* 0x0007fffe05057892 */ /* 0x000fc8000f8ec03f */
[----:B------:R-:W-:-:S03]  /*1760*/  UIADD3 UR5, UR4, -UR5, URZ ;  /* 0x8000000504057290 */ /* 0x000fc6000fffe03f */
[----:B------:R-:W-:Y:S01]  /*1770*/  ULDC UR4, c[0x0][0x28c] ;  /* 0x0000a30000047ab9 */ /* 0x000fe20000000800 */
[----:B------:R-:W-:Y:S01]  /*1780*/  ULEA UR5, UR5, UR52, 0xd ;  /* 0x0000003405057291 */ /* 0x000fe2000f8e683f */
[----:B------:R-:W-:-:S03]  /*1790*/  ISETP.LT.AND P0, PT, RZ, UR4, PT ;  /* 0x00000004ff007c0c */ /* 0x000fc6000bf01270 */
[----:B------:R-:W-:-:S04]  /*17a0*/  UIADD3 UR5, UR5, 0x8400, URZ ;  /* 0x0000840005057890 */ /* 0x000fc8000fffe03f */
[----:B------:R-:W-:-:S04]  /*17b0*/  USHF.R.U32.HI UR5, URZ, 0x4, UR5 ;  /* 0x000000043f057899 */ /* 0x000fc80008011605 */
[----:B------:R-:W-:Y:S02]  /*17c0*/  ULOP3.LUT UR44, UR5, 0x3fff, URZ, 0xc0, !UPT ;  /* 0x00003fff052c7892 */ /* 0x000fe4000f8ec03f */
[----:B------:R-:W-:Y:S10]  /*17d0*/  @P0 BRA `(.L_x_23) ;  /* 0x0000000000400947 */ /* 0x000ff40003800000 */
[----:B------:R-:W-:Y:S01]  /*17e0*/  MOV R0, 0x0 ;  /* 0x0000000000007802 */ /* 0x000fe20000000f00 */
[----:B------:R-:W-:Y:S01]  /*17f0*/  ULDC.64 UR4, c[0x4][0x70] ;  /* 0x01001c0000047ab9 */ /* 0x000fe20000000a00 */
[----:B------:R-:W-:Y:S01]  /*1800*/  ULDC.64 UR6, c[0x4][0x8] ;  /* 0x0100020000067ab9 */ /* 0x000fe20000000a00 */
[----:B---3--:R-:W-:Y:S01]  /*1810*/  IMAD.U32 R4, RZ, RZ, UR4 ;  /* 0x00000004ff047e24 */ /* 0x008fe2000f8e00ff */
[----:B------:R1:W3:Y:S01]  /*1820*/  LDC.64 R14, c[0x4][R0] ;  /* 0x01000000000e7b82 */ /* 0x0002e20000000a00 */
[----:B------:R-:W-:Y:S01]  /*1830*/  MOV R5, UR5 ;  /* 0x0000000500057c02 */ /* 0x000fe20008000f00 */
[----:B------:R-:W-:Y:S01]  /*1840*/  ULDC.64 UR4, c[0x4][0x78] ;  /* 0x01001e0000047ab9 */ /* 0x000fe20000000a00 */
[----:B------:R-:W-:Y:S01]  /*1850*/  IMAD.U32 R10, RZ, RZ, UR6 ;  /* 0x00000006ff0a7e24 */ /* 0x000fe2000f8e00ff */
[----:B------:R-:W-:Y:S01]  /*1860*/  MOV R7, UR5 ;  /* 0x0000000500077c02 */ /* 0x000fe20008000f00 */
[----:B------:R-:W-:Y:S01]  /*1870*/  IMAD.U32 R6, RZ, RZ, UR4 ;  /* 0x00000004ff067e24 */ /* 0x000fe2000f8e00ff */
[----:B------:R-:W-:Y:S01]  /*1880*/  MOV R11, UR7 ;  /* 0x00000007000b7c02 */ /* 0x000fe20008000f00 */
[----:B------:R-:W-:Y:S01]  /*1890*/  IMAD.MOV.U32 R8, RZ, RZ, 0x1e1 ;  /* 0x000001e1ff087424 */ /* 0x000fe200078e00ff */
[----:B------:R-:W-:Y:S01]  /*18a0*/  MOV R12, 0x1 ;  /* 0x00000001000c7802 */ /* 0x000fe20000000f00 */
[----:B-1----:R-:W-:-:S07]  /*18b0*/  IMAD.MOV.U32 R13, RZ, RZ, RZ ;  /* 0x000000ffff0d7224 */ /* 0x002fce00078e00ff */
[----:B------:R-:W-:-:S07]  /*18c0*/  LEPC R20, `(.L_x_23) ;  /* 0x000000001014794e */ /* 0x000fce0000000000 */
[----:B--23-5:R-:W-:Y:S05]  /*18d0*/  CALL.ABS.NOINC R14 ;  /* 0x000000000e007343 */ /* 0x02cfea0003c00000 */
.L_x_23:
[----:B------:R-:W-:-:S13]  /*18e0*/  ISETP.NE.AND P0, PT, R100, 0x3, PT ;  /* 0x000000036400780c */ /* 0x000fda0003f05270 */
[----:B------:R-:W-:Y:S05]  /*18f0*/  @!P0 BRA `(.L_x_24) ;  /* 0x0000000000048947 */ /* 0x000fea0003800000 */
[----:B------:R-:W-:Y:S01]  /*1900*/  BPT.TRAP 0x1 ;  /* 0x000000040000795c */ /* 0x000fe20000300000 */
.L_x_24:
[----:B------:R-:W-:Y:S01]  /*1910*/  IMAD.U32 R0, RZ, RZ, UR48 ;  /* 0x00000030ff007e24 */ /* 0x000fe2000f8e00ff */
[----:B------:R-:W-:-:S04]  /*1920*/  MOV R3, UR49 ;  /* 0x0000003100037c02 */ /* 0x000fc80008000f00 */
[----:B------:R-:W-:Y:S02]  /*1930*/  LEA R3, R3, UR52, 0x3 ;  /* 0x0000003403037c11 */ /* 0x000fe4000f8e18ff */
[----:B------:R-:W-:-:S04]  /*1940*/  SHF.L.U32 R0, R0, 0x1f, RZ ;  /* 0x0000001f00007819 */ /* 0x000fc800000006ff */
[----:B------:R1:W4:Y:S01]  /*1950*/  SYNCS.PHASECHK.TRANS64.TRYWAIT P1, [R3+URZ], R0 ;  /* 0x00000000030075a7 */ /* 0x000322000802017f */
[----:B------:R-:W-:Y:S05]  /*1960*/  @!P0 BRA `(.L_x_25) ;  /* 0x0000000000048947 */ /* 0x000fea0003800000 */
[----:B------:R-:W-:Y:S01]  /*1970*/  BPT.TRAP 0x1 ;  /* 0x000000040000795c */ /* 0x000fe20000300000 */
.L_x_25:
[----:B----4-:R-:W-:Y:S05]  /*1980*/  @P1 BRA `(.L_x_26) ;  /* 0x0000000000081947 */ /* 0x010fea0003800000 */
[----:B------:R-:W4:Y:S02]  /*1990*/  SYNCS.PHASECHK.TRANS64.TRYWAIT P1, [R3+URZ], R0 ;  /* 0x00000000030075a7 */ /* 0x000f24000802017f */
[----:B----4-:R-:W-:Y:S05]  /*19a0*/  @!P1 BRA `(.L_x_27) ;  /* 0x000000bc00709947 */ /* 0x010fea0003800000 */
.L_x_26:
[----:B------:R-:W-:-:S04]  /*19b0*/  UISETP.LT.AND UP0, UPT, UR50, 0x1, UPT ;  /* 0x000000013200788c */ /* 0x000fc8000bf01270 */
[----:B------:R-:W-:-:S06]  /*19c0*/  USEL UR4, UR50, 0x1, UP0 ;  /* 0x0000000132047887 */ /* 0x000fcc0008000000 */
[----:B-1--4-:R-:W-:Y:S01]  /*19d0*/  MOV R0, UR4 ;  /* 0x0000000400007c02 */ /* 0x012fe20008000f00 */
[----:B------:R-:W-:Y:S05]  /*19e0*/  WARPSYNC.ALL ;  /* 0x0000000000007948 */ /* 0x000fea0003800000 */
[----:B------:R-:W-:-:S04]  /*19f0*/  IADD3 R0, -R0, UR50, RZ ;  /* 0x0000003200007c10 */ /* 0x000fc8000fffe1ff */
[----:B------:R-:W-:Y:S01]  /*1a00*/  ISETP.GE.AND P1, PT, R0, 0x1, PT ;  /* 0x000000010000780c */ /* 0x000fe20003f26270 */
[----:B------:R-:W-:Y:S01]  /*1a10*/  UIADD3 UR4, UR52, 0x28400, URZ ;  /* 0x0002840034047890 */ /* 0x000fe2000fffe03f */
[----:B------:R-:W-:Y:S01]  /*1a20*/  WARPGROUP.ARRIVE ;  /* 0x00000000000079c5 */ /* 0x000fe20000000000 */
[----:B------:R-:W-:Y:S01]  /*1a30*/  UMOV UR9, 0x40000040 ;  /* 0x4000004000097882 */ /* 0x000fe20000000000 */
[----:B------:R-:W-:Y:S01]  /*1a40*/  UMOV UR11, 0x40000040 ;  /* 0x40000040000b7882 */ /* 0x000fe20000000000 */
[----:B------:R-:W-:-:S04]  /*1a50*/  USHF.R.U32.HI UR4, URZ, 0x4, UR4 ;  /* 0x000000043f047899 */ /* 0x000fc80008011604 */
[----:B------:R-:W-:Y:S02]  /*1a60*/  ULOP3.LUT UR5, UR4, 0x3fff, URZ, 0xc0, !UPT ;  /* 0x00003fff04057892 */ /* 0x000fe4000f8ec03f */
[----:B------:R-:W-:Y:S02]  /*1a70*/  ULOP3.LUT UR4, UR44, 0x10000, URZ, 0xfc, !UPT ;  /* 0x000100002c047892 */ /* 0x000fe4000f8efc3f */
[----:B------:R-:W-:Y:S02]  /*1a80*/  ULOP3.LUT UR5, UR5, 0x10000, URZ, 0xfc, !UPT ;  /* 0x0001000005057892 */ /* 0x000fe4000f8efc3f */
[----:B------:R-:W-:Y:S02]  /*1a90*/  ULEA UR7, UR49, UR4, 0xb ;  /* 0x0000000431077291 */ /* 0x000fe4000f8e583f */
[----:B------:R-:W-:Y:S02]  /*1aa0*/  ULEA UR6, UR49, UR5, 0x9 ;  /* 0x0000000531067291 */ /* 0x000fe4000f8e483f */
[----:B------:R-:W-:-:S03]  /*1ab0*/  UIADD3 UR12, UR7, 0x400, URZ ;  /* 0x00000400070c7890 */ /* 0x000fc6000fffe03f */
[----:B------:R-:W-:Y:S02]  /*1ac0*/  UMOV UR8, UR7 ;  /* 0x0000000700087c82 */ /* 0x000fe40008000000 */
[----:B------:R-:W-:Y:S02]  /*1ad0*/  UMOV UR10, UR6 ;  /* 0x00000006000a7c82 */ /* 0x000fe40008000000 */
[----:B------:R-:W-:Y:S01]  /*1ae0*/  HGMMA.64x64x16.F32.BF16 R56, gdesc[UR8], RZ, !UPT, gsb0 ;  /* 0x00e00000083879f0 */ /* 0x000fe2000c0018ff */
[----:B------:R-:W-:Y:S01]  /*1af0*/  UMOV UR8, UR12 ;  /* 0x0000000c00087c82 */ /* 0x000fe20008000000 */
[----:B------:R-:W-:Y:S01]  /*1b00*/  UMOV UR9, 0x40000040 ;  /* 0x4000004000097882 */ /* 0x000fe20000000000 */
[----:B------:R-:W-:Y:S01]  /*1b10*/  UIADD3 UR12, UR7, 0x402, URZ ;  /* 0x00000402070c7890 */ /* 0x000fe2000fffe03f */
[----:B------:R-:W-:Y:S02]  /*1b20*/  WARPGROUP.DEPBAR.LE gsb0, 0x0 ;  /* 0x00008000000079c5 */ /* 0x000fe40000010000 */
[----:B------:R-:W-:-:S06]  /*1b30*/  WARPGROUP.ARRIVE ;  /* 0x00000000000079c5 */ /* 0x000fcc0000000000 */
[----:B------:R-:W-:Y:S01]  /*1b40*/  HGMMA.64x64x16.F32.BF16 R24, gdesc[UR8], RZ, !UPT, gsb0 ;  /* 0x00e00000081879f0 */ /* 0x000fe2000c0018ff */
[----:B------:R-:W-:Y:S02]  /*1b50*/  UIADD3 UR8, UR7, 0x2, URZ ;  /* 0x0000000207087890 */ /* 0x000fe4000fffe03f */
[----:B------:R-:W-:Y:S01]  /*1b60*/  UIADD3 UR10, UR6, 0x2, URZ ;  /* 0x00000002060a7890 */ /* 0x000fe2000fffe03f */
[----:B------:R-:W-:Y:S01]  /*1b70*/  UMOV UR9, 0x40000040 ;  /* 0x4000004000097882 */ /* 0x000fe20000000000 */
[----:B------:R-:W-:Y:S01]  /*1b80*/  UMOV UR11, 0x40000040 ;  /* 0x40000040000b7882 */ /* 0x000fe20000000000 */
[----:B------:R-:W-:Y:S02]  /*1b90*/  WARPGROUP.DEPBAR.LE gsb0, 0x0 ;  /* 0x00008000000079c5 */ /* 0x000fe40000010000 */
[----:B------:R-:W-:-:S06]  /*1ba0*/  WARPGROUP.ARRIVE ;  /* 0x00000000000079c5 */ /* 0x000fcc0000000000 */
[----:B------:R-:W-:Y:S01]  /*1bb0*/  HGMMA.64x64x16.F32.BF16 R56, gdesc[UR8], R56, gsb0 ;  /* 0x00e00000083879f0 */ /* 0x000fe20008001838 */
[----:B------:R-:W-:Y:S01]  /*1bc0*/  UMOV UR8, UR12 ;  /* 0x0000000c00087c82 */ /* 0x000fe20008000000 */
[----:B------:R-:W-:Y:S01]  /*1bd0*/  UMOV UR9, 0x40000040 ;  /* 0x4000004000097882 */ /* 0x000fe20000000000 */
[----:B------:R-:W-:Y:S01]  /*1be0*/  UIADD3 UR12, UR7, 0x404, URZ ;  /* 0x00000404070c7890 */ /* 0x000fe2000fffe03f */
[----:B------:R-:W-:Y:S02]  /*1bf0*/  WARPGROUP.DEPBAR.LE gsb0, 0x0 ;  /* 0x00008000000079c5 */ /* 0x000fe40000010000 */
[----:B------:R-:W-:-:S06]  /*1c00*/  WARPGROUP.ARRIVE ;  /* 0x00000000000079c5 */ /* 0x000fcc0000000000 */
[----:B------:R-:W-:Y:S01]  /*1c10*/  HGMMA.64x64x16.F32.BF16 R24, gdesc[UR8], R24, gsb0 ;  /* 0x00e00000081879f0 */ /* 0x000fe20008001818 */
        /* <DEDUP_REMOVED lines=9> */
[----:B------:R-:W-:Y:S02]  /*1cb0*/  WARPGROUP.DEPBAR.LE gsb0, 0x0 ;  /* 0x00008000000079c5 */ /* 0x000fe40000010000 */
[----:B------:R-:W-:-:S06]  /*1cc0*/  WARPGROUP.ARRIVE ;  /* 0x00000000000079c5 */ /* 0x000fcc0000000000 */
[----:B------:R-:W-:Y:S01]  /*1cd0*/  HGMMA.64x64x16.F32.BF16 R24, gdesc[UR8], R24, gsb0 ;  /* 0x00e00000081879f0 */ /* 0x000fe20008001818 */
[----:B------:R-:W-:Y:S02]  /*1ce0*/  UIADD3 UR8, UR7, 0x6, URZ ;  /* 0x0000000607087890 */ /* 0x000fe4000fffe03f */
[----:B------:R-:W-:Y:S01]  /*1cf0*/  UIADD3 UR10, UR6, 0x6, URZ ;  /* 0x00000006060a7890 */ /* 0x000fe2000fffe03f */
[----:B------:R-:W-:Y:S01]  /*1d00*/  UMOV UR9, 0x40000040 ;  /* 0x4000004000097882 */ /* 0x000fe20000000000 */
[----:B------:R-:W-:Y:S01]  /*1d10*/  UMOV UR11, 0x40000040 ;  /* 0x40000040000b7882 */ /* 0x000fe20000000000 */
[----:B------:R-:W-:Y:S01]  /*1d20*/  UIADD3 UR7, UR7, 0x406, URZ ;  /* 0x0000040607077890 */ /* 0x000fe2000fffe03f */
[----:B------:R-:W-:Y:S02]  /*1d30*/  WARPGROUP.DEPBAR.LE gsb0, 0x0 ;  /* 0x00008000000079c5 */ /* 0x000fe40000010000 */
[----:B------:R-:W-:-:S06]  /*1d40*/  WARPGROUP.ARRIVE ;  /* 0x00000000000079c5 */ /* 0x000fcc0000000000 */
[----:B------:R-:W-:Y:S01]  /*1d50*/  HGMMA.64x64x16.F32.BF16 R56, gdesc[UR8], R56, gsb0 ;  /* 0x00e00000083879f0 */ /* 0x000fe20008001838 */
[----:B------:R-:W-:Y:S01]  /*1d60*/  UMOV UR8, UR7 ;  /* 0x0000000700087c82 */ /* 0x000fe20008000000 */
[----:B------:R-:W-:Y:S01]  /*1d70*/  UMOV UR9, 0x40000040 ;  /* 0x4000004000097882 */ /* 0x000fe20000000000 */
[----:B------:R-:W-:Y:S02]  /*1d80*/  WARPGROUP.DEPBAR.LE gsb0, 0x0 ;  /* 0x00008000000079c5 */ /* 0x000fe40000010000 */
[----:B------:R-:W-:-:S06]  /*1d90*/  WARPGROUP.ARRIVE ;  /* 0x00000000000079c5 */ /* 0x000fcc0000000000 */
[----:B------:R-:W-:Y:S03]  /*1da0*/  HGMMA.64x64x16.F32.BF16 R24, gdesc[UR8], R24, gsb0 ;  /* 0x00e00000081879f0 */ /* 0x000fe60008001818 */
[----:B------:R-:W-:Y:S02]  /*1db0*/  WARPGROUP.DEPBAR.LE gsb0, 0x0 ;  /* 0x00008000000079c5 */ /* 0x000fe40000010000 */
[----:B------:R-:W-:Y:S05]  /*1dc0*/  @!P1 BRA `(.L_x_28) ;  /* 0x0000000400709947 */ /* 0x000fea0003800000 */
[----:B------:R-:W-:Y:S02]  /*1dd0*/  UIADD3 UR6, UR49, 0x1, URZ ;  /* 0x0000000131067890 */ /* 0x000fe4000fffe03f */
[----:B------:R-:W-:Y:S02]  /*1de0*/  IMAD.U32 R3, RZ, RZ, UR49 ;  /* 0x00000031ff037e24 */ /* 0x000fe4000f8e00ff */
[----:B------:R-:W-:-:S04]  /*1df0*/  UISETP.NE.AND UP0, UPT, UR6, 0x4, UPT ;  /* 0x000000040600788c */ /* 0x000fc8000bf05270 */
[----:B------:R-:W-:Y:S02]  /*1e00*/  USEL UR7, URZ, 0x1, UP0 ;  /* 0x000000013f077887 */ /* 0x000fe40008000000 */
[----:B------:R-:W-:Y:S02]  /*1e10*/  USEL UR6, UR6, URZ, UP0 ;  /* 0x0000003f06067287 */ /* 0x000fe40008000000 */
[----:B------:R-:W-:-:S06]  /*1e20*/  ULOP3.LUT UR7, UR48, UR7, URZ, 0x3c, !UPT ;  /* 0x0000000730077292 */ /* 0x000fcc000f8e3c3f */
[----:B------:R-:W-:-:S07]  /*1e30*/  MOV R6, UR7 ;  /* 0x0000000700067c02 */ /* 0x000fce0008000f00 */
.L_x_35:
[----:B------:R-:W-:Y:S05]  /*1e40*/  @!P0 BRA `(.L_x_29) ;  /* 0x0000000000048947 */ /* 0x000fea0003800000 */
[----:B------:R-:W-:Y:S01]  /*1e50*/  BPT.TRAP 0x1 ;  /* 0x000000040000795c */ /* 0x000fe20000300000 */
.L_x_29:
[----:B------:R-:W-:Y:S01]  /*1e60*/  ULEA UR7, UR6, UR52, 0x3 ;  /* 0x0000003406077291 */ /* 0x000fe2000f8e183f */
[----:B---3--:R-:W-:-:S08]  /*1e70*/  SHF.L.U32 R4, R6, 0x1f, RZ ;  /* 0x0000001f06047819 */ /* 0x008fd000000006ff */
[----:B------:R1:W3:Y:S01]  /*1e80*/  SYNCS.PHASECHK.TRANS64.TRYWAIT P1, [UR7], R4 ;  /* 0x00000004ff0075a7 */ /* 0x0002e20008020147 */
[----:B------:R-:W-:Y:S05]  /*1e90*/  @!P0 BRA `(.L_x_30) ;  /* 0x0000000000048947 */ /* 0x000fea0003800000 */
[----:B------:R-:W-:Y:S01]  /*1ea0*/  BPT.TRAP 0x1 ;  /* 0x000000040000795c */ /* 0x000fe20000300000 */
.L_x_30:
[----:B---3--:R-:W-:Y:S05]  /*1eb0*/  @P1 BRA `(.L_x_31) ;  /* 0x0000000000081947 */ /* 0x008fea0003800000 */
[----:B------:R-:W3:Y:S02]  /*1ec0*/  SYNCS.PHASECHK.TRANS64.TRYWAIT P1, [UR7], R4 ;  /* 0x00000004ff0075a7 */ /* 0x000ee40008020147 */
[----:B---3--:R-:W-:Y:S05]  /*1ed0*/  @!P1 BRA `(.L_x_32) ;  /* 0x000000b800389947 */ /* 0x008fea0003800000 */
.L_x_31:
[----:B------:R-:W-:Y:S01]  /*1ee0*/  ULEA UR7, UR6, UR5, 0x9 ;  /* 0x0000000506077291 */ /* 0x000fe2000f8e483f */
[----:B------:R-:W-:Y:S01]  /*1ef0*/  WARPGROUP.ARRIVE ;  /* 0x00000000000079c5 */ /* 0x000fe20000000000 */
[----:B------:R-:W-:Y:S01]  /*1f00*/  ULEA UR12, UR6, UR4, 0xb ;  /* 0x00000004060c7291 */ /* 0x000fe2000f8e583f */
[----:B------:R-:W-:Y:S01]  /*1f10*/  UMOV UR11, 0x40000040 ;  /* 0x40000040000b7882 */ /* 0x000fe20000000000 */
[----:B------:R-:W-:Y:S02]  /*1f20*/  UMOV UR9, 0x40000040 ;  /* 0x4000004000097882 */ /* 0x000fe40000000000 */
[----:B------:R-:W-:Y:S01]  /*1f30*/  UIADD3 UR13, UR12, 0x400, URZ ;  /* 0x000004000c0d7890 */ /* 0x000fe2000fffe03f */
[----:B------:R-:W-:Y:S02]  /*1f40*/  UMOV UR10, UR7 ;  /* 0x00000007000a7c82 */ /* 0x000fe40008000000 */
[----:B------:R-:W-:Y:S02]  /*1f50*/  UMOV UR8, UR12 ;  /* 0x0000000c00087c82 */ /* 0x000fe40008000000 */
[----:B------:R-:W-:Y:S01]  /*1f60*/  HGMMA.64x64x16.F32.BF16 R56, gdesc[UR8], R56, gsb0 ;  /* 0x00e00000083879f0 */ /* 0x000fe20008001838 */
[----:B------:R-:W-:Y:S01]  /*1f70*/  UMOV UR9, 0x40000040 ;  /* 0x4000004000097882 */ /* 0x000fe20000000000 */
[----:B------:R-:W-:Y:S01]  /*1f80*/  UMOV UR8, UR13 ;  /* 0x0000000d00087c82 */ /* 0x000fe20008000000 */
[----:B------:R-:W-:Y:S01]  /*1f90*/  UIADD3 UR13, UR12, 0x402, URZ ;  /* 0x000004020c0d7890 */ /* 0x000fe2000fffe03f */
[----:B------:R-:W-:-:S02]  /*1fa0*/  WARPGROUP.DEPBAR.LE gsb0, 0x0 ;  /* 0x00008000000079c5 */ /* 0x000fc40000010000 */
        /* <DEDUP_REMOVED lines=42> */
[----:B------:R-:W-:Y:S01]  /*2250*/  BPT.TRAP 0x1 ;  /* 0x000000040000795c */ /* 0x000fe20000300000 */
.L_x_33:
[----:B------:R-:W-:-:S13]  /*2260*/  ISETP.NE.AND P1, PT, R89, RZ, PT ;  /* 0x000000ff5900720c */ /* 0x000fda0003f25270 */
[----:B-1-3--:R-:W-:-:S05]  /*2270*/  @P1 LEA R4, R3, UR52, 0x3 ;  /* 0x0000003403041c11 */ /* 0x00afca000f8e18ff */
[----:B------:R-:W-:-:S05]  /*2280*/  @P1 VIADD R5, R4, 0x20 ;  /* 0x0000002004051836 */ /* 0x000fca0000000000 */
[----:B------:R-:W-:-:S04]  /*2290*/  @P1 PRMT R5, R88, 0x654, R5 ;  /* 0x0000065458051816 */ /* 0x000fc80000000005 */
[----:B------:R1:W-:Y:S01]  /*22a0*/  @P1 SYNCS.ARRIVE.TRANS64.RED.A1T0 RZ, [R5+URZ], RZ ;  /* 0x000000ff05ff19a7 */ /* 0x0003e2000810043f */
[----:B------:R-:W-:-:S13]  /*22b0*/  ISETP.GT.U32.AND P1, PT, R22, 0x1, PT ;  /* 0x000000011600780c */ /* 0x000fda0003f24070 */
[----:B-1----:R-:W-:Y:S05]  /*22c0*/  @P1 BRA `(.L_x_34) ;  /* 0x0000000000041947 */ /* 0x002fea0003800000 */
[----:B------:R-:W-:Y:S01]  /*22d0*/  BPT.TRAP 0x1 ;  /* 0x000000040000795c */ /* 0x000fe20000300000 */
.L_x_34:
[----:B------:R-:W-:Y:S01]  /*22e0*/  UIADD3 UR6, UR6, 0x1, URZ ;  /* 0x0000000106067890 */ /* 0x000fe2000fffe03f */
[C---:B------:R-:W-:Y:S01]  /*22f0*/  ISETP.GT.AND P2, PT, R0.reuse, 0x1, PT ;  /* 0x000000010000780c */ /* 0x040fe20003f44270 */
[----:B------:R-:W-:Y:S01]  /*2300*/  VIADD R0, R0, 0xffffffff ;  /* 0xffffffff00007836 */ /* 0x000fe20000000000 */
[----:B------:R-:W-:Y:S01]  /*2310*/  IADD3 R3, R3, 0x1, RZ ;  /* 0x0000000103037810 */ /* 0x000fe20007ffe0ff */
[----:B------:R-:W-:-:S03]  /*2320*/  UISETP.NE.AND UP0, UPT, UR6, 0x4, UPT ;  /* 0x000000040600788c */ /* 0x000fc6000bf05270 */
[C---:B------:R-:W-:Y:S01]  /*2330*/  ISETP.NE.AND P1, PT, R3.reuse, 0x4, PT ;  /* 0x000000040300780c */ /* 0x040fe20003f25270 */
[----:B------:R-:W-:Y:S02]  /*2340*/  USEL UR7, URZ, 0x1, UP0 ;  /* 0x000000013f077887 */ /* 0x000fe40008000000 */
[----:B------:R-:W-:Y:S01]  /*2350*/  USEL UR6, UR6, URZ, UP0 ;  /* 0x0000003f06067287 */ /* 0x000fe20008000000 */
[----:B------:R-:W-:-:S03]  /*2360*/  SEL R3, R3, RZ, P1 ;  /* 0x000000ff03037207 */ /* 0x000fc60000800000 */
[----:B------:R-:W-:Y:S01]  /*2370*/  LOP3.LUT R6, R6, UR7, RZ, 0x3c, !PT ;  /* 0x0000000706067c12 */ /* 0x000fe2000f8e3cff */
[----:B------:R-:W-:Y:S07]  /*2380*/  @P2 BRA `(.L_x_35) ;  /* 0xfffffff800ac2947 */ /* 0x000fee000383ffff */
.L_x_28:
[----:B------:R-:W1:Y:S02]  /*2390*/  LDC R0, c[0x0][0x28c] ;  /* 0x0000a300ff007b82 */ /* 0x000e640000000800 */
[----:B-1----:R-:W-:-:S13]  /*23a0*/  ISETP.GE.AND P1, PT, R0, 0x1, PT ;  /* 0x000000010000780c */ /* 0x002fda0003f26270 */
[----:B------:R-:W-:Y:S05]  /*23b0*/  @!P1 BRA `(.L_x_36) ;  /* 0x0000000000449947 */ /* 0x000fea0003800000 */
[----:B------:R-:W-:Y:S05]  /*23c0*/  @!P0 BRA `(.L_x_37) ;  /* 0x0000000000048947 */ /* 0x000fea0003800000 */
[----:B------:R-:W-:Y:S01]  /*23d0*/  BPT.TRAP 0x1 ;  /* 0x000000040000795c */ /* 0x000fe20000300000 */
.L_x_37:
[----:B------:R-:W-:Y:S01]  /*23e0*/  ISETP.NE.AND P0, PT, R89, RZ, PT ;  /* 0x000000ff5900720c */ /* 0x000fe20003f05270 */
[----:B------:R-:W-:Y:S01]  /*23f0*/  UISETP.LT.AND UP1, UPT, UR50, 0x1, UPT ;  /* 0x000000013200788c */ /* 0x000fe2000bf21270 */
[----:B------:R-:W-:-:S11]  /*2400*/  MOV R3, UR52 ;  /* 0x0000003400037c02 */ /* 0x000fd60008000f00 */
[----:B------:R-:W-:-:S05]  /*2410*/  VOTEU.ANY UP0, P0 ;  /* 0x00000000003f7886 */ /* 0x000fca0000000100 */
[----:B------:R-:W-:-:S04]  /*2420*/  @UP0 USEL UR4, UR50, 0x1, UP1 ;  /* 0x0000000132040887 */ /* 0x000fc80008800000 */
[----:B------:R-:W-:-:S06]  /*2430*/  @UP0 UIADD3 UR4, UR49, UR50, -UR4 ;  /* 0x0000003231040290 */ /* 0x000fcc000fffe804 */
[----:B------:R-:W-:-:S05]  /*2440*/  MOV R0, UR4 ;  /* 0x0000000400007c02 */ /* 0x000fca0008000f00 */
[----:B------:R-:W-:-:S05]  /*2450*/  @P0 IMAD.SHL.U32 R0, R0, 0x8, RZ ;  /* 0x0000000800000824 */ /* 0x000fca00078e00ff */
[----:B------:R-:W-:-:S04]  /*2460*/  @P0 LOP3.LUT R0, R0, 0x18, RZ, 0xc0, !PT ;  /* 0x0000001800000812 */ /* 0x000fc800078ec0ff */
[----:B------:R-:W-:-:S04]  /*2470*/  @P0 IADD3 R3, R3, 0x20, R0 ;  /* 0x0000002003030810 */ /* 0x000fc80007ffe000 */
[----:B------:R-:W-:-:S04]  /*2480*/  @P0 PRMT R3, R88, 0x654, R3 ;  /* 0x0000065458030816 */ /* 0x000fc80000000003 */
[----:B------:R1:W-:Y:S01]  /*2490*/  @P0 SYNCS.ARRIVE.TRANS64.RED.A1T0 RZ, [R3+URZ], RZ ;  /* 0x000000ff03ff09a7 */ /* 0x0003e2000810043f */
[----:B------:R-:W-:-:S13]  /*24a0*/  ISETP.GT.U32.AND P0, PT, R22, 0x1, PT ;  /* 0x000000011600780c */ /* 0x000fda0003f04070 */
[----:B-1----:R-:W-:Y:S05]  /*24b0*/  @P0 BRA `(.L_x_36) ;  /* 0x0000000000040947 */ /* 0x002fea0003800000 */
[----:B------:R-:W-:Y:S01]  /*24c0*/  BPT.TRAP 0x1 ;  /* 0x000000040000795c */ /* 0x000fe20000300000 */
.L_x_36:
[----:B------:R-:W-:Y:S01]  /*24d0*/  UIADD3 UR4, UR52, 0x200, URZ ;  /* 0x0000020034047890 */ /* 0x000fe2000fffe03f */
[----:B------:R-:W-:Y:S02]  /*24e0*/  R2UR UR46, R23 ;  /* 0x00000000172e72ca */ /* 0x000fe400000e0000 */
[----:B------:R-:W-:Y:S01]  /*24f0*/  R2UR UR45, R94 ;  /* 0x000000005e2d72ca */ /* 0x000fe200000e0000 */
[----:B------:R-:W-:-:S06]  /*2500*/  ULOP3.LUT UP0, URZ, UR4, 0x1bf, URZ, 0xc0, !UPT ;  /* 0x000001bf043f7892 */ /* 0x000fcc000f80c03f */
[----:B------:R-:W-:-:S04]  /*2510*/  PLOP3.LUT P0, PT, PT, PT, UP0, 0x80, 0x0 ;  /* 0x000000000000781c */ /* 0x000fc80003f0f008 */
[----:B------:R-:W-:Y:S02]  /*2520*/  USHF.L.U32 UR46, UR46, 0x8, URZ ;  /* 0x000000082e2e7899 */ /* 0x000fe4000800063f */
[----:B------:R-:W-:-:S07]  /*2530*/  USHF.L.U32 UR45, UR45, 0x6, URZ ;  /* 0x000000062d2d7899 */ /* 0x000fce000800063f */
[----:B------:R-:W-:Y:S05]  /*2540*/  @!P0 BRA `(.L_x_38) ;  /* 0x00000000007c8947 */ /* 0x000fea0003800000 */
        /* <DEDUP_REMOVED lines=16> */
.L_x_39:
[----:B------:R1:W2:Y:S01]  /*2650*/  LDC.64 R14, c[0x4][R23] ;  /* 0x01000000170e7b82 */ /* 0x0002a20000000a00 */
[----:B------:R-:W-:Y:S01]  /*2660*/  ULDC.64 UR4, c[0x4][0x80] ;  /* 0x0100200000047ab9 */ /* 0x000fe20000000a00 */
[----:B------:R-:W-:Y:S01]  /*2670*/  ULDC.64 UR6, c[0x4][0x10] ;  /* 0x0100040000067ab9 */ /* 0x000fe20000000a00 */
[----:B------:R-:W-:Y:S01]  /*2680*/  MOV R4, UR4 ;  /* 0x0000000400047c02 */ /* 0x000fe20008000f00 */
[----:B------:R-:W-:Y:S01]  /*2690*/  IMAD.U32 R5, RZ, RZ, UR5 ;  /* 0x00000005ff057e24 */ /* 0x000fe2000f8e00ff */
[----:B------:R-:W-:Y:S01]  /*26a0*/  ULDC.64 UR4, c[0x4][0x88] ;  /* 0x0100220000047ab9 */ /* 0x000fe20000000a00 */
[----:B------:R-:W-:Y:S01]  /*26b0*/  MOV R10, UR6 ;  /* 0x00000006000a7c02 */ /* 0x000fe20008000f00 */
[----:B------:R-:W-:Y:S01]  /*26c0*/  IMAD.U32 R7, RZ, RZ, UR5 ;  /* 0x00000005ff077e24 */ /* 0x000fe2000f8e00ff */
[----:B------:R-:W-:Y:S01]  /*26d0*/  MOV R6, UR4 ;  /* 0x0000000400067c02 */ /* 0x000fe20008000f00 */
[----:B------:R-:W-:Y:S01]  /*26e0*/  IMAD.U32 R11, RZ, RZ, UR7 ;  /* 0x00000007ff0b7e24 */ /* 0x000fe2000f8e00ff */
[----:B------:R-:W-:Y:S01]  /*26f0*/  MOV R8, 0x70 ;  /* 0x0000007000087802 */ /* 0x000fe20000000f00 */
[----:B------:R-:W-:Y:S01]  /*2700*/  IMAD.MOV.U32 R12, RZ, RZ, 0x1 ;  /* 0x00000001ff0c7424 */ /* 0x000fe200078e00ff */
[----:B-1----:R-:W-:-:S07]  /*2710*/  MOV R13, RZ ;  /* 0x000000ff000d7202 */ /* 0x002fce0000000f00 */
[----:B------:R-:W-:-:S07]  /*2720*/  LEPC R20, `(.L_x_38) ;  /* 0x000000001014794e */ /* 0x000fce0000000000 */
[----:B--2---:R-:W-:Y:S05]  /*2730*/  CALL.ABS.NOINC R14 ;  /* 0x000000000e007343 */ /* 0x004fea0003c00000 */
.L_x_38:
[----:B------:R-:W1:Y:S02]  /*2740*/  LDC.64 R8, c[0x0][0x590] ;  /* 0x00016400ff087b82 */ /* 0x000e640000000a00 */
[----:B-1----:R-:W-:-:S04]  /*2750*/  ISETP.NE.U32.AND P2, PT, R8, RZ, PT ;  /* 0x000000ff0800720c */ /* 0x002fc80003f45070 */
[----:B------:R-:W-:-:S13]  /*2760*/  ISETP.NE.AND.EX P2, PT, R9, RZ, PT, P2 ;  /* 0x000000ff0900720c */ /* 0x000fda0003f45320 */
[----:B------:R-:W-:Y:S05]  /*2770*/  @!P2 BRA `(.L_x_40) ;  /* 0x000000000034a947 */ /* 0x000fea0003800000 */
[----:B------:R-:W-:Y:S02]  /*2780*/  ULDC.64 UR4, c[0x0][0x588] ;  /* 0x0001620000047ab9 */ /* 0x000fe40000000a00 */
[----:B------:R-:W-:-:S04]  /*2790*/  ISETP.NE.U32.AND P0, PT, RZ, UR4, PT ;  /* 0x00000004ff007c0c */ /* 0x000fc8000bf05070 */
[----:B------:R-:W-:-:S13]  /*27a0*/  ISETP.NE.AND.EX P0, PT, RZ, UR5, PT, P0 ;  /* 0x00000005ff007c0c */ /* 0x000fda000bf05300 */
[----:B------:R-:W-:Y:S05]  /*27b0*/  @!P0 BRA `(.L_x_41) ;  /* 0x0000000000188947 */ /* 0x000fea0003800000 */
[----:B---3--:R-:W1:Y:S01]  /*27c0*/  LDC.64 R4, c[0x0][0x588] ;  /* 0x00016200ff047b82 */ /* 0x008e620000000a00 */
[----:B------:R-:W-:-:S04]  /*27d0*/  IMAD R3, R8, UR47, RZ ;  /* 0x0000002f08037c24 */ /* 0x000fc8000f8e02ff */
[----:B-1----:R-:W-:-:S05]  /*27e0*/  IMAD.WIDE R4, R3, 0x4, R4 ;  /* 0x0000000403047825 */ /* 0x002fca00078e0204 */
[----:B-----5:R1:W5:Y:S01]  /*27f0*/  LDG.E R92, desc[UR40][R4.64] ;  /* 0x00000028045c7981 */ /* 0x020362000c1e1900 */
[----:B------:R-:W-:Y:S01]  /*2800*/  IMAD.MOV.U32 R90, RZ, RZ, 0x1 ;  /* 0x00000001ff5a7424 */ /* 0x000fe200078e00ff */
[----:B------:R-:W-:Y:S06]  /*2810*/  BRA `(.L_x_40) ;  /* 0x00000000000c7947 */ /* 0x000fec0003800000 */
.L_x_41:
[----:B------:R-:W-:Y:S01]  /*2820*/  ULDC UR4, c[0x0][0x580] ;  /* 0x0001600000047ab9 */ /* 0x000fe20000000800 */
[----:B------:R-:W-:Y:S01]  /*2830*/  MOV R90, 0x1 ;  /* 0x00000001005a7802 */ /* 0x000fe20000000f00 */
[----:B-----5:R-:W-:-:S07]  /*2840*/  IMAD.U32 R92, RZ, RZ, UR4 ;  /* 0x00000004ff5c7e24 */ /* 0x020fce000f8e00ff */
.L_x_40:
[----:B------:R-:W4:Y:S02]  /*2850*/  LDC.64 R6, c[0x0][0x5b0] ;  /* 0x00016c00ff067b82 */ /* 0x000f240000000a00 */
[----:B----4-:R-:W-:-:S04]  /*2860*/  ISETP.NE.U32.AND P0, PT, R6, RZ, PT ;  /* 0x000000ff0600720c */ /* 0x010fc80003f05070 */
[----:B------:R-:W-:-:S13]  /*2870*/  ISETP.NE.AND.EX P0, PT, R7, RZ, PT, P0 ;  /* 0x000000ff0700720c */ /* 0x000fda0003f05300 */
[----:B------:R-:W-:Y:S05]  /*2880*/  @!P0 BRA `(.L_x_42) ;  /* 0x00000000002c8947 */ /* 0x000fea0003800000 */
[----:B------:R-:W-:Y:S02]  /*2890*/  ULDC.64 UR4, c[0x0][0x5a8] ;  /* 0x00016a0000047ab9 */ /* 0x000fe40000000a00 */
[----:B------:R-:W-:-:S04]  /*28a0*/  ISETP.NE.U32.AND P0, PT, RZ, UR4, PT ;  /* 0x00000004ff007c0c */ /* 0x000fc8000bf05070 */
[----:B------:R-:W-:-:S13]  /*28b0*/  ISETP.NE.AND.EX P0, PT, RZ, UR5, PT, P0 ;  /* 0x00000005ff007c0c */ /* 0x000fda000bf05300 */
[----:B------:R-:W-:Y:S05]  /*28c0*/  @!P0 BRA `(.L_x_43) ;  /* 0x0000000000148947 */ /* 0x000fea0003800000 */
[----:B-1-3--:R-:W1:Y:S01]  /*28d0*/  LDC.64 R4, c[0x0][0x5a8] ;  /* 0x00016a00ff047b82 */ /* 0x00ae620000000a00 */
[----:B------:R-:W-:-:S04]  /*28e0*/  IMAD R3, R6, UR47, RZ ;  /* 0x0000002f06037c24 */ /* 0x000fc8000f8e02ff */
[----:B-1----:R-:W-:-:S05]  /*28f0*/  IMAD.WIDE R4, R3, 0x4, R4 ;  /* 0x0000000403047825 */ /* 0x002fca00078e0204 */
[----:B--2--5:R4:W5:Y:S01]  /*2900*/  LDG.E R93, desc[UR40][R4.64] ;  /* 0x00000028045d7981 */ /* 0x024962000c1e1900 */
[----:B------:R-:W-:Y:S05]  /*2910*/  BRA `(.L_x_42) ;  /* 0x0000000000087947 */ /* 0x000fea0003800000 */
.L_x_43:
[----:B------:R-:W-:Y:S02]  /*2920*/  ULDC UR4, c[0x0][0x5a0] ;  /* 0x0001680000047ab9 */ /* 0x000fe40000000800 */
[----:B--2--5:R-:W-:-:S07]  /*2930*/  MOV R93, UR4 ;  /* 0x00000004005d7c02 */ /* 0x024fce0008000f00 */
.L_x_42:
[----:B------:R-:W-:Y:S01]  /*2940*/  ULDC.64 UR4, c[0x0][0x588] ;  /* 0x0001620000047ab9 */ /* 0x000fe20000000a00 */
[----:B------:R-:W-:Y:S01]  /*2950*/  ISETP.NE.U32.AND P3, PT, R8, RZ, PT ;  /* 0x000000ff0800720c */ /* 0x000fe20003f65070 */
[----:B------:R-:W-:Y:S02]  /*2960*/  UISETP.NE.U32.AND UP0, UPT, UR4, URZ, UPT ;  /* 0x0000003f0400728c */ /* 0x000fe4000bf05070 */
[----:B------:R-:W-:Y:S02]  /*2970*/  ISETP.NE.U32.AND P4, PT, RZ, UR4, PT ;  /* 0x00000004ff007c0c */ /* 0x000fe4000bf85070 */
[----:B------:R-:W-:Y:S01]  /*2980*/  ISETP.NE.AND.EX P3, PT, R9, RZ, PT, P3 ;  /* 0x000000ff0900720c */ /* 0x000fe20003f65330 */
[----:B------:R-:W-:Y:S02]  /*2990*/  UISETP.NE.AND.EX UP0, UPT, UR5, URZ, UPT, UP0 ;  /* 0x0000003f0500728c */ /* 0x000fe4000bf05300 */
[----:B------:R-:W-:Y:S02]  /*29a0*/  ISETP.NE.AND.EX P4, PT, RZ, UR5, PT, P4 ;  /* 0x00000005ff007c0c */ /* 0x000fe4000bf85340 */
[----:B------:R-:W-:-:S02]  /*29b0*/  PLOP3.LUT P0, PT, PT, PT, PT, 0x8, 0x0 ;  /* 0x000000000000781c */ /* 0x000fc40003f0e170 */
[----:B------:R-:W-:-:S04]  /*29c0*/  PLOP3.LUT P1, PT, PT, PT, UP0, 0x80, 0x0 ;  /* 0x000000000000781c */ /* 0x000fc80003f2f008 */
[----:B------:R-:W-:-:S05]  /*29d0*/  PLOP3.LUT P1, PT, P1, PT, PT, 0x8, 0x0 ;  /* 0x000000000000781c */ /* 0x000fca0000f2e170 */
[----:B------:R-:W-:Y:S08]  /*29e0*/  @P4 BRA P3, `(.L_x_44) ;  /* 0x0000000000244947 */ /* 0x000ff00001800000 */
[----:B------:R-:W-:Y:S04]  /*29f0*/  BSSY B0, `(.L_x_44) ;  /* 0x0000008000007945 */ /* 0x000fe80003800000 */
[----:B------:R-:W-:Y:S05]  /*2a00*/  @!P2 BRA `(.L_x_45) ;  /* 0x000000000014a947 */ /* 0x000fea0003800000 */
[----:B------:R-:W-:Y:S02]  /*2a10*/  LOP3.LUT P3, RZ, R90, 0xff, RZ, 0xc0, !PT ;  /* 0x000000ff5aff7812 */ /* 0x000fe4000786c0ff */
[----:B------:R-:W-:-:S11]  /*2a20*/  PLOP3.LUT P0, PT, P1, PT, PT, 0x80, 0x0 ;  /* 0x000000000000781c */ /* 0x000fd60000f0f070 */
[----:B------:R-:W-:Y:S05]  /*2a30*/  @!P3 BRA `(.L_x_46) ;  /* 0x00000000000cb947 */ /* 0x000fea0003800000 */
[----:B-----5:R-:W-:Y:S01]  /*2a40*/  FSETP.EQ.AND P0, PT, R92, RZ, PT ;  /* 0x000000ff5c00720b */ /* 0x020fe20003f02000 */
[----:B------:R-:W-:-:S12]  /*2a50*/  BRA `(.L_x_46) ;  /* 0x0000000000047947 */ /* 0x000fd80003800000 */
.L_x_45:
[----:B-----5:R-:W-:-:S13]  /*2a60*/  FSETP.EQ.AND P0, PT, R92, RZ, PT ;  /* 0x000000ff5c00720b */ /* 0x020fda0003f02000 */
.L_x_46:
[----:B------:R-:W-:Y:S05]  /*2a70*/  BSYNC B0 ;  /* 0x0000000000007941 */ /* 0x000fea0003800000 */
.L_x_44:
[----:B------:R-:W-:Y:S04]  /*2a80*/  BSSY B0, `(.L_x_47) ;  /* 0x0000007000007945 */ /* 0x000fe80003800000 */
[----:B------:R-:W-:Y:S05]  /*2a90*/  @!P2 BRA `(.L_x_48) ;  /* 0x000000000010a947 */ /* 0x000fea0003800000 */
[----:B------:R-:W-:-:S13]  /*2aa0*/  LOP3.LUT P2, RZ, R90, 0xff, RZ, 0xc0, !PT ;  /* 0x000000ff5aff7812 */ /* 0x000fda000784c0ff */
[----:B------:R-:W-:Y:S05]  /*2ab0*/  @!P2 BRA `(.L_x_49) ;  /* 0x00000000000ca947 */ /* 0x000fea0003800000 */
[----:B-----5:R-:W-:Y:S01]  /*2ac0*/  FSETP.EQ.AND P1, PT, R92, RZ, PT ;  /* 0x000000ff5c00720b */ /* 0x020fe20003f22000 */
[----:B------:R-:W-:-:S12]  /*2ad0*/  BRA `(.L_x_49) ;  /* 0x0000000000047947 */ /* 0x000fd80003800000 */
.L_x_48:
[----:B-----5:R-:W-:-:S13]  /*2ae0*/  FSETP.EQ.AND P1, PT, R92, RZ, PT ;  /* 0x000000ff5c00720b */ /* 0x020fda0003f22000 */
.L_x_49:
[----:B------:R-:W-:Y:S05]  /*2af0*/  BSYNC B0 ;  /* 0x0000000000007941 */ /* 0x000fea0003800000 */
.L_x_47:
[----:B------:R-:W-:Y:S01]  /*2b00*/  BSSY B0, `(.L_x_50) ;  /* 0x0000029000007945 */ /* 0x000fe20003800000 */
[----:B------:R-:W-:Y:S01]  /*2b10*/  LOP3.LUT R91, R91, 0x1, RZ, 0x3c, !PT ;  /* 0x000000015b5b7812 */ /* 0x000fe200078e3cff */
[----:B-1-34-:R-:W-:Y:S01]  /*2b20*/  IMAD.MOV.U32 R4, RZ, RZ, RZ ;  /* 0x000000ffff047224 */ /* 0x01afe200078e00ff */
[----:B------:R-:W-:Y:S02]  /*2b30*/  CS2R R10, SRZ ;  /* 0x00000000000a7805 */ /* 0x000fe4000001ff00 */
[----:B------:R-:W-:Y:S02]  /*2b40*/  CS2R R8, SRZ ;  /* 0x0000000000087805 */ /* 0x000fe4000001ff00 */
[----:B------:R-:W-:Y:S02]  /*2b50*/  CS2R R14, SRZ ;  /* 0x00000000000e7805 */ /* 0x000fe4000001ff00 */
[----:B------:R-:W-:Y:S01]  /*2b60*/  CS2R R12, SRZ ;  /* 0x00000000000c7805 */ /* 0x000fe2000001ff00 */
[----:B------:R-:W-:Y:S06]  /*2b70*/  @P0 BRA `(.L_x_51) ;  /* 0x0000000000840947 */ /* 0x000fec0003800000 */
[----:B------:R-:W-:-:S13]  /*2b80*/  ISETP.NE.AND P2, PT, R102, 0x3, PT ;  /* 0x000000036600780c */ /* 0x000fda0003f45270 */
[----:B------:R-:W-:Y:S05]  /*2b90*/  @!P2 BRA `(.L_x_52) ;  /* 0x000000000004a947 */ /* 0x000fea0003800000 */
[----:B------:R-:W-:Y:S01]  /*2ba0*/  BPT.TRAP 0x1 ;  /* 0x000000040000795c */ /* 0x000fe20000300000 */
.L_x_52:
[----:B------:R-:W-:Y:S01]  /*2bb0*/  SHF.L.U32 R0, R91, 0x1f, RZ ;  /* 0x0000001f5b007819 */ /* 0x000fe200000006ff */
[----:B------:R-:W-:Y:S01]  /*2bc0*/  BSSY B1, `(.L_x_53) ;  /* 0x0000005000017945 */ /* 0x000fe20003800000 */
[----:B------:R-:W-:Y:S01]  /*2bd0*/  MOV R4, 0x1 ;  /* 0x0000000100047802 */ /* 0x000fe20000000f00 */
[----:B------:R-:W-:Y:S01]  /*2be0*/  IMAD.MOV.U32 R10, RZ, RZ, RZ ;  /* 0x000000ffff0a7224 */ /* 0x000fe200078e00ff */
[----:B------:R-:W1:Y:S02]  /*2bf0*/  SYNCS.PHASECHK.TRANS64.TRYWAIT P2, [UR52+0x40], R0 ;  /* 0x00004000ff0075a7 */ /* 0x000e640008040174 */
[----:B-1----:R-:W-:Y:S05]  /*2c00*/  @!P2 BRA `(.L_x_54) ;  /* 0x000000ac0004a947 */ /* 0x002fea0003800000 */
.L_x_358:
[----:B------:R-:W-:Y:S05]  /*2c10*/  BSYNC B1 ;  /* 0x0000000000017941 */ /* 0x000fea0003800000 */
.L_x_53:
[----:B------:R-:W-:Y:S02]  /*2c20*/  CS2R R8, SRZ ;  /* 0x0000000000087805 */ /* 0x000fe4000001ff00 */
[----:B------:R-:W-:Y:S02]  /*2c30*/  CS2R R14, SRZ ;  /* 0x00000000000e7805 */ /* 0x000fe4000001ff00 */
[----:B------:R-:W-:Y:S01]  /*2c40*/  CS2R R12, SRZ ;  /* 0x00000000000c7805 */ /* 0x000fe2000001ff00 */
[----:B------:R-:W-:Y:S06]  /*2c50*/  @P1 BRA `(.L_x_51) ;  /* 0x00000000004c1947 */ /* 0x000fec0003800000 */
[C---:B-1----:R-:W-:Y:S01]  /*2c60*/  IMAD.SHL.U32 R3, R18.reuse, 0x20, RZ ;  /* 0x0000002012037824 */ /* 0x042fe200078e00ff */
[----:B------:R-:W-:Y:S01]  /*2c70*/  SHF.L.U32 R0, R18, 0x4, RZ ;  /* 0x0000000412007819 */ /* 0x000fe200000006ff */
[----:B------:R-:W-:Y:S05]  /*2c80*/  WARPSYNC.ALL ;  /* 0x0000000000007948 */ /* 0x000fea0003800000 */
[----:B------:R-:W-:Y:S02]  /*2c90*/  SHF.R.U32.HI R6, RZ, 0x1, R18 ;  /* 0x00000001ff067819 */ /* 0x000fe40000011612 */
[----:B------:R-:W-:Y:S02]  /*2ca0*/  LOP3.LUT R0, R0, 0xe00, RZ, 0xc0, !PT ;  /* 0x00000e0000007812 */ /* 0x000fe400078ec0ff */
[----:B------:R-:W-:-:S02]  /*2cb0*/  LOP3.LUT R5, R3, 0xc0, RZ, 0xc0, !PT ;  /* 0x000000c003057812 */ /* 0x000fc400078ec0ff */
[----:B------:R-:W-:Y:S02]  /*2cc0*/  SHF.L.U32 R8, R18, 0x2, RZ ;  /* 0x0000000212087819 */ /* 0x000fe400000006ff */
[--C-:B------:R-:W-:Y:S02]  /*2cd0*/  LOP3.LUT R0, R0, 0x20, R3.reuse, 0xf8, !PT ;  /* 0x0000002000007812 */ /* 0x100fe400078ef803 */
[----:B------:R-:W-:Y:S02]  /*2ce0*/  LOP3.LUT R5, R5, 0x8, R6, 0xf8, !PT ;  /* 0x0000000805057812 */ /* 0x000fe400078ef806 */
[----:B------:R-:W-:Y:S02]  /*2cf0*/  LOP3.LUT R0, R0, 0x100, R3, 0xf8, !PT ;  /* 0x0000010000007812 */ /* 0x000fe400078ef803 */
[----:B------:R-:W-:Y:S02]  /*2d00*/  LOP3.LUT R5, R5, 0x18, R8, 0x78, !PT ;  /* 0x0000001805057812 */ /* 0x000fe400078e7808 */
[----:B------:R-:W-:-:S02]  /*2d10*/  LOP3.LUT P2, RZ, R18, 0x4, RZ, 0xc0, !PT ;  /* 0x0000000412ff7812 */ /* 0x000fc4000784c0ff */
[----:B------:R-:W-:-:S04]  /*2d20*/  LOP3.LUT R0, R0, R5, RZ, 0xfc, !PT ;  /* 0x0000000500007212 */ /* 0x000fc800078efcff */
[----:B------:R-:W-:-:S04]  /*2d30*/  LEA R0, R0, UR52, 0x1 ;  /* 0x0000003400007c11 */ /* 0x000fc8000f8e08ff */
[C---:B------:R-:W-:Y:S01]  /*2d40*/  IADD3 R8, R0.reuse, 0x220, RZ ;  /* 0x0000022000087810 */ /* 0x040fe20007ffe0ff */
[----:B------:R-:W-:Y:S01]  /*2d50*/  VIADD R3, R0, 0x200 ;  /* 0x0000020000037836 */ /* 0x000fe20000000000 */
[----:B------:R3:W4:Y:S03]  /*2d60*/  LDSM.16.M88.4 R12, [R0+0x200] ;  /* 0x00020000000c783b */ /* 0x0007260000000200 */
[----:B------:R-:W-:-:S06]  /*2d70*/  @P2 VIADD R8, R3, 0xffffffe0 ;  /* 0xffffffe003082836 */ /* 0x000fcc0000000000 */
[----:B---3--:R-:W1:Y:S02]  /*2d80*/  LDSM.16.M88.4 R8, [R8] ;  /* 0x000000000808783b */ /* 0x008e640000000200 */
.L_x_51:
[----:B------:R-:W-:Y:S05]  /*2d90*/  BSYNC B0 ;  /* 0x0000000000007941 */ /* 0x000fea0003800000 */
.L_x_50:
[C---:B----4-:R-:W-:Y:S01]  /*2da0*/  IMAD.U32 R7, R13.reuse, 0x10000, RZ ;  /* 0x000100000d077824 */ /* 0x050fe200078e00ff */
[----:B-1----:R-:W-:Y:S01]  /*2db0*/  SHF.L.U32 R3, R12, 0x10, RZ ;  /* 0x000000100c037819 */ /* 0x002fe200000006ff */
[----:B------:R-:W-:Y:S01]  /*2dc0*/  IMAD.MOV.U32 R111, RZ, RZ, 0x3bbb989d ;  /* 0x3bbb989dff6f7424 */ /* 0x000fe200078e00ff */
[----:B------:R-:W-:Y:S01]  /*2dd0*/  LOP3.LUT R13, R13, 0xffff0000, RZ, 0xc0, !PT ;  /* 0xffff00000d0d7812 */ /* 0x000fe200078ec0ff */
[----:B------:R-:W-:Y:S01]  /*2de0*/  IMAD.U32 R95, R15, 0x10000, RZ ;  /* 0x000100000f5f7824 */ /* 0x000fe200078e00ff */
[----:B------:R-:W-:Y:S01]  /*2df0*/  LOP3.LUT R0, R18, 0xff, RZ, 0xc0, !PT ;  /* 0x000000ff12007812 */ /* 0x000fe200078ec0ff */
[----:B-----5:R-:W-:Y:S01]  /*2e00*/  FMUL R6, R92, R3 ;  /* 0x000000035c067220 */ /* 0x020fe20000400000 */
[----:B------:R-:W-:Y:S01]  /*2e10*/  LOP3.LUT R5, R12, 0xffff0000, RZ, 0xc0, !PT ;  /* 0xffff00000c057812 */ /* 0x000fe200078ec0ff */
[----:B------:R-:W-:Y:S01]  /*2e20*/  FMUL R12, R92, R13 ;  /* 0x0000000d5c0c7220 */ /* 0x000fe20000400000 */
[----:B------:R-:W-:Y:S01]  /*2e30*/  SHF.L.U32 R21, R14, 0x10, RZ ;  /* 0x000000100e157819 */ /* 0x000fe200000006ff */
[----:B------:R-:W-:-:S02]  /*2e40*/  VIADD R0, R0, 0x1f ;  /* 0x0000001f00007836 */ /* 0x000fc40000000000 */
[C---:B------:R-:W-:Y:S01]  /*2e50*/  FFMA R56, R93.reuse, R56, R6 ;  /* 0x000000385d387223 */ /* 0x040fe20000000006 */
[----:B------:R-:W-:Y:S01]  /*2e60*/  FFMA R59, R93, R59, R12 ;  /* 0x0000003b5d3b7223 */ /* 0x000fe2000000000c */
[----:B------:R-:W-:Y:S01]  /*2e70*/  LOP3.LUT R23, R14, 0xffff0000, RZ, 0xc0, !PT ;  /* 0xffff00000e177812 */ /* 0x000fe200078ec0ff */
[----:B------:R-:W-:Y:S01]  /*2e80*/  IMAD.U32 R101, R9, 0x10000, RZ ;  /* 0x0001000009657824 */ /* 0x000fe200078e00ff */
[----:B------:R-:W-:Y:S01]  /*2e90*/  ISETP.GT.U32.AND P5, PT, R0, 0x3e, PT ;  /* 0x0000003e0000780c */ /* 0x000fe20003fa4070 */
[-C--:B------:R-:W-:Y:S01]  /*2ea0*/  FFMA.SAT R0, -R56, R111.reuse, 0.5 ;  /* 0x3f00000038007423 */ /* 0x080fe2000000216f */
[----:B------:R-:W-:Y:S01]  /*2eb0*/  MOV R126, 0x437c0000 ;  /* 0x437c0000007e7802 */ /* 0x000fe20000000f00 */
[----:B------:R-:W-:Y:S01]  /*2ec0*/  FFMA.SAT R14, -R59, R111, 0.5 ;  /* 0x3f0000003b0e7423 */ /* 0x000fe2000000216f */
[C---:B------:R-:W-:Y:S01]  /*2ed0*/  SHF.L.U32 R97, R8.reuse, 0x10, RZ ;  /* 0x0000001008617819 */ /* 0x040fe200000006ff */
[----:B------:R-:W-:Y:S01]  /*2ee0*/  BSSY B1, `(.L_x_55) ;  /* 0x00000af000017945 */ /* 0x000fe20003800000 */
[----:B------:R-:W-:Y:S01]  /*2ef0*/  LOP3.LUT R99, R8, 0xffff0000, RZ, 0xc0, !PT ;  /* 0xffff000008637812 */ /* 0x000fe200078ec0ff */
[----:B------:R-:W-:Y:S01]  /*2f00*/  FMUL R8, R92, R5 ;  /* 0x000000055c087220 */ /* 0x000fe20000400000 */
[----:B------:R-:W-:Y:S01]  /*2f10*/  SHF.L.U32 R103, R10, 0x10, RZ ;  /* 0x000000100a677819 */ /* 0x000fe200000006ff */
[-C--:B------:R-:W-:Y:S01]  /*2f20*/  FFMA.RM R3, R0, R126.reuse, 12582913 ;  /* 0x4b40000100037423 */ /* 0x080fe2000000407e */
[----:B------:R-:W-:Y:S01]  /*2f30*/  LOP3.LUT R105, R10, 0xffff0000, RZ, 0xc0, !PT ;  /* 0xffff00000a697812 */ /* 0x000fe200078ec0ff */
[----:B------:R-:W-:Y:S01]  /*2f40*/  FMUL R10, R92, R7 ;  /* 0x000000075c0a7220 */ /* 0x000fe20000400000 */
[----:B------:R-:W-:Y:S01]  /*2f50*/  FFMA.RM R106, R14, R126, 12582913 ;  /* 0x4b4000010e6a7423 */ /* 0x000fe2000000407e */
[----:B------:R-:W-:Y:S01]  /*2f60*/  FFMA R57, R93, R57, R8 ;  /* 0x000000395d397223 */ /* 0x000fe20000000008 */
[----:B------:R-:W-:Y:S01]  /*2f70*/  FADD R5, R3, -12583039 ;  /* 0xcb40007f03057421 */ /* 0x000fe20000000000 */
[----:B------:R-:W-:Y:S01]  /*2f80*/  FFMA R58, R93, R58, R10 ;  /* 0x0000003a5d3a7223 */ /* 0x000fe2000000000a */
[----:B------:R-:W-:Y:S01]  /*2f90*/  FADD R14, R106, -12583039 ;  /* 0xcb40007f6a0e7421 */ /* 0x000fe20000000000 */
[-C--:B------:R-:W-:Y:S01]  /*2fa0*/  FFMA.SAT R0, -R57, R111.reuse, 0.5 ;  /* 0x3f00000039007423 */ /* 0x080fe2000000216f */
[----:B------:R-:W-:Y:S01]  /*2fb0*/  FFMA R5, -R56, 1.4426950216293334961, -R5 ;  /* 0x3fb8aa3b38057823 */ /* 0x000fe20000000905 */
[----:B------:R-:W-:Y:S01]  /*2fc0*/  FFMA.SAT R7, -R58, R111, 0.5 ;  /* 0x3f0000003a077423 */ /* 0x000fe2000000216f */
[----:B------:R-:W-:Y:S01]  /*2fd0*/  FFMA R20, -R59, 1.4426950216293334961, -R14 ;  /* 0x3fb8aa3b3b147823 */ /* 0x000fe2000000090e */
[----:B------:R-:W-:Y:S01]  /*2fe0*/  FMUL R14, R92, R21 ;  /* 0x000000155c0e7220 */ /* 0x000fe20000400000 */
[-C--:B------:R-:W-:Y:S01]  /*2ff0*/  FFMA.RM R13, R0, R126.reuse, 12582913 ;  /* 0x4b400001000d7423 */ /* 0x080fe2000000407e */
[----:B------:R-:W-:Y:S01]  /*3000*/  FFMA.RM R104, R7, R126, 12582913 ;  /* 0x4b40000107687423 */ /* 0x000fe2000000407e */
[----:B------:R-:W-:Y:S01]  /*3010*/  FFMA R5, -R56, 1.925963033500011079e-08, R5 ;  /* 0x32a5706038057823 */ /* 0x000fe20000000105 */
[----:B------:R-:W-:Y:S01]  /*3020*/  FFMA R59, -R59, 1.925963033500011079e-08, R20 ;  /* 0x32a570603b3b7823 */ /* 0x000fe20000000114 */
[----:B------:R-:W-:Y:S01]  /*3030*/  FMUL R20, R92, R23 ;  /* 0x000000175c147220 */ /* 0x000fe20000400000 */
[----:B------:R-:W-:Y:S01]  /*3040*/  FFMA R60, R93, R60, R14 ;  /* 0x0000003c5d3c7223 */ /* 0x000fe2000000000e */
[----:B------:R-:W-:Y:S01]  /*3050*/  FADD R0, R13, -12583039 ;  /* 0xcb40007f0d007421 */ /* 0x000fe20000000000 */
[----:B------:R-:W-:Y:S01]  /*3060*/  FADD R7, R104, -12583039 ;  /* 0xcb40007f68077421 */ /* 0x000fe20000000000 */
[----:B------:R-:W-:Y:S01]  /*3070*/  FMUL R56, R92, R95 ;  /* 0x0000005f5c387220 */ /* 0x000fe20000400000 */
[----:B------:R1:W3:Y:S01]  /*3080*/  MUFU.EX2 R96, R5 ;  /* 0x0000000500607308 */ /* 0x0002e20000000800 */
[----:B------:R-:W-:Y:S01]  /*3090*/  FFMA R61, R93, R61, R20 ;  /* 0x0000003d5d3d7223 */ /* 0x000fe20000000014 */
[----:B------:R-:W-:Y:S01]  /*30a0*/  LOP3.LUT R15, R15, 0xffff0000, RZ, 0xc0, !PT ;  /* 0xffff00000f0f7812 */ /* 0x000fe200078ec0ff */
[----:B------:R-:W-:Y:S01]  /*30b0*/  FFMA R0, -R57, 1.4426950216293334961, -R0 ;  /* 0x3fb8aa3b39007823 */ /* 0x000fe20000000900 */
[C---:B------:R-:W-:Y:S01]  /*30c0*/  FFMA R7, -R58.reuse, 1.4426950216293334961, -R7 ;  /* 0x3fb8aa3b3a077823 */ /* 0x040fe20000000907 */
[----:B------:R-:W-:Y:S01]  /*30d0*/  FFMA R62, R93, R62, R56 ;  /* 0x0000003e5d3e7223 */ /* 0x000fe20000000038 */
[-C--:B------:R-:W-:Y:S01]  /*30e0*/  FFMA.SAT R23, -R61, R111.reuse, 0.5 ;  /* 0x3f0000003d177423 */ /* 0x080fe2000000216f */
[----:B------:R-:W-:Y:S01]  /*30f0*/  FFMA R0, -R57, 1.925963033500011079e-08, R0 ;  /* 0x32a5706039007823 */ /* 0x000fe20000000100 */
[----:B------:R-:W-:Y:S01]  /*3100*/  FFMA R7, -R58, 1.925963033500011079e-08, R7 ;  /* 0x32a570603a077823 */ /* 0x000fe20000000107 */
[----:B-1----:R-:W-:Y:S01]  /*3110*/  FFMA.SAT R5, -R60, R111, 0.5 ;  /* 0x3f0000003c057423 */ /* 0x002fe2000000216f */
[----:B------:R-:W-:Y:S01]  /*3120*/  FMUL R58, R92, R15 ;  /* 0x0000000f5c3a7220 */ /* 0x000fe20000400000 */
[----:B------:R-:W-:Y:S01]  /*3130*/  FFMA.SAT R57, -R62, R111, 0.5 ;  /* 0x3f0000003e397423 */ /* 0x000fe2000000216f */
[-C--:B------:R-:W-:Y:S01]  /*3140*/  FFMA.RM R23, R23, R126.reuse, 12582913 ;  /* 0x4b40000117177423 */ /* 0x080fe2000000407e */
[-C--:B------:R-:W-:Y:S01]  /*3150*/  FFMA.RM R21, R5, R126.reuse, 12582913 ;  /* 0x4b40000105157423 */ /* 0x080fe2000000407e */
[----:B------:R-:W-:Y:S01]  /*3160*/  FFMA R63, R93, R63, R58 ;  /* 0x0000003f5d3f7223 */ /* 0x000fe2000000003a */
[-C--:B------:R-:W-:Y:S01]  /*3170*/  FFMA.RM R57, R57, R126.reuse, 12582913 ;  /* 0x4b40000139397423 */ /* 0x080fe2000000407e */
[----:B------:R1:W-:Y:S01]  /*3180*/  MUFU.EX2 R98, R0 ;  /* 0x0000000000627308 */ /* 0x0003e20000000800 */
[----:B------:R-:W-:Y:S01]  /*3190*/  FADD R5, R21, -12583039 ;  /* 0xcb40007f15057421 */ /* 0x000fe20000000000 */
[----:B------:R-:W-:Y:S01]  /*31a0*/  FFMA.SAT R94, -R63, R111, 0.5 ;  /* 0x3f0000003f5e7423 */ /* 0x000fe2000000216f */
[----:B------:R-:W-:Y:S01]  /*31b0*/  FADD R95, R57, -12583039 ;  /* 0xcb40007f395f7421 */ /* 0x000fe20000000000 */
[----:B------:R-:W-:Y:S01]  /*31c0*/  LOP3.LUT R9, R9, 0xffff0000, RZ, 0xc0, !PT ;  /* 0xffff000009097812 */ /* 0x000fe200078ec0ff */
[----:B------:R-:W-:Y:S01]  /*31d0*/  FFMA R5, -R60, 1.4426950216293334961, -R5 ;  /* 0x3fb8aa3b3c057823 */ /* 0x000fe20000000905 */
[----:B------:R-:W-:Y:S01]  /*31e0*/  FFMA.RM R109, R94, R126, 12582913 ;  /* 0x4b4000015e6d7423 */ /* 0x000fe2000000407e */
[C---:B------:R-:W-:Y:S01]  /*31f0*/  FFMA R95, -R62.reuse, 1.4426950216293334961, -R95 ;  /* 0x3fb8aa3b3e5f7823 */ /* 0x040fe2000000095f */
[----:B------:R4:W2:Y:S01]  /*3200*/  MUFU.EX2 R15, R7 ;  /* 0x00000007000f7308 */ /* 0x0008a20000000800 */
[----:B-1----:R-:W-:Y:S01]  /*3210*/  FADD R0, R23, -12583039 ;  /* 0xcb40007f17007421 */ /* 0x002fe20000000000 */
[----:B------:R-:W-:Y:S01]  /*3220*/  FADD R94, R109, -12583039 ;  /* 0xcb40007f6d5e7421 */ /* 0x000fe20000000000 */
[----:B------:R-:W-:Y:S01]  /*3230*/  FFMA R95, -R62, 1.925963033500011079e-08, R95 ;  /* 0x32a570603e5f7823 */ /* 0x000fe2000000015f */
[----:B------:R-:W-:Y:S01]  /*3240*/  FMUL R62, R92, R99 ;  /* 0x000000635c3e7220 */ /* 0x000fe20000400000 */
[----:B------:R-:W-:Y:S01]  /*3250*/  FFMA R0, -R61, 1.4426950216293334961, -R0 ;  /* 0x3fb8aa3b3d007823 */ /* 0x000fe20000000900 */
[----:B------:R-:W-:Y:S01]  /*3260*/  FFMA R94, -R63, 1.4426950216293334961, -R94 ;  /* 0x3fb8aa3b3f5e7823 */ /* 0x000fe2000000095e */
[----:B------:R-:W-:Y:S01]  /*3270*/  SHF.L.U32 R107, R11, 0x10, RZ ;  /* 0x000000100b6b7819 */ /* 0x000fe200000006ff */
[----:B------:R-:W-:Y:S01]  /*3280*/  FFMA R65, R93, R65, R62 ;  /* 0x000000415d417223 */ /* 0x000fe2000000003e */
[----:B----4-:R-:W-:Y:S01]  /*3290*/  FFMA R7, -R60, 1.925963033500011079e-08, R5 ;  /* 0x32a570603c077823 */ /* 0x010fe20000000105 */
[C---:B------:R-:W-:Y:S01]  /*32a0*/  FMUL R60, R92.reuse, R97 ;  /* 0x000000615c3c7220 */ /* 0x040fe20000400000 */
[C---:B------:R-:W-:Y:S01]  /*32b0*/  FMUL R5, R92.reuse, R101 ;  /* 0x000000655c057220 */ /* 0x040fe20000400000 */
[----:B------:R-:W-:Y:S01]  /*32c0*/  FFMA R61, -R61, 1.925963033500011079e-08, R0 ;  /* 0x32a570603d3d7823 */ /* 0x000fe20000000100 */
[----:B------:R1:W-:Y:S01]  /*32d0*/  MUFU.EX2 R108, R7 ;  /* 0x00000007006c7308 */ /* 0x0003e20000000800 */
[C---:B------:R-:W-:Y:S01]  /*32e0*/  FFMA R0, R93.reuse, R64, R60 ;  /* 0x000000405d007223 */ /* 0x040fe2000000003c */
[----:B------:R-:W-:Y:S01]  /*32f0*/  FMUL R64, R92, R9 ;  /* 0x000000095c407220 */ /* 0x000fe20000400000 */
[----:B------:R-:W-:Y:S01]  /*3300*/  FFMA R66, R93, R66, R5 ;  /* 0x000000425d427223 */ /* 0x000fe20000000005 */
[----:B------:R-:W-:Y:S01]  /*3310*/  FFMA R94, -R63, 1.925963033500011079e-08, R94 ;  /* 0x32a570603f5e7823 */ /* 0x000fe2000000015e */
[----:B------:R-:W-:Y:S01]  /*3320*/  FFMA.SAT R63, -R65, R111, 0.5 ;  /* 0x3f000000413f7423 */ /* 0x000fe2000000216f */
[----:B------:R-:W-:Y:S01]  /*3330*/  FFMA R67, R93, R67, R64 ;  /* 0x000000435d437223 */ /* 0x000fe20000000040 */
[-C--:B------:R-:W-:Y:S01]  /*3340*/  FFMA.SAT R97, -R66, R111.reuse, 0.5 ;  /* 0x3f00000042617423 */ /* 0x080fe2000000216f */
[----:B------:R4:W2:Y:S01]  /*3350*/  MUFU.EX2 R110, R61 ;  /* 0x0000003d006e7308 */ /* 0x0008a20000000800 */
[-C--:B-1----:R-:W-:Y:S01]  /*3360*/  FFMA.SAT R7, -R0, R111.reuse, 0.5 ;  /* 0x3f00000000077423 */ /* 0x082fe2000000216f */
[----:B------:R-:W-:Y:S01]  /*3370*/  FFMA.SAT R99, -R67, R111, 0.5 ;  /* 0x3f00000043637423 */ /* 0x000fe2000000216f */
[-C--:B------:R-:W-:Y:S01]  /*3380*/  FFMA.RM R97, R97, R126.reuse, 12582913 ;  /* 0x4b40000161617423 */ /* 0x080fe2000000407e */
[-C--:B------:R-:W-:Y:S01]  /*3390*/  FFMA.RM R63, R63, R126.reuse, 12582913 ;  /* 0x4b4000013f3f7423 */ /* 0x080fe2000000407e */
[-C--:B------:R-:W-:Y:S01]  /*33a0*/  FFMA.RM R9, R7, R126.reuse, 12582913 ;  /* 0x4b40000107097423 */ /* 0x080fe2000000407e */
[----:B------:R-:W-:Y:S01]  /*33b0*/  FFMA.RM R101, R99, R126, 12582913 ;  /* 0x4b40000163657423 */ /* 0x000fe2000000407e */
[----:B------:R-:W-:Y:S01]  /*33c0*/  FADD R99, R97, -12583039 ;  /* 0xcb40007f61637421 */ /* 0x000fe20000000000 */
[----:B------:R-:W-:Y:S01]  /*33d0*/  FADD R116, R63, -12583039 ;  /* 0xcb40007f3f747421 */ /* 0x000fe20000000000 */
[----:B------:R-:W-:Y:S01]  /*33e0*/  FADD R7, R9, -12583039 ;  /* 0xcb40007f09077421 */ /* 0x000fe20000000000 */
[----:B------:R-:W-:Y:S01]  /*33f0*/  LOP3.LUT R11, R11, 0xffff0000, RZ, 0xc0, !PT ;  /* 0xffff00000b0b7812 */ /* 0x000fe200078ec0ff */
[----:B------:R-:W-:Y:S01]  /*3400*/  FFMA R99, -R66, 1.4426950216293334961, -R99 ;  /* 0x3fb8aa3b42637823 */ /* 0x000fe20000000963 */
[----:B------:R-:W-:Y:S01]  /*3410*/  FADD R118, R101, -12583039 ;  /* 0xcb40007f65767421 */ /* 0x000fe20000000000 */
[----:B------:R-:W-:Y:S01]  /*3420*/  FFMA R7, -R0, 1.4426950216293334961, -R7 ;  /* 0x3fb8aa3b00077823 */ /* 0x000fe20000000907 */
[----:B------:R1:W-:Y:S01]  /*3430*/  MUFU.EX2 R114, R94 ;  /* 0x0000005e00727308 */ /* 0x0003e20000000800 */
[----:B------:R-:W-:Y:S01]  /*3440*/  FFMA R99, -R66, 1.925963033500011079e-08, R99 ;  /* 0x32a5706042637823 */ /* 0x000fe20000000163 */
[----:B------:R-:W-:Y:S01]  /*3450*/  FMUL R66, R92, R103 ;  /* 0x000000675c427220 */ /* 0x000fe20000400000 */
[----:B----4-:R-:W-:Y:S01]  /*3460*/  FFMA R61, -R0, 1.925963033500011079e-08, R7 ;  /* 0x32a57060003d7823 */ /* 0x010fe20000000107 */
[----:B------:R-:W-:Y:S01]  /*3470*/  FFMA R0, -R65, 1.4426950216293334961, -R116 ;  /* 0x3fb8aa3b41007823 */ /* 0x000fe20000000974 */
[----:B------:R-:W-:Y:S01]  /*3480*/  FFMA R118, -R67, 1.4426950216293334961, -R118 ;  /* 0x3fb8aa3b43767823 */ /* 0x000fe20000000976 */
[----:B------:R-:W-:Y:S01]  /*3490*/  FMUL R7, R92, R107 ;  /* 0x0000006b5c077220 */ /* 0x000fe20000400000 */
[----:B------:R-:W-:-:S02]  /*34a0*/  IMAD.SHL.U32 R3, R3, 0x800000, RZ ;  /* 0x0080000003037824 */ /* 0x000fc400078e00ff */
[----:B------:R-:W-:Y:S01]  /*34b0*/  FFMA R65, -R65, 1.925963033500011079e-08, R0 ;  /* 0x32a5706041417823 */ /* 0x000fe20000000100 */
[----:B------:R-:W-:Y:S01]  /*34c0*/  FFMA R0, R93, R68, R66 ;  /* 0x000000445d007223 */ /* 0x000fe20000000042 */
[C---:B-1----:R-:W-:Y:S01]  /*34d0*/  FMUL R94, R92.reuse, R105 ;  /* 0x000000695c5e7220 */ /* 0x042fe20000400000 */
[----:B------:R-:W-:Y:S01]  /*34e0*/  FMUL R68, R92, R11 ;  /* 0x0000000b5c447220 */ /* 0x000fe20000400000 */
[----:B------:R-:W-:Y:S01]  /*34f0*/  FFMA R67, -R67, 1.925963033500011079e-08, R118 ;  /* 0x32a5706043437823 */ /* 0x000fe20000000176 */
[C---:B------:R-:W-:Y:S01]  /*3500*/  FFMA R70, R93.reuse, R70, R7 ;  /* 0x000000465d467223 */ /* 0x040fe20000000007 */
[C---:B------:R-:W-:Y:S01]  /*3510*/  FFMA R69, R93.reuse, R69, R94 ;  /* 0x000000455d457223 */ /* 0x040fe2000000005e */
[----:B------:R-:W-:Y:S01]  /*3520*/  FFMA R71, R93, R71, R68 ;  /* 0x000000475d477223 */ /* 0x000fe20000000044 */
[----:B------:R1:W-:Y:S01]  /*3530*/  MUFU.EX2 R116, R61 ;  /* 0x0000003d00747308 */ /* 0x0003e20000000800 */
[-C--:B------:R-:W-:Y:S01]  /*3540*/  FFMA.SAT R11, -R0, R111.reuse, 0.5 ;  /* 0x3f000000000b7423 */ /* 0x080fe2000000216f */
[-C--:B------:R-:W-:Y:S01]  /*3550*/  FFMA.SAT R103, -R70, R111.reuse, 0.5 ;  /* 0x3f00000046677423 */ /* 0x080fe2000000216f */
[----:B---3--:R-:W-:Y:S01]  /*3560*/  FFMA R96, R3, R96, 1 ;  /* 0x3f80000003607423 */ /* 0x008fe20000000060 */
[----:B------:R-:W-:Y:S01]  /*3570*/  SHF.L.U32 R23, R23, 0x17, RZ ;  /* 0x0000001717177819 */ /* 0x000fe200000006ff */
[-C--:B------:R-:W-:Y:S01]  /*3580*/  FFMA.RM R11, R11, R126.reuse, 12582913 ;  /* 0x4b4000010b0b7423 */ /* 0x080fe2000000407e */
[-C--:B------:R-:W-:Y:S01]  /*3590*/  FFMA.RM R103, R103, R126.reuse, 12582913 ;  /* 0x4b40000167677423 */ /* 0x080fe2000000407e */
[----:B------:R-:W-:Y:S01]  /*35a0*/  VIADD R3, R96, 0x1800000 ;  /* 0x0180000060037836 */ /* 0x000fe20000000000 */
[----:B------:R3:W4:Y:S01]  /*35b0*/  MUFU.EX2 R118, R65 ;  /* 0x0000004100767308 */ /* 0x0007220000000800 */
[-C--:B-1----:R-:W-:Y:S01]  /*35c0*/  FFMA.SAT R61, -R69, R111.reuse, 0.5 ;  /* 0x3f000000453d7423 */ /* 0x082fe2000000216f */
[----:B------:R-:W-:Y:S01]  /*35d0*/  SHF.L.U32 R63, R63, 0x17, RZ ;  /* 0x000000173f3f7819 */ /* 0x000fe200000006ff */
[----:B------:R-:W-:Y:S01]  /*35e0*/  IMAD.SHL.U32 R104, R104, 0x800000, RZ ;  /* 0x0080000068687824 */ /* 0x000fe200078e00ff */
[----:B------:R-:W-:Y:S01]  /*35f0*/  LOP3.LUT R3, R3, 0x7f800000, RZ, 0xc0, !PT ;  /* 0x7f80000003037812 */ /* 0x000fe200078ec0ff */
[----:B------:R-:W-:Y:S01]  /*3600*/  IMAD.SHL.U32 R101, R101, 0x800000, RZ ;  /* 0x0080000065657824 */ /* 0x000fe200078e00ff */
[----:B------:R-:W-:Y:S01]  /*3610*/  SHF.L.U32 R13, R13, 0x17, RZ ;  /* 0x000000170d0d7819 */ /* 0x000fe200000006ff */
[----:B------:R-:W-:Y:S01]  /*3620*/  IMAD.SHL.U32 R21, R21, 0x800000, RZ ;  /* 0x0080000015157824 */ /* 0x000fe200078e00ff */
[----:B------:R1:W-:Y:S01]  /*3630*/  MUFU.EX2 R112, R95 ;  /* 0x0000005f00707308 */ /* 0x0003e20000000800 */
[----:B---3--:R-:W-:Y:S01]  /*3640*/  FFMA.SAT R65, -R71, R111, 0.5 ;  /* 0x3f00000047417423 */ /* 0x008fe2000000216f */
[----:B------:R-:W-:Y:S01]  /*3650*/  ISETP.GT.U32.AND P2, PT, R3, 0x1ffffff, PT ;  /* 0x01ffffff0300780c */ /* 0x000fe20003f44070 */
[----:B------:R-:W-:Y:S01]  /*3660*/  IMAD.SHL.U32 R57, R57, 0x800000, RZ ;  /* 0x0080000039397824 */ /* 0x000fe200078e00ff */
[----:B------:R-:W-:Y:S01]  /*3670*/  SHF.L.U32 R106, R106, 0x17, RZ ;  /* 0x000000176a6a7819 */ /* 0x000fe200000006ff */
[-C--:B------:R-:W-:Y:S01]  /*3680*/  FFMA.RM R105, R65, R126.reuse, 12582913 ;  /* 0x4b40000141697423 */ /* 0x080fe2000000407e */
[----:B------:R-:W-:Y:S01]  /*3690*/  FADD R65, R103, -12583039 ;  /* 0xcb40007f67417421 */ /* 0x000fe20000000000 */
[----:B------:R-:W-:Y:S01]  /*36a0*/  SHF.L.U32 R109, R109, 0x17, RZ ;  /* 0x000000176d6d7819 */ /* 0x000fe200000006ff */
[----:B------:R-:W3:Y:S01]  /*36b0*/  MUFU.EX2 R122, R67 ;  /* 0x00000043007a7308 */ /* 0x000ee20000000800 */
[----:B-1----:R-:W-:Y:S01]  /*36c0*/  FFMA.RM R95, R61, R126, 12582913 ;  /* 0x4b4000013d5f7423 */ /* 0x002fe2000000407e */
[----:B------:R-:W-:Y:S01]  /*36d0*/  FADD R126, R105, -12583039 ;  /* 0xcb40007f697e7421 */ /* 0x000fe20000000000 */
[----:B------:R-:W-:Y:S01]  /*36e0*/  FADD R61, R11, -12583039 ;  /* 0xcb40007f0b3d7421 */ /* 0x000fe20000000000 */
[----:B------:R-:W-:Y:S01]  /*36f0*/  FFMA R65, -R70, 1.4426950216293334961, -R65 ;  /* 0x3fb8aa3b46417823 */ /* 0x000fe20000000941 */
[----:B------:R-:W-:Y:S01]  /*3700*/  FADD R124, R95, -12583039 ;  /* 0xcb40007f5f7c7421 */ /* 0x000fe20000000000 */
[----:B------:R-:W-:Y:S01]  /*3710*/  FFMA R126, -R71, 1.4426950216293334961, -R126 ;  /* 0x3fb8aa3b477e7823 */ /* 0x000fe2000000097e */
[----:B------:R-:W-:Y:S01]  /*3720*/  FFMA R61, -R0, 1.4426950216293334961, -R61 ;  /* 0x3fb8aa3b003d7823 */ /* 0x000fe2000000093d */
[----:B------:R-:W-:Y:S01]  /*3730*/  FFMA R65, -R70, 1.925963033500011079e-08, R65 ;  /* 0x32a5706046417823 */ /* 0x000fe20000000141 */
[----:B------:R-:W-:Y:S01]  /*3740*/  FFMA R124, -R69, 1.4426950216293334961, -R124 ;  /* 0x3fb8aa3b457c7823 */ /* 0x000fe2000000097c */
[----:B------:R-:W-:Y:S01]  /*3750*/  FFMA R126, -R71, 1.925963033500011079e-08, R126 ;  /* 0x32a57060477e7823 */ /* 0x000fe2000000017e */
[----:B------:R-:W-:Y:S01]  /*3760*/  FFMA R61, -R0, 1.925963033500011079e-08, R61 ;  /* 0x32a57060003d7823 */ /* 0x000fe2000000013d */
[----:B------:R-:W1:Y:S01]  /*3770*/  MUFU.EX2 R59, R59 ;  /* 0x0000003b003b7308 */ /* 0x000e620000000800 */
[----:B------:R-:W-:Y:S01]  /*3780*/  FFMA R124, -R69, 1.925963033500011079e-08, R124 ;  /* 0x32a57060457c7823 */ /* 0x000fe2000000017c */
[----:B------:R-:W-:Y:S01]  /*3790*/  SHF.L.U32 R97, R97, 0x17, RZ ;  /* 0x0000001761617819 */ /* 0x000fe200000006ff */
[----:B------:R-:W-:Y:S01]  /*37a0*/  IMAD.SHL.U32 R9, R9, 0x800000, RZ ;  /* 0x0080000009097824 */ /* 0x000fe200078e00ff */
[----:B------:R-:W-:Y:S01]  /*37b0*/  SHF.L.U32 R11, R11, 0x17, RZ ;  /* 0x000000170b0b7819 */ /* 0x000fe200000006ff */
[----:B------:R-:W-:Y:S01]  /*37c0*/  IMAD.SHL.U32 R95, R95, 0x800000, RZ ;  /* 0x008000005f5f7824 */ /* 0x000fe200078e00ff */
[----:B------:R-:W-:Y:S01]  /*37d0*/  SHF.L.U32 R103, R103, 0x17, RZ ;  /* 0x0000001767677819 */ /* 0x000fe200000006ff */
[----:B------:R-:W-:Y:S01]  /*37e0*/  IMAD.SHL.U32 R105, R105, 0x800000, RZ ;  /* 0x0080000069697824 */ /* 0x000fe200078e00ff */
[----:B------:R-:W1:Y:S01]  /*37f0*/  MUFU.EX2 R120, R99 ;  /* 0x0000006300787308 */ /* 0x000e620000000800 */
[----:B--2---:R-:W-:Y:S01]  /*3800*/  FFMA R104, R104, R15, 1 ;  /* 0x3f80000068687423 */ /* 0x004fe2000000000f */
[----:B------:R-:W-:Y:S01]  /*3810*/  FFMA R23, R23, R110, 1 ;  /* 0x3f80000017177423 */ /* 0x000fe2000000006e */
[----:B----4-:R-:W-:Y:S01]  /*3820*/  FFMA R63, R63, R118, 1 ;  /* 0x3f8000003f3f7423 */ /* 0x010fe20000000076 */
[----:B---3--:R-:W-:Y:S01]  /*3830*/  FFMA R101, R101, R122, 1 ;  /* 0x3f80000065657423 */ /* 0x008fe2000000007a */
[----:B------:R-:W-:Y:S01]  /*3840*/  FFMA R13, R13, R98, 1 ;  /* 0x3f8000000d0d7423 */ /* 0x000fe20000000062 */
[----:B------:R-:W-:Y:S01]  /*3850*/  FFMA R108, R21, R108, 1 ;  /* 0x3f800000156c7423 */ /* 0x000fe2000000006c */
[----:B------:R-:W-:Y:S01]  /*3860*/  FFMA R112, R57, R112, 1 ;  /* 0x3f80000039707423 */ /* 0x000fe20000000070 */
[----:B------:R-:W2:Y:S01]  /*3870*/  MUFU.EX2 R0, R61 ;  /* 0x0000003d00007308 */ /* 0x000ea20000000800 */
[----:B-1----:R-:W-:Y:S01]  /*3880*/  FFMA R15, R106, R59, 1 ;  /* 0x3f8000006a0f7423 */ /* 0x002fe2000000003b */
[----:B------:R-:W-:Y:S01]  /*3890*/  FFMA R109, R109, R114, 1 ;  /* 0x3f8000006d6d7423 */ /* 0x000fe20000000072 */
[----:B------:R-:W-:-:S05]  /*38a0*/  FFMA R110, R9, R116, 1 ;  /* 0x3f800000096e7423 */ /* 0x000fca0000000074 */
[----:B------:R-:W1:Y:S01]  /*38b0*/  MUFU.EX2 R124, R124 ;  /* 0x0000007c007c7308 */ /* 0x000e620000000800 */
[----:B------:R-:W-:-:S07]  /*38c0*/  FFMA R120, R97, R120, 1 ;  /* 0x3f80000061787423 */ /* 0x000fce0000000078 */
[----:B------:R-:W3:Y:S01]  /*38d0*/  MUFU.EX2 R70, R65 ;  /* 0x0000004100467308 */ /* 0x000ee20000000800 */
[----:B--2---:R-:W-:-:S07]  /*38e0*/  FFMA R118, R11, R0, 1 ;  /* 0x3f8000000b767423 */ /* 0x004fce0000000000 */
[----:B------:R-:W2:Y:S01]  /*38f0*/  MUFU.EX2 R126, R126 ;  /* 0x0000007e007e7308 */ /* 0x000ea20000000800 */
[----:B-1----:R-:W-:Y:S01]  /*3900*/  FFMA R95, R95, R124, 1 ;  /* 0x3f8000005f5f7423 */ /* 0x002fe2000000007c */
[----:B---3--:R-:W-:Y:S01]  /*3910*/  FFMA R122, R103, R70, 1 ;  /* 0x3f800000677a7423 */ /* 0x008fe20000000046 */
[----:B--2---:R-:W-:Y:S01]  /*3920*/  FFMA R105, R105, R126, 1 ;  /* 0x3f80000069697423 */ /* 0x004fe2000000007e */
[----:B------:R-:W-:Y:S06]  /*3930*/  @P2 BRA `(.L_x_56) ;  /* 0x0000000000142947 */ /* 0x000fec0003800000 */
[----:B------:R-:W-:Y:S02]  /*3940*/  MOV R0, R96 ;  /* 0x0000006000007202 */ /* 0x000fe40000000f00 */
[----:B------:R-:W-:-:S07]  /*3950*/  MOV R96, 0x3970 ;  /* 0x0000397000607802 */ /* 0x000fce0000000f00 */
[----:B------:R-:W-:Y:S05]  /*3960*/  CALL.REL.NOINC `($__internal_0_$__cuda_sm20_rcp_rn_f32_slowpath) ;  /* 0x000000a400447944 */ /* 0x000fea0003c00000 */
[----:B------:R-:W-:Y:S01]  /*3970*/  IMAD.MOV.U32 R9, RZ, RZ, R0 ;  /* 0x000000ffff097224 */ /* 0x000fe200078e0000 */
[----:B------:R-:W-:Y:S06]  /*3980*/  BRA `(.L_x_57) ;  /* 0x0000000000107947 */ /* 0x000fec0003800000 */
.L_x_56:
[----:B------:R-:W1:Y:S02]  /*3990*/  MUFU.RCP R9, R96 ;  /* 0x0000006000097308 */ /* 0x000e640000001000 */
[----:B-1----:R-:W-:-:S04]  /*39a0*/  FFMA R0, R96, R9, -1 ;  /* 0xbf80000060007423 */ /* 0x002fc80000000009 */
[----:B------:R-:W-:-:S04]  /*39b0*/  FADD.FTZ R0, -R0, -RZ ;  /* 0x800000ff00007221 */ /* 0x000fc80000010100 */
[----:B------:R-:W-:-:S07]  /*39c0*/  FFMA R9, R9, R0, R9 ;  /* 0x0000000009097223 */ /* 0x000fce0000000009 */
.L_x_57:
[----:B------:R-:W-:Y:S05]  /*39d0*/  BSYNC B1 ;  /* 0x0000000000017941 */ /* 0x000fea0003800000 */
.L_x_55:
[----:B------:R-:W-:Y:S01]  /*39e0*/  IADD3 R0, R13, 0x1800000, RZ ;  /* 0x018000000d007810 */ /* 0x000fe20007ffe0ff */
[----:B------:R-:W-:Y:S03]  /*39f0*/  BSSY B1, `(.L_x_58) ;  /* 0x000000d000017945 */ /* 0x000fe60003800000 */
[----:B------:R-:W-:-:S04]  /*3a00*/  LOP3.LUT R0, R0, 0x7f800000, RZ, 0xc0, !PT ;  /* 0x7f80000000007812 */ /* 0x000fc800078ec0ff */
[----:B------:R-:W-:-:S13]  /*3a10*/  ISETP.GT.U32.AND P2, PT, R0, 0x1ffffff, PT ;  /* 0x01ffffff0000780c */ /* 0x000fda0003f44070 */
[----:B------:R-:W-:Y:S05]  /*3a20*/  @P2 BRA `(.L_x_59) ;  /* 0x0000000000142947 */ /* 0x000fea0003800000 */
[----:B------:R-:W-:Y:S01]  /*3a30*/  IMAD.MOV.U32 R0, RZ, RZ, R13 ;  /* 0x000000ffff007224 */ /* 0x000fe200078e000d */
[----:B------:R-:W-:-:S07]  /*3a40*/  MOV R96, 0x3a60 ;  /* 0x00003a6000607802 */ /* 0x000fce0000000f00 */
[----:B------:R-:W-:Y:S05]  /*3a50*/  CALL.REL.NOINC `($__internal_0_$__cuda_sm20_rcp_rn_f32_slowpath) ;  /* 0x000000a400087944 */ /* 0x000fea0003c00000 */
[----:B------:R-:W-:Y:S01]  /*3a60*/  MOV R70, R0 ;  /* 0x0000000000467202 */ /* 0x000fe20000000f00 */
[----:B------:R-:W-:Y:S06]  /*3a70*/  BRA `(.L_x_60) ;  /* 0x0000000000107947 */ /* 0x000fec0003800000 */
.L_x_59:
[----:B------:R-:W1:Y:S02]  /*3a80*/  MUFU.RCP R70, R13 ;  /* 0x0000000d00467308 */ /* 0x000e640000001000 */
[----:B-1----:R-:W-:-:S04]  /*3a90*/  FFMA R0, R13, R70, -1 ;  /* 0xbf8000000d007423 */ /* 0x002fc80000000046 */
[----:B------:R-:W-:-:S04]  /*3aa0*/  FADD.FTZ R3, -R0, -RZ ;  /* 0x800000ff00037221 */ /* 0x000fc80000010100 */
[----:B------:R-:W-:-:S07]  /*3ab0*/  FFMA R70, R70, R3, R70 ;  /* 0x0000000346467223 */ /* 0x000fce0000000046 */
.L_x_60:
[----:B------:R-:W-:Y:S05]  /*3ac0*/  BSYNC B1 ;  /* 0x0000000000017941 */ /* 0x000fea0003800000 */
.L_x_58:
[----:B------:R-:W-:Y:S01]  /*3ad0*/  VIADD R0, R104, 0x1800000 ;  /* 0x0180000068007836 */ /* 0x000fe20000000000 */
[----:B------:R-:W-:Y:S04]  /*3ae0*/  BSSY B1, `(.L_x_61) ;  /* 0x000000d000017945 */ /* 0x000fe80003800000 */
[----:B------:R-:W-:-:S04]  /*3af0*/  LOP3.LUT R0, R0, 0x7f800000, RZ, 0xc0, !PT ;  /* 0x7f80000000007812 */ /* 0x000fc800078ec0ff */
[----:B------:R-:W-:-:S13]  /*3b00*/  ISETP.GT.U32.AND P2, PT, R0, 0x1ffffff, PT ;  /* 0x01ffffff0000780c */ /* 0x000fda0003f44070 */
[----:B------:R-:W-:Y:S05]  /*3b10*/  @P2 BRA `(.L_x_62) ;  /* 0x0000000000142947 */ /* 0x000fea0003800000 */
[----:B------:R-:W-:Y:S02]  /*3b20*/  MOV R0, R104 ;  /* 0x0000006800007202 */ /* 0x000fe40000000f00 */
[----:B------:R-:W-:-:S07]  /*3b30*/  MOV R96, 0x3b50 ;  /* 0x00003b5000607802 */ /* 0x000fce0000000f00 */
[----:B------:R-:W-:Y:S05]  /*3b40*/  CALL.REL.NOINC `($__internal_0_$__cuda_sm20_rcp_rn_f32_slowpath) ;  /* 0x000000a000cc7944 */ /* 0x000fea0003c00000 */
[----:B------:R-:W-:Y:S01]  /*3b50*/  IMAD.MOV.U32 R11, RZ, RZ, R0 ;  /* 0x000000ffff0b7224 */ /* 0x000fe200078e0000 */
[----:B------:R-:W-:Y:S06]  /*3b60*/  BRA `(.L_x_63) ;  /* 0x0000000000107947 */ /* 0x000fec0003800000 */
.L_x_62:
[----:B------:R-:W1:Y:S02]  /*3b70*/  MUFU.RCP R11, R104 ;  /* 0x00000068000b7308 */ /* 0x000e640000001000 */
[----:B-1----:R-:W-:-:S04]  /*3b80*/  FFMA R0, R104, R11, -1 ;  /* 0xbf80000068007423 */ /* 0x002fc8000000000b */
[----:B------:R-:W-:-:S04]  /*3b90*/  FADD.FTZ R0, -R0, -RZ ;  /* 0x800000ff00007221 */ /* 0x000fc80000010100 */
[----:B------:R-:W-:-:S07]  /*3ba0*/  FFMA R11, R11, R0, R11 ;  /* 0x000000000b0b7223 */ /* 0x000fce000000000b */
.L_x_63:
[----:B------:R-:W-:Y:S05]  /*3bb0*/  BSYNC B1 ;  /* 0x0000000000017941 */ /* 0x000fea0003800000 */
.L_x_61:
        /* <DEDUP_REMOVED lines=10> */
.L_x_65:
[----:B------:R-:W1:Y:S02]  /*3c60*/  MUFU.RCP R98, R15 ;  /* 0x0000000f00627308 */ /* 0x000e640000001000 */
[----:B-1----:R-:W-:-:S04]  /*3c70*/  FFMA R0, R15, R98, -1 ;  /* 0xbf8000000f007423 */ /* 0x002fc80000000062 */
[----:B------:R-:W-:-:S04]  /*3c80*/  FADD.FTZ R3, -R0, -RZ ;  /* 0x800000ff00037221 */ /* 0x000fc80000010100 */
[----:B------:R-:W-:-:S07]  /*3c90*/  FFMA R98, R98, R3, R98 ;  /* 0x0000000362627223 */ /* 0x000fce0000000062 */
.L_x_66:
[----:B------:R-:W-:Y:S05]  /*3ca0*/  BSYNC B1 ;  /* 0x0000000000017941 */ /* 0x000fea0003800000 */
.L_x_64:
        /* <DEDUP_REMOVED lines=10> */
.L_x_68:
[----:B------:R-:W1:Y:S02]  /*3d50*/  MUFU.RCP R13, R108 ;  /* 0x0000006c000d7308 */ /* 0x000e640000001000 */
[----:B-1----:R-:W-:-:S04]  /*3d60*/  FFMA R0, R108, R13, -1 ;  /* 0xbf8000006c007423 */ /* 0x002fc8000000000d */
[----:B------:R-:W-:-:S04]  /*3d70*/  FADD.FTZ R0, -R0, -RZ ;  /* 0x800000ff00007221 */ /* 0x000fc80000010100 */
[----:B------:R-:W-:-:S07]  /*3d80*/  FFMA R13, R13, R0, R13 ;  /* 0x000000000d0d7223 */ /* 0x000fce000000000d */
.L_x_69:
[----:B------:R-:W-:Y:S05]  /*3d90*/  BSYNC B1 ;  /* 0x0000000000017941 */ /* 0x000fea0003800000 */
.L_x_67:
        /* <DEDUP_REMOVED lines=10> */
.L_x_71:
[----:B------:R-:W1:Y:S02]  /*3e40*/  MUFU.RCP R104, R23 ;  /* 0x0000001700687308 */ /* 0x000e640000001000 */
[----:B-1----:R-:W-:-:S04]  /*3e50*/  FFMA R0, R23, R104, -1 ;  /* 0xbf80000017007423 */ /* 0x002fc80000000068 */
[----:B------:R-:W-:-:S04]  /*3e60*/  FADD.FTZ R3, -R0, -RZ ;  /* 0x800000ff00037221 */ /* 0x000fc80000010100 */
[----:B------:R-:W-:-:S07]  /*3e70*/  FFMA R104, R104, R3, R104 ;  /* 0x0000000368687223 */ /* 0x000fce0000000068 */
.L_x_72:
[----:B------:R-:W-:Y:S05]  /*3e80*/  BSYNC B1 ;  /* 0x0000000000017941 */ /* 0x000fea0003800000 */
.L_x_70:
        /* <DEDUP_REMOVED lines=10> */
.L_x_74:
[----:B------:R-:W1:Y:S02]  /*3f30*/  MUFU.RCP R99, R112 ;  /* 0x0000007000637308 */ /* 0x000e640000001000 */
[----:B-1----:R-:W-:-:S04]  /*3f40*/  FFMA R0, R112, R99, -1 ;  /* 0xbf80000070007423 */ /* 0x002fc80000000063 */
[----:B------:R-:W-:-:S04]  /*3f50*/  FADD.FTZ R0, -R0, -RZ ;  /* 0x800000ff00007221 */ /* 0x000fc80000010100 */
[----:B------:R-:W-:-:S07]  /*3f60*/  FFMA R99, R99, R0, R99 ;  /* 0x0000000063637223 */ /* 0x000fce0000000063 */
.L_x_75:
[----:B------:R-:W-:Y:S05]  /*3f70*/  BSYNC B1 ;  /* 0x0000000000017941 */ /* 0x000fea0003800000 */
.L_x_73:
        /* <DEDUP_REMOVED lines=10> */
.L_x_77:
[----:B------:R-:W1:Y:S02]  /*4020*/  MUFU.RCP R106, R109 ;  /* 0x0000006d006a7308 */ /* 0x000e640000001000 */
[----:B-1----:R-:W-:-:S04]  /*4030*/  FFMA R0, R109, R106, -1 ;  /* 0xbf8000006d007423 */ /* 0x002fc8000000006a */
[----:B------:R-:W-:-:S04]  /*4040*/  FADD.FTZ R3, -R0, -RZ ;  /* 0x800000ff00037221 */ /* 0x000fc80000010100 */
[----:B------:R-:W-:-:S07]  /*4050*/  FFMA R106, R106, R3, R106 ;  /* 0x000000036a6a7223 */ /* 0x000fce000000006a */
.L_x_78:
[----:B------:R-:W-:Y:S05]  /*4060*/  BSYNC B1 ;  /* 0x0000000000017941 */ /* 0x000fea0003800000 */
.L_x_76:
        /* <DEDUP_REMOVED lines=10> */
.L_x_80:
[----:B------:R-:W1:Y:S02]  /*4110*/  MUFU.RCP R15, R110 ;  /* 0x0000006e000f7308 */ /* 0x000e640000001000 */
[----:B-1----:R-:W-:-:S04]  /*4120*/  FFMA R0, R110, R15, -1 ;  /* 0xbf8000006e007423 */ /* 0x002fc8000000000f */
[----:B------:R-:W-:-:S04]  /*4130*/  FADD.FTZ R0, -R0, -RZ ;  /* 0x800000ff00007221 */ /* 0x000fc80000010100 */
[----:B------:R-:W-:-:S07]  /*4140*/  FFMA R15, R15, R0, R15 ;  /* 0x000000000f0f7223 */ /* 0x000fce000000000f */
.L_x_81:
[----:B------:R-:W-:Y:S05]  /*4150*/  BSYNC B1 ;  /* 0x0000000000017941 */ /* 0x000fea0003800000 */
.L_x_79:
        /* <DEDUP_REMOVED lines=10> */
.L_x_83:
[----:B------:R-:W1:Y:S02]  /*4200*/  MUFU.RCP R108, R63 ;  /* 0x0000003f006c7308 */ /* 0x000e640000001000 */
[----:B-1----:R-:W-:-:S04]  /*4210*/  FFMA R0, R63, R108, -1 ;  /* 0xbf8000003f007423 */ /* 0x002fc8000000006c */
[----:B------:R-:W-:-:S04]  /*4220*/  FADD.FTZ R3, -R0, -RZ ;  /* 0x800000ff00037221 */ /* 0x000fc80000010100 */
[----:B------:R-:W-:-:S07]  /*4230*/  FFMA R108, R108, R3, R108 ;  /* 0x000000036c6c7223 */ /* 0x000fce000000006c */
.L_x_84:
[----:B------:R-:W-:Y:S05]  /*4240*/  BSYNC B1 ;  /* 0x0000000000017941 */ /* 0x000fea0003800000 */
.L_x_82:
        /* <DEDUP_REMOVED lines=10> */
.L_x_86:
[----:B------:R-:W1:Y:S02]  /*42f0*/  MUFU.RCP R21, R120 ;  /* 0x0000007800157308 */ /* 0x000e640000001000 */
[----:B-1----:R-:W-:-:S04]  /*4300*/  FFMA R0, R120, R21, -1 ;  /* 0xbf80000078007423 */ /* 0x002fc80000000015 */
[----:B------:R-:W-:-:S04]  /*4310*/  FADD.FTZ R0, -R0, -RZ ;  /* 0x800000ff00007221 */ /* 0x000fc80000010100 */
[----:B------:R-:W-:-:S07]  /*4320*/  FFMA R21, R21, R0, R21 ;  /* 0x0000000015157223 */ /* 0x000fce0000000015 */
.L_x_87:
[----:B------:R-:W-:Y:S05]  /*4330*/  BSYNC B1 ;  /* 0x0000000000017941 */ /* 0x000fea0003800000 */
.L_x_85:
        /* <DEDUP_REMOVED lines=10> */
.L_x_89:
[----:B------:R-:W1:Y:S02]  /*43e0*/  MUFU.RCP R110, R101 ;  /* 0x00000065006e7308 */ /* 0x000e640000001000 */
[----:B-1----:R-:W-:-:S04]  /*43f0*/  FFMA R0, R101, R110, -1 ;  /* 0xbf80000065007423 */ /* 0x002fc8000000006e */
[----:B------:R-:W-:-:S04]  /*4400*/  FADD.FTZ R3, -R0, -RZ ;  /* 0x800000ff00037221 */ /* 0x000fc80000010100 */
[----:B------:R-:W-:-:S07]  /*4410*/  FFMA R110, R110, R3, R110 ;  /* 0x000000036e6e7223 */ /* 0x000fce000000006e */
.L_x_90:
[----:B------:R-:W-:Y:S05]  /*4420*/  BSYNC B1 ;  /* 0x0000000000017941 */ /* 0x000fea0003800000 */
.L_x_88:
        /* <DEDUP_REMOVED lines=10> */
.L_x_92:
[----:B------:R-:W1:Y:S02]  /*44d0*/  MUFU.RCP R23, R118 ;  /* 0x0000007600177308 */ /* 0x000e640000001000 */
[----:B-1----:R-:W-:-:S04]  /*44e0*/  FFMA R0, R118, R23, -1 ;  /* 0xbf80000076007423 */ /* 0x002fc80000000017 */
[----:B------:R-:W-:-:S04]  /*44f0*/  FADD.FTZ R0, -R0, -RZ ;  /* 0x800000ff00007221 */ /* 0x000fc80000010100 */
[----:B------:R-:W-:-:S07]  /*4500*/  FFMA R23, R23, R0, R23 ;  /* 0x0000000017177223 */ /* 0x000fce0000000017 */
.L_x_93:
[----:B------:R-:W-:Y:S05]  /*4510*/  BSYNC B1 ;  /* 0x0000000000017941 */ /* 0x000fea0003800000 */
.L_x_91:
        /* <DEDUP_REMOVED lines=10> */
.L_x_95:
[----:B------:R-:W1:Y:S02]  /*45c0*/  MUFU.RCP R112, R95 ;  /* 0x0000005f00707308 */ /* 0x000e640000001000 */
[----:B-1----:R-:W-:-:S04]  /*45d0*/  FFMA R0, R95, R112, -1 ;  /* 0xbf8000005f007423 */ /* 0x002fc80000000070 */
[----:B------:R-:W-:-:S04]  /*45e0*/  FADD.FTZ R3, -R0, -RZ ;  /* 0x800000ff00037221 */ /* 0x000fc80000010100 */
[----:B------:R-:W-:-:S07]  /*45f0*/  FFMA R112, R112, R3, R112 ;  /* 0x0000000370707223 */ /* 0x000fce0000000070 */
.L_x_96:
[----:B------:R-:W-:Y:S05]  /*4600*/  BSYNC B1 ;  /* 0x0000000000017941 */ /* 0x000fea0003800000 */
.L_x_94:
        /* <DEDUP_REMOVED lines=10> */
.L_x_98:
[----:B------:R-:W1:Y:S02]  /*46b0*/  MUFU.RCP R57, R122 ;  /* 0x0000007a00397308 */ /* 0x000e640000001000 */
[----:B-1----:R-:W-:-:S04]  /*46c0*/  FFMA R0, R122, R57, -1 ;  /* 0xbf8000007a007423 */ /* 0x002fc80000000039 */
[----:B------:R-:W-:-:S04]  /*46d0*/  FADD.FTZ R0, -R0, -RZ ;  /* 0x800000ff00007221 */ /* 0x000fc80000010100 */
[----:B------:R-:W-:-:S07]  /*46e0*/  FFMA R57, R57, R0, R57 ;  /* 0x0000000039397223 */ /* 0x000fce0000000039 */
.L_x_99:
[----:B------:R-:W-:Y:S05]  /*46f0*/  BSYNC B1 ;  /* 0x0000000000017941 */ /* 0x000fea0003800000 */
.L_x_97:
        /* <DEDUP_REMOVED lines=8> */
[----:B------:R-:W-:Y:S05]  /*4780*/  BRA `(.L_x_102) ;  /* 0x0000000000107947 */ /* 0x000fea0003800000 */
.L_x_101:
[----:B------:R-:W1:Y:S02]  /*4790*/  MUFU.RCP R0, R105 ;  /* 0x0000006900007308 */ /* 0x000e640000001000 */
[----:B-1----:R-:W-:-:S04]  /*47a0*/  FFMA R3, R105, R0, -1 ;  /* 0xbf80000069037423 */ /* 0x002fc80000000000 */
[----:B------:R-:W-:-:S04]  /*47b0*/  FADD.FTZ R3, -R3, -RZ ;  /* 0x800000ff03037221 */ /* 0x000fc80000010100 */
[----:B------:R-:W-:-:S07]  /*47c0*/  FFMA R0, R0, R3, R0 ;  /* 0x0000000300007223 */ /* 0x000fce0000000000 */
.L_x_102:
[----:B------:R-:W-:Y:S05]  /*47d0*/  BSYNC B1 ;  /* 0x0000000000017941 */ /* 0x000fea0003800000 */
.L_x_100:
[C---:B------:R-:W-:Y:S01]  /*47e0*/  IMAD.SHL.U32 R96, R18.reuse, 0x20, RZ ;  /* 0x0000002012607824 */ /* 0x040fe200078e00ff */
[----:B------:R-:W-:Y:S01]  /*47f0*/  SHF.L.U32 R3, R18, 0x4, RZ ;  /* 0x0000000412037819 */ /* 0x000fe200000006ff */
[----:B------:R-:W-:Y:S05]  /*4800*/  WARPSYNC.ALL ;  /* 0x0000000000007948 */ /* 0x000fea0003800000 */
[----:B------:R-:W-:Y:S01]  /*4810*/  SHF.R.U32.HI R114, RZ, 0x1, R18 ;  /* 0x00000001ff727819 */ /* 0x000fe20000011612 */
[----:B------:R-:W-:Y:S01]  /*4820*/  BSSY B0, `(.L_x_103) ;  /* 0x0000027000007945 */ /* 0x000fe20003800000 */
[----:B------:R-:W-:Y:S02]  /*4830*/  LOP3.LUT R3, R3, 0xe00, RZ, 0xc0, !PT ;  /* 0x00000e0003037812 */ /* 0x000fe400078ec0ff */
[----:B------:R-:W-:-:S02]  /*4840*/  LOP3.LUT R59, R96, 0xc0, RZ, 0xc0, !PT ;  /* 0x000000c0603b7812 */ /* 0x000fc400078ec0ff */
[----:B------:R-:W-:Y:S02]  /*4850*/  SHF.L.U32 R116, R18, 0x2, RZ ;  /* 0x0000000212747819 */ /* 0x000fe400000006ff */
[----:B------:R-:W-:Y:S02]  /*4860*/  LOP3.LUT R3, R3, 0x20, R96, 0xf8, !PT ;  /* 0x0000002003037812 */ /* 0x000fe400078ef860 */
[----:B------:R-:W-:Y:S02]  /*4870*/  LOP3.LUT R59, R59, 0x8, R114, 0xf8, !PT ;  /* 0x000000083b3b7812 */ /* 0x000fe400078ef872 */
[----:B------:R-:W-:Y:S02]  /*4880*/  LOP3.LUT R3, R3, 0x100, R96, 0xf8, !PT ;  /* 0x0000010003037812 */ /* 0x000fe400078ef860 */
[----:B------:R-:W-:Y:S02]  /*4890*/  LOP3.LUT R116, R59, 0x18, R116, 0x78, !PT ;  /* 0x000000183b747812 */ /* 0x000fe400078e7874 */
[----:B------:R-:W-:Y:S01]  /*48a0*/  F2FP.BF16.F32.PACK_AB R96, R70, R9 ;  /* 0x000000094660723e */ /* 0x000fe200000010ff */
[----:B------:R-:W-:Y:S01]  /*48b0*/  IMAD.MOV.U32 R70, RZ, RZ, 0x20 ;  /* 0x00000020ff467424 */ /* 0x000fe200078e00ff */
[----:B------:R-:W-:-:S02]  /*48c0*/  LOP3.LUT R3, R3, R116, RZ, 0xfc, !PT ;  /* 0x0000007403037212 */ /* 0x000fc400078efcff */
[----:B------:R-:W-:Y:S02]  /*48d0*/  LOP3.LUT P6, RZ, R18, 0x4, RZ, 0xc0, !PT ;  /* 0x0000000412ff7812 */ /* 0x000fe400078cc0ff */
[----:B------:R-:W-:Y:S02]  /*48e0*/  LEA R9, R3, UR52, 0x1 ;  /* 0x0000003403097c11 */ /* 0x000fe4000f8e08ff */
[----:B------:R-:W-:Y:S02]  /*48f0*/  F2FP.BF16.F32.PACK_AB R97, R98, R11 ;  /* 0x0000000b6261723e */ /* 0x000fe400000010ff */
[----:B------:R-:W-:Y:S02]  /*4900*/  SEL R70, R70, 0xffffffe0, !P6 ;  /* 0xffffffe046467807 */ /* 0x000fe40007000000 */
[----:B------:R-:W-:Y:S02]  /*4910*/  IADD3 R11, R9, 0x200, RZ ;  /* 0x00000200090b7810 */ /* 0x000fe40007ffe0ff */
[----:B------:R-:W-:-:S02]  /*4920*/  F2FP.BF16.F32.PACK_AB R98, R104, R13 ;  /* 0x0000000d6862723e */ /* 0x000fc400000010ff */
[----:B------:R-:W-:Y:S02]  /*4930*/  F2FP.BF16.F32.PACK_AB R99, R106, R99 ;  /* 0x000000636a63723e */ /* 0x000fe400000010ff */
[----:B------:R-:W-:Y:S02]  /*4940*/  F2FP.BF16.F32.PACK_AB R109, R110, R21 ;  /* 0x000000156e6d723e */ /* 0x000fe400000010ff */
[----:B------:R-:W-:Y:S01]  /*4950*/  F2FP.BF16.F32.PACK_AB R111, R0, R57 ;  /* 0x00000039006f723e */ /* 0x000fe200000010ff */
[----:B------:R-:W-:Y:S01]  /*4960*/  IMAD.IADD R0, R11, 0x1, R70 ;  /* 0x000000010b007824 */ /* 0x000fe200078e0246 */
[----:B------:R-:W-:Y:S01]  /*4970*/  F2FP.BF16.F32.PACK_AB R108, R108, R15 ;  /* 0x0000000f6c6c723e */ /* 0x000fe200000010ff */
[----:B------:R1:W-:Y:S01]  /*4980*/  STSM.16.M88.4 [R9+0x200], R96 ;  /* 0x0002006009007844 */ /* 0x0003e20000000200 */
[----:B------:R-:W-:-:S05]  /*4990*/  F2FP.BF16.F32.PACK_AB R110, R112, R23 ;  /* 0x00000017706e723e */ /* 0x000fca00000010ff */
[----:B------:R1:W-:Y:S01]  /*49a0*/  STSM.16.M88.4 [R0], R108 ;  /* 0x0000006c00007844 */ /* 0x0003e20000000200 */
[----:B------:R-:W-:Y:S01]  /*49b0*/  @!PT LDS RZ, [RZ] ;  /* 0x00000000fffff984 */ /* 0x000fe20000000800 */
[----:B------:R-:W-:Y:S01]  /*49c0*/  @!PT LDS RZ, [RZ] ;  /* 0x00000000fffff984 */ /* 0x000fe20000000800 */
[----:B------:R-:W-:Y:S01]  /*49d0*/  @!PT LDS RZ, [RZ] ;  /* 0x00000000fffff984 */ /* 0x000fe20000000800 */
[----:B------:R-:W-:Y:S01]  /*49e0*/  @!PT LDS RZ, [RZ] ;  /* 0x00000000fffff984 */ /* 0x000fe20000000800 */
[----:B------:R2:W-:Y:S06]  /*49f0*/  MEMBAR.ALL.CTA ;  /* 0x0000000000007992 */ /* 0x0005ec0000008000 */
[----:B--2---:R-:W2:Y:S02]  /*4a00*/  FENCE.VIEW.ASYNC.S ;  /* 0x00000000000073c6 */ /* 0x004ea40000000000 */
[----:B--2---:R-:W-:Y:S06]  /*4a10*/  BAR.SYNC.DEFER_BLOCKING 0x1, 0x100 ;  /* 0x0044000000007b1d */ /* 0x004fec0000010000 */
[----:B------:R-:W-:Y:S05]  /*4a20*/  @P5 BRA `(.L_x_104) ;  /* 0x0000000000185947 */ /* 0x000fea0003800000 */
[----:B------:R-:W-:Y:S02]  /*4a30*/  UIADD3 UR4, UP0, UR54, 0x4f0, URZ ;  /* 0x000004f036047890 */ /* 0x000fe4000ff1e03f */
[----:B------:R-:W-:Y:S02]  /*4a40*/  UIADD3 UR44, UR52, 0x200, URZ ;  /* 0x00000200342c7890 */ /* 0x000fe4000fffe03f */
[----:B------:R-:W-:-:S09]  /*4a50*/  UIADD3.X UR5, URZ, UR55, URZ, UP0, !UPT ;  /* 0x000000373f057290 */ /* 0x000fd200087fe43f */
[----:B------:R2:W-:Y:S01]  /*4a60*/  UTMASTG.3D [UR44], [UR4] ;  /* 0x0000002c040073b5 */ /* 0x0005e20008010000 */
[----:B------:R0:W-:Y:S01]  /*4a70*/  UTMACMDFLUSH ;  /* 0x00000000000079b7 */ /* 0x0001e20000000000 */
[----:B--2---:R-:W-:-:S04]  /*4a80*/  DEPBAR.LE SB0, 0x1 ;  /* 0x000080400000791a */ /* 0x004fc80000000000 */
.L_x_104:
[----:B------:R-:W-:Y:S05]  /*4a90*/  BSYNC B0 ;  /* 0x0000000000007941 */ /* 0x000fea0003800000 */
.L_x_103:
[----:B------:R-:W-:Y:S01]  /*4aa0*/  BAR.SYNC.DEFER_BLOCKING 0x1, 0x100 ;  /* 0x0044000000007b1d */ /* 0x000fe20000010000 */
[----:B------:R-:W-:-:S13]  /*4ab0*/  ISETP.NE.AND P2, PT, RZ, UR43, PT ;  /* 0x0000002bff007c0c */ /* 0x000fda000bf45270 */
[----:B------:R-:W-:Y:S05]  /*4ac0*/  @!P2 BRA `(.L_x_105) ;  /* 0x000000000034a947 */ /* 0x000fea0003800000 */
[----:B------:R-:W-:Y:S04]  /*4ad0*/  BSSY B0, `(.L_x_106) ;  /* 0x0000009000007945 */ /* 0x000fe80003800000 */
[----:B------:R-:W-:Y:S05]  /*4ae0*/  @P0 BRA `(.L_x_107) ;  /* 0x00000000001c0947 */ /* 0x000fea0003800000 */
[----:B------:R-:W-:-:S13]  /*4af0*/  ISETP.NE.AND P2, PT, R102, 0x3, PT ;  /* 0x000000036600780c */ /* 0x000fda0003f45270 */
[----:B------:R-:W-:Y:S05]  /*4b00*/  @!P2 BRA `(.L_x_108) ;  /* 0x000000000004a947 */ /* 0x000fea0003800000 */
[----:B------:R-:W-:Y:S01]  /*4b10*/  BPT.TRAP 0x1 ;  /* 0x000000040000795c */ /* 0x000fe20000300000 */
.L_x_108:
[----:B------:R-:W-:-:S04]  /*4b20*/  ULEA UR4, UR42, UR52, 0x3 ;  /* 0x000000342a047291 */ /* 0x000fc8000f8e183f */
[----:B------:R-:W-:-:S04]  /*4b30*/  UIADD3 UR4, UR4, 0x60, URZ ;  /* 0x0000006004047890 */ /* 0x000fc8000fffe03f */
[----:B------:R-:W-:-:S09]  /*4b40*/  UPRMT UR4, UR51, 0x654, UR4 ;  /* 0x0000065433047896 */ /* 0x000fd20008000004 */
[----:B------:R-:W-:Y:S03]  /*4b50*/  SYNCS.ARRIVE.TRANS64.RED.A1T0 RZ, [UR4], RZ ;  /* 0x000000ffffff79a7 */ /* 0x000fe60008100404 */
.L_x_107:
[----:B------:R-:W-:Y:S05]  /*4b60*/  BSYNC B0 ;  /* 0x0000000000007941 */ /* 0x000fea0003800000 */
.L_x_106:
[----:B------:R-:W-:-:S04]  /*4b70*/  UIADD3 UR42, UR42, 0x1, URZ ;  /* 0x000000012a2a7890 */ /* 0x000fc8000fffe03f */
[----:B------:R-:W-:-:S04]  /*4b80*/  UISETP.NE.AND UP0, UPT, UR42, 0x4, UPT ;  /* 0x000000042a00788c */ /* 0x000fc8000bf05270 */
[----:B------:R-:W-:-:S12]  /*4b90*/  USEL UR42, UR42, URZ, UP0 ;  /* 0x0000003f2a2a7287 */ /* 0x000fd80008000000 */
.L_x_105:
[----:B------:R-:W-:Y:S04]  /*4ba0*/  BSSY B0, `(.L_x_109) ;  /* 0x0000033000007945 */ /* 0x000fe80003800000 */
[----:B------:R-:W-:Y:S05]  /*4bb0*/  @P0 BRA `(.L_x_110) ;  /* 0x0000000000c40947 */ /* 0x000fea0003800000 */
[----:B------:R-:W-:-:S13]  /*4bc0*/  ISETP.NE.AND P2, PT, R102, 0x3, PT ;  /* 0x000000036600780c */ /* 0x000fda0003f45270 */
[----:B------:R-:W-:Y:S05]  /*4bd0*/  @!P2 BRA `(.L_x_111) ;  /* 0x000000000004a947 */ /* 0x000fea0003800000 */
[----:B------:R-:W-:Y:S01]  /*4be0*/  BPT.TRAP 0x1 ;  /* 0x000000040000795c */ /* 0x000fe20000300000 */
.L_x_111:
[----:B-1----:R-:W-:Y:S01]  /*4bf0*/  LEA R0, R4, UR52, 0x3 ;  /* 0x0000003404007c11 */ /* 0x002fe2000f8e18ff */
[----:B------:R-:W-:Y:S01]  /*4c00*/  BSSY B1, `(.L_x_112) ;  /* 0x0000004000017945 */ /* 0x000fe20003800000 */
[----:B------:R-:W-:-:S04]  /*4c10*/  SHF.L.U32 R3, R91, 0x1f, RZ ;  /* 0x0000001f5b037819 */ /* 0x000fc800000006ff */
[----:B------:R-:W1:Y:S02]  /*4c20*/  SYNCS.PHASECHK.TRANS64.TRYWAIT P2, [R0+URZ+0x40], R3 ;  /* 0x00004003000075a7 */ /* 0x000e64000804017f */
[----:B-1----:R-:W-:Y:S05]  /*4c30*/  @!P2 BRA `(.L_x_113) ;  /* 0x0000008c0010a947 */ /* 0x002fea0003800000 */
.L_x_359:
[----:B------:R-:W-:Y:S05]  /*4c40*/  BSYNC B1 ;  /* 0x0000000000017941 */ /* 0x000fea0003800000 */
.L_x_112:
[----:B------:R-:W-:Y:S05]  /*4c50*/  @P1 BRA `(.L_x_114) ;  /* 0x0000000000981947 */ /* 0x000fea0003800000 */
[----:B-1----:R-:W-:Y:S01]  /*4c60*/  LEA R0, R4, R11, 0xd ;  /* 0x0000000b04007211 */ /* 0x002fe200078e68ff */
[----:B------:R-:W-:Y:S05]  /*4c70*/  WARPSYNC.ALL ;  /* 0x0000000000007948 */ /* 0x000fea0003800000 */
[C---:B------:R-:W-:Y:S01]  /*4c80*/  VIADD R3, R0.reuse, 0x20 ;  /* 0x0000002000037836 */ /* 0x040fe20000000000 */
[----:B------:R-:W-:Y:S01]  /*4c90*/  @P6 IADD3 R3, R0, -0x20, RZ ;  /* 0xffffffe000036810 */ /* 0x000fe20007ffe0ff */
[----:B------:R-:W1:Y:S04]  /*4ca0*/  LDSM.16.M88.4 R12, [R0] ;  /* 0x00000000000c783b */ /* 0x000e680000000200 */
[----:B------:R-:W2:Y:S01]  /*4cb0*/  LDSM.16.M88.4 R60, [R3] ;  /* 0x00000000033c783b */ /* 0x000ea20000000200 */
[C---:B-1----:R-:W-:Y:S01]  /*4cc0*/  LOP3.LUT R7, R12.reuse, 0xffff0000, RZ, 0xc0, !PT ;  /* 0xffff00000c077812 */ /* 0x042fe200078ec0ff */
[----:B------:R-:W-:Y:S01]  /*4cd0*/  IMAD.U32 R5, R12, 0x10000, RZ ;  /* 0x000100000c057824 */ /* 0x000fe200078e00ff */
[----:B------:R-:W-:Y:S01]  /*4ce0*/  SHF.L.U32 R21, R13, 0x10, RZ ;  /* 0x000000100d157819 */ /* 0x000fe200000006ff */
[----:B------:R-:W-:Y:S01]  /*4cf0*/  IMAD.U32 R23, R14, 0x10000, RZ ;  /* 0x000100000e177824 */ /* 0x000fe200078e00ff */
[----:B------:R-:W-:Y:S01]  /*4d00*/  SHF.L.U32 R59, R15, 0x10, RZ ;  /* 0x000000100f3b7819 */ /* 0x000fe200000006ff */
[----:B--2---:R-:W-:Y:S01]  /*4d10*/  IMAD.U32 R65, R60, 0x10000, RZ ;  /* 0x000100003c417824 */ /* 0x004fe200078e00ff */
[----:B------:R-:W-:Y:S01]  /*4d20*/  SHF.L.U32 R3, R61, 0x10, RZ ;  /* 0x000000103d037819 */ /* 0x000fe200000006ff */
[----:B------:R-:W-:Y:S01]  /*4d30*/  IMAD.U32 R69, R62, 0x10000, RZ ;  /* 0x000100003e457824 */ /* 0x000fe200078e00ff */
[----:B------:R-:W-:Y:S01]  /*4d40*/  SHF.L.U32 R95, R63, 0x10, RZ ;  /* 0x000000103f5f7819 */ /* 0x000fe200000006ff */
[C---:B------:R-:W-:Y:S01]  /*4d50*/  FMUL R6, R92.reuse, R5 ;  /* 0x000000055c067220 */ /* 0x040fe20000400000 */
[----:B------:R-:W-:Y:S01]  /*4d60*/  LOP3.LUT R13, R13, 0xffff0000, RZ, 0xc0, !PT ;  /* 0xffff00000d0d7812 */ /* 0x000fe200078ec0ff */
[----:B------:R-:W-:Y:S01]  /*4d70*/  FMUL R8, R92, R7 ;  /* 0x000000075c087220 */ /* 0x000fe20000400000 */
[----:B------:R-:W-:Y:S01]  /*4d80*/  LOP3.LUT R57, R14, 0xffff0000, RZ, 0xc0, !PT ;  /* 0xffff00000e397812 */ /* 0x000fe200078ec0ff */
        /* <DEDUP_REMOVED lines=10> */
[C---:B------:R-:W-:Y:S01]  /*4e30*/  FMUL R58, R92.reuse, R15 ;  /* 0x0000000f5c3a7220 */ /* 0x040fe20000400000 */
[C---:B------:R-:W-:Y:S01]  /*4e40*/  FMUL R60, R92.reuse, R65 ;  /* 0x000000415c3c7220 */ /* 0x040fe20000400000 */
[C---:B------:R-:W-:Y:S01]  /*4e50*/  FMUL R62, R92.reuse, R67 ;  /* 0x000000435c3e7220 */ /* 0x040fe20000400000 */
[C---:B------:R-:W-:Y:S01]  /*4e60*/  FMUL R5, R92.reuse, R3 ;  /* 0x000000035c057220 */ /* 0x040fe20000400000 */
[C---:B------:R-:W-:Y:S01]  /*4e70*/  FMUL R64, R92.reuse, R61 ;  /* 0x0000003d5c407220 */ /* 0x040fe20000400000 */
[C---:B------:R-:W-:Y:S01]  /*4e80*/  FMUL R66, R92.reuse, R69 ;  /* 0x000000455c427220 */ /* 0x040fe20000400000 */
[C---:B------:R-:W-:Y:S01]  /*4e90*/  FMUL R94, R92.reuse, R71 ;  /* 0x000000475c5e7220 */ /* 0x040fe20000400000 */
[C---:B------:R-:W-:Y:S01]  /*4ea0*/  FMUL R7, R92.reuse, R95 ;  /* 0x0000005f5c077220 */ /* 0x040fe20000400000 */
[----:B------:R-:W-:-:S07]  /*4eb0*/  FMUL R68, R92, R63 ;  /* 0x0000003f5c447220 */ /* 0x000fce0000400000 */
.L_x_114:
[----:B------:R-:W-:-:S07]  /*4ec0*/  VIADD R4, R4, 0x1 ;  /* 0x0000000104047836 */ /* 0x000fce0000000000 */
.L_x_110:
[----:B------:R-:W-:Y:S05]  /*4ed0*/  BSYNC B0 ;  /* 0x0000000000007941 */ /* 0x000fea0003800000 */
.L_x_109:
[----:B------:R-:W-:Y:S01]  /*4ee0*/  MOV R69, 0x3bbb989d ;  /* 0x3bbb989d00457802 */ /* 0x000fe20000000f00 */
[C---:B------:R-:W-:Y:S01]  /*4ef0*/  FFMA R24, R93.reuse, R24, R6 ;  /* 0x000000185d187223 */ /* 0x040fe20000000006 */
[C---:B------:R-:W-:Y:S01]  /*4f00*/  FFMA R26, R93.reuse, R26, R10 ;  /* 0x0000001a5d1a7223 */ /* 0x040fe2000000000a */
[----:B------:R-:W-:Y:S02]  /*4f10*/  IMAD.MOV.U32 R112, RZ, RZ, 0x437c0000 ;  /* 0x437c0000ff707424 */ /* 0x000fe400078e00ff */
[C---:B------:R-:W-:Y:S01]  /*4f20*/  FFMA R25, R93.reuse, R25, R8 ;  /* 0x000000195d197223 */ /* 0x040fe20000000008 */
[-C--:B-1----:R-:W-:Y:S01]  /*4f30*/  FFMA.SAT R0, -R24, R69.reuse, 0.5 ;  /* 0x3f00000018007423 */ /* 0x082fe20000002145 */
[----:B------:R-:W-:Y:S01]  /*4f40*/  FFMA.SAT R15, -R26, R69, 0.5 ;  /* 0x3f0000001a0f7423 */ /* 0x000fe20000002145 */
[----:B------:R-:W-:Y:S01]  /*4f50*/  FFMA R27, R93, R27, R12 ;  /* 0x0000001b5d1b7223 */ /* 0x000fe2000000000c */
[-C--:B------:R-:W-:Y:S01]  /*4f60*/  FFMA.SAT R13, -R25, R69.reuse, 0.5 ;  /* 0x3f000000190d7423 */ /* 0x080fe20000002145 */
[-C--:B------:R-:W-:Y:S01]  /*4f70*/  FFMA.RM R0, R0, R112.reuse, 12582913 ;  /* 0x4b40000100007423 */ /* 0x080fe20000004070 */
[-C--:B------:R-:W-:Y:S01]  /*4f80*/  FFMA.RM R15, R15, R112.reuse, 12582913 ;  /* 0x4b4000010f0f7423 */ /* 0x080fe20000004070 */
[----:B------:R-:W-:Y:S01]  /*4f90*/  FFMA.SAT R23, -R27, R69, 0.5 ;  /* 0x3f0000001b177423 */ /* 0x000fe20000002145 */
[-C--:B------:R-:W-:Y:S01]  /*4fa0*/  FFMA.RM R13, R13, R112.reuse, 12582913 ;  /* 0x4b4000010d0d7423 */ /* 0x080fe20000004070 */
[----:B------:R-:W-:Y:S01]  /*4fb0*/  FADD R3, R0, -12583039 ;  /* 0xcb40007f00037421 */ /* 0x000fe20000000000 */
[----:B------:R-:W-:Y:S01]  /*4fc0*/  FADD R21, R15, -12583039 ;  /* 0xcb40007f0f157421 */ /* 0x000fe20000000000 */
[----:B------:R-:W-:Y:S01]  /*4fd0*/  FFMA R29, R93, R29, R20 ;  /* 0x0000001d5d1d7223 */ /* 0x000fe20000000014 */
[----:B------:R-:W-:Y:S01]  /*4fe0*/  FADD R96, R13, -12583039 ;  /* 0xcb40007f0d607421 */ /* 0x000fe20000000000 */
[----:B------:R-:W-:Y:S01]  /*4ff0*/  FFMA R3, -R24, 1.4426950216293334961, -R3 ;  /* 0x3fb8aa3b18037823 */ /* 0x000fe20000000903 */
[----:B------:R-:W-:Y:S01]  /*5000*/  FFMA.RM R23, R23, R112, 12582913 ;  /* 0x4b40000117177423 */ /* 0x000fe20000004070 */
[----:B------:R-:W-:Y:S01]  /*5010*/  FFMA R21, -R26, 1.4426950216293334961, -R21 ;  /* 0x3fb8aa3b1a157823 */ /* 0x000fe20000000915 */
[----:B------:R-:W-:Y:S01]  /*5020*/  FFMA R96, -R25, 1.4426950216293334961, -R96 ;  /* 0x3fb8aa3b19607823 */ /* 0x000fe20000000960 */
[----:B------:R-:W-:Y:S01]  /*5030*/  FFMA R3, -R24, 1.925963033500011079e-08, R3 ;  /* 0x32a5706018037823 */ /* 0x000fe20000000103 */
[----:B------:R-:W-:Y:S01]  /*5040*/  FFMA.SAT R59, -R29, R69, 0.5 ;  /* 0x3f0000001d3b7423 */ /* 0x000fe20000002145 */
[----:B------:R-:W-:Y:S01]  /*5050*/  FFMA R28, R93, R28, R14 ;  /* 0x0000001c5d1c7223 */ /* 0x000fe2000000000e */
[----:B------:R-:W-:Y:S01]  /*5060*/  FADD R24, R23, -12583039 ;  /* 0xcb40007f17187421 */ /* 0x000fe20000000000 */
[----:B------:R-:W-:Y:S01]  /*5070*/  FFMA R21, -R26, 1.925963033500011079e-08, R21 ;  /* 0x32a570601a157823 */ /* 0x000fe20000000115 */
[----:B------:R-:W-:Y:S01]  /*5080*/  FFMA R96, -R25, 1.925963033500011079e-08, R96 ;  /* 0x32a5706019607823 */ /* 0x000fe20000000160 */
[-C--:B------:R-:W-:Y:S01]  /*5090*/  FFMA.RM R59, R59, R112.reuse, 12582913 ;  /* 0x4b4000013b3b7423 */ /* 0x080fe20000004070 */
[----:B------:R-:W-:Y:S01]  /*50a0*/  FFMA R31, R93, R31, R58 ;  /* 0x0000001f5d1f7223 */ /* 0x000fe2000000003a */
[-C--:B------:R-:W-:Y:S01]  /*50b0*/  FFMA.SAT R25, -R28, R69.reuse, 0.5 ;  /* 0x3f0000001c197423 */ /* 0x080fe20000002145 */
[----:B------:R-:W-:Y:S01]  /*50c0*/  FFMA R26, -R27, 1.4426950216293334961, -R24 ;  /* 0x3fb8aa3b1b1a7823 */ /* 0x000fe20000000918 */
[----:B------:R-:W-:Y:S01]  /*50d0*/  FADD R98, R59, -12583039 ;  /* 0xcb40007f3b627421 */ /* 0x000fe20000000000 */
[----:B------:R1:W-:Y:S01]  /*50e0*/  MUFU.EX2 R24, R21 ;  /* 0x0000001500187308 */ /* 0x0003e20000000800 */
[----:B------:R-:W-:Y:S01]  /*50f0*/  FFMA.RM R25, R25, R112, 12582913 ;  /* 0x4b40000119197423 */ /* 0x000fe20000004070 */
[----:B------:R-:W-:Y:S01]  /*5100*/  FFMA R32, R93, R32, R60 ;  /* 0x000000205d207223 */ /* 0x000fe2000000003c */
[----:B------:R-:W-:Y:S01]  /*5110*/  FFMA R98, -R29, 1.4426950216293334961, -R98 ;  /* 0x3fb8aa3b1d627823 */ /* 0x000fe20000000962 */
[----:B------:R-:W-:Y:S01]  /*5120*/  FFMA R30, R93, R30, R56 ;  /* 0x0000001e5d1e7223 */ /* 0x000fe20000000038 */
[----:B------:R-:W-:Y:S01]  /*5130*/  FADD R57, R25, -12583039 ;  /* 0xcb40007f19397421 */ /* 0x000fe20000000000 */
[----:B------:R-:W-:Y:S01]  /*5140*/  FFMA R26, -R27, 1.925963033500011079e-08, R26 ;  /* 0x32a570601b1a7823 */ /* 0x000fe2000000011a */
[----:B------:R-:W-:Y:S01]  /*5150*/  FFMA R98, -R29, 1.925963033500011079e-08, R98 ;  /* 0x32a570601d627823 */ /* 0x000fe20000000162 */
[-C--:B------:R-:W-:Y:S01]  /*5160*/  FFMA.SAT R29, -R32, R69.reuse, 0.5 ;  /* 0x3f000000201d7423 */ /* 0x080fe20000002145 */
[-C--:B-1----:R-:W-:Y:S01]  /*5170*/  FFMA.SAT R21, -R31, R69.reuse, 0.5 ;  /* 0x3f0000001f157423 */ /* 0x082fe20000002145 */
[----:B------:R-:W-:Y:S01]  /*5180*/  FFMA R57, -R28, 1.4426950216293334961, -R57 ;  /* 0x3fb8aa3b1c397823 */ /* 0x000fe20000000939 */
[----:B------:R-:W-:Y:S01]  /*5190*/  FFMA.SAT R27, -R30, R69, 0.5 ;  /* 0x3f0000001e1b7423 */ /* 0x000fe20000002145 */
[-C--:B------:R-:W-:Y:S01]  /*51a0*/  FFMA.RM R29, R29, R112.reuse, 12582913 ;  /* 0x4b4000011d1d7423 */ /* 0x080fe20000004070 */
[-C--:B------:R-:W-:Y:S01]  /*51b0*/  FFMA.RM R61, R21, R112.reuse, 12582913 ;  /* 0x4b400001153d7423 */ /* 0x080fe20000004070 */
[----:B------:R-:W-:Y:S01]  /*51c0*/  FFMA R57, -R28, 1.925963033500011079e-08, R57 ;  /* 0x32a570601c397823 */ /* 0x000fe20000000139 */
[C---:B------:R-:W-:Y:S01]  /*51d0*/  FFMA R35, R93.reuse, R35, R64 ;  /* 0x000000235d237223 */ /* 0x040fe20000000040 */
[----:B------:R-:W-:Y:S01]  /*51e0*/  FFMA R33, R93, R33, R62 ;  /* 0x000000215d217223 */ /* 0x000fe2000000003e */
[----:B------:R-:W-:Y:S01]  /*51f0*/  FADD R104, R61, -12583039 ;  /* 0xcb40007f3d687421 */ /* 0x000fe20000000000 */
[----:B------:R-:W-:Y:S01]  /*5200*/  FFMA.RM R27, R27, R112, 12582913 ;  /* 0x4b4000011b1b7423 */ /* 0x000fe20000004070 */
[----:B------:R1:W-:Y:S01]  /*5210*/  MUFU.EX2 R28, R57 ;  /* 0x00000039001c7308 */ /* 0x0003e20000000800 */
[-C--:B------:R-:W-:Y:S01]  /*5220*/  FFMA.SAT R65, -R35, R69.reuse, 0.5 ;  /* 0x3f00000023417423 */ /* 0x080fe20000002145 */
[----:B------:R-:W-:Y:S01]  /*5230*/  FFMA R104, -R31, 1.4426950216293334961, -R104 ;  /* 0x3fb8aa3b1f687823 */ /* 0x000fe20000000968 */
[----:B------:R-:W-:Y:S01]  /*5240*/  FADD R21, R27, -12583039 ;  /* 0xcb40007f1b157421 */ /* 0x000fe20000000000 */
[----:B------:R-:W-:Y:S01]  /*5250*/  FFMA R34, R93, R34, R5 ;  /* 0x000000225d227223 */ /* 0x000fe20000000005 */
[-C--:B------:R-:W-:Y:S01]  /*5260*/  FFMA.RM R65, R65, R112.reuse, 12582913 ;  /* 0x4b40000141417423 */ /* 0x080fe20000004070 */
[----:B------:R-:W-:Y:S01]  /*5270*/  FFMA R104, -R31, 1.925963033500011079e-08, R104 ;  /* 0x32a570601f687823 */ /* 0x000fe20000000168 */
[----:B------:R-:W-:Y:S01]  /*5280*/  FADD R31, R29, -12583039 ;  /* 0xcb40007f1d1f7421 */ /* 0x000fe20000000000 */
[----:B------:R-:W-:Y:S01]  /*5290*/  FFMA R21, -R30, 1.4426950216293334961, -R21 ;  /* 0x3fb8aa3b1e157823 */ /* 0x000fe20000000915 */
[-C--:B-1----:R-:W-:Y:S01]  /*52a0*/  FFMA.SAT R57, -R33, R69.reuse, 0.5 ;  /* 0x3f00000021397423 */ /* 0x082fe20000002145 */
[----:B------:R-:W-:Y:S01]  /*52b0*/  FFMA.SAT R63, -R34, R69, 0.5 ;  /* 0x3f000000223f7423 */ /* 0x000fe20000002145 */
[C---:B------:R-:W-:Y:S01]  /*52c0*/  FFMA R31, -R32.reuse, 1.4426950216293334961, -R31 ;  /* 0x3fb8aa3b201f7823 */ /* 0x040fe2000000091f */
[----:B------:R-:W-:Y:S01]  /*52d0*/  FADD R108, R65, -12583039 ;  /* 0xcb40007f416c7421 */ /* 0x000fe20000000000 */
[-C--:B------:R-:W-:Y:S01]  /*52e0*/  FFMA.RM R57, R57, R112.reuse, 12582913 ;  /* 0x4b40000139397423 */ /* 0x080fe20000004070 */
[----:B------:R-:W-:Y:S01]  /*52f0*/  FFMA R37, R93, R37, R94 ;  /* 0x000000255d257223 */ /* 0x000fe2000000005e */
[----:B------:R-:W-:Y:S01]  /*5300*/  FFMA R31, -R32, 1.925963033500011079e-08, R31 ;  /* 0x32a57060201f7823 */ /* 0x000fe2000000011f */
[----:B------:R-:W-:Y:S01]  /*5310*/  FFMA R21, -R30, 1.925963033500011079e-08, R21 ;  /* 0x32a570601e157823 */ /* 0x000fe20000000115 */
[----:B------:R-:W-:Y:S01]  /*5320*/  FADD R106, R57, -12583039 ;  /* 0xcb40007f396a7421 */ /* 0x000fe20000000000 */
[----:B------:R-:W-:Y:S01]  /*5330*/  FFMA.RM R63, R63, R112, 12582913 ;  /* 0x4b4000013f3f7423 */ /* 0x000fe20000004070 */
[----:B------:R1:W-:Y:S01]  /*5340*/  MUFU.EX2 R32, R31 ;  /* 0x0000001f00207308 */ /* 0x0003e20000000800 */
[----:B------:R-:W-:Y:S01]  /*5350*/  FFMA R108, -R35, 1.4426950216293334961, -R108 ;  /* 0x3fb8aa3b236c7823 */ /* 0x000fe2000000096c */
[----:B------:R-:W-:Y:S01]  /*5360*/  FFMA R106, -R33, 1.4426950216293334961, -R106 ;  /* 0x3fb8aa3b216a7823 */ /* 0x000fe2000000096a */
[C---:B------:R-:W-:Y:S01]  /*5370*/  FFMA R36, R93.reuse, R36, R66 ;  /* 0x000000245d247223 */ /* 0x040fe20000000042 */
[C---:B------:R-:W-:Y:S01]  /*5380*/  FFMA R38, R93.reuse, R38, R7 ;  /* 0x000000265d267223 */ /* 0x040fe20000000007 */
[----:B------:R-:W-:Y:S01]  /*5390*/  FFMA R39, R93, R39, R68 ;  /* 0x000000275d277223 */ /* 0x000fe20000000044 */
[----:B------:R-:W-:Y:S01]  /*53a0*/  FFMA R108, -R35, 1.925963033500011079e-08, R108 ;  /* 0x32a57060236c7823 */ /* 0x000fe2000000016c */
[----:B------:R-:W-:Y:S01]  /*53b0*/  FFMA R106, -R33, 1.925963033500011079e-08, R106 ;  /* 0x32a57060216a7823 */ /* 0x000fe2000000016a */
[----:B------:R-:W2:Y:S01]  /*53c0*/  MUFU.EX2 R3, R3 ;  /* 0x0000000300037308 */ /* 0x000ea20000000800 */
[-C--:B-1----:R-:W-:Y:S01]  /*53d0*/  FFMA.SAT R31, -R37, R69.reuse, 0.5 ;  /* 0x3f000000251f7423 */ /* 0x082fe20000002145 */
[-C--:B------:R-:W-:Y:S01]  /*53e0*/  FFMA.SAT R33, -R36, R69.reuse, 0.5 ;  /* 0x3f00000024217423 */ /* 0x080fe20000002145 */
[-C--:B------:R-:W-:Y:S01]  /*53f0*/  FFMA.SAT R67, -R38, R69.reuse, 0.5 ;  /* 0x3f00000026437423 */ /* 0x080fe20000002145 */
[----:B------:R-:W-:Y:S01]  /*5400*/  FFMA.SAT R69, -R39, R69, 0.5 ;  /* 0x3f00000027457423 */ /* 0x000fe20000002145 */
[-C--:B------:R-:W-:Y:S01]  /*5410*/  FFMA.RM R35, R31, R112.reuse, 12582913 ;  /* 0x4b4000011f237423 */ /* 0x080fe20000004070 */
[-C--:B------:R-:W-:Y:S01]  /*5420*/  FFMA.RM R33, R33, R112.reuse, 12582913 ;  /* 0x4b40000121217423 */ /* 0x080fe20000004070 */
[-C--:B------:R-:W-:Y:S01]  /*5430*/  FFMA.RM R67, R67, R112.reuse, 12582913 ;  /* 0x4b40000143437423 */ /* 0x080fe20000004070 */
[----:B------:R1:W3:Y:S01]  /*5440*/  MUFU.EX2 R30, R21 ;  /* 0x00000015001e7308 */ /* 0x0002e20000000800 */
[----:B------:R-:W-:Y:S01]  /*5450*/  FADD R110, R35, -12583039 ;  /* 0xcb40007f236e7421 */ /* 0x000fe20000000000 */
[----:B------:R-:W-:Y:S01]  /*5460*/  FFMA.RM R69, R69, R112, 12582913 ;  /* 0x4b40000145457423 */ /* 0x000fe20000004070 */
[----:B------:R-:W-:Y:S01]  /*5470*/  SHF.L.U32 R0, R0, 0x17, RZ ;  /* 0x0000001700007819 */ /* 0x000fe200000006ff */
[----:B------:R-:W-:Y:S01]  /*5480*/  FADD R31, R33, -12583039 ;  /* 0xcb40007f211f7421 */ /* 0x000fe20000000000 */
[----:B------:R-:W-:Y:S01]  /*5490*/  FFMA R110, -R37, 1.4426950216293334961, -R110 ;  /* 0x3fb8aa3b256e7823 */ /* 0x000fe2000000096e */
[----:B------:R-:W-:Y:S01]  /*54a0*/  FADD R112, R69, -12583039 ;  /* 0xcb40007f45707421 */ /* 0x000fe20000000000 */
[----:B------:R-:W-:Y:S01]  /*54b0*/  SHF.L.U32 R15, R15, 0x17, RZ ;  /* 0x000000170f0f7819 */ /* 0x000fe200000006ff */
[----:B------:R-:W-:Y:S01]  /*54c0*/  FFMA R31, -R36, 1.4426950216293334961, -R31 ;  /* 0x3fb8aa3b241f7823 */ /* 0x000fe2000000091f */
[----:B-1----:R-:W-:Y:S01]  /*54d0*/  FADD R21, R63, -12583039 ;  /* 0xcb40007f3f157421 */ /* 0x002fe20000000000 */
[----:B------:R-:W-:Y:S01]  /*54e0*/  FFMA R110, -R37, 1.925963033500011079e-08, R110 ;  /* 0x32a57060256e7823 */ /* 0x000fe2000000016e */
[----:B--2---:R-:W-:Y:S01]  /*54f0*/  FFMA R37, R0, R3, 1 ;  /* 0x3f80000000257423 */ /* 0x004fe20000000003 */
[C---:B------:R-:W-:Y:S01]  /*5500*/  FFMA R112, -R39.reuse, 1.4426950216293334961, -R112 ;  /* 0x3fb8aa3b27707823 */ /* 0x040fe20000000970 */
[----:B------:R-:W-:Y:S01]  /*5510*/  FFMA R21, -R34, 1.4426950216293334961, -R21 ;  /* 0x3fb8aa3b22157823 */ /* 0x000fe20000000915 */
[----:B------:R-:W-:Y:S01]  /*5520*/  FFMA R31, -R36, 1.925963033500011079e-08, R31 ;  /* 0x32a57060241f7823 */ /* 0x000fe2000000011f */
[----:B------:R-:W-:Y:S01]  /*5530*/  MUFU.EX2 R98, R98 ;  /* 0x0000006200627308 */ /* 0x000fe20000000800 */
[----:B------:R-:W-:Y:S01]  /*5540*/  FFMA R112, -R39, 1.925963033500011079e-08, R112 ;  /* 0x32a5706027707823 */ /* 0x000fe20000000170 */
[----:B------:R-:W-:Y:S01]  /*5550*/  FFMA R21, -R34, 1.925963033500011079e-08, R21 ;  /* 0x32a5706022157823 */ /* 0x000fe20000000115 */
[----:B------:R-:W-:Y:S01]  /*5560*/  IADD3 R3, R37, 0x1800000, RZ ;  /* 0x0180000025037810 */ /* 0x000fe20007ffe0ff */
[----:B------:R-:W-:Y:S01]  /*5570*/  IMAD.SHL.U32 R59, R59, 0x800000, RZ ;  /* 0x008000003b3b7824 */ /* 0x000fe200078e00ff */
[----:B------:R-:W-:Y:S01]  /*5580*/  SHF.L.U32 R25, R25, 0x17, RZ ;  /* 0x0000001719197819 */ /* 0x000fe200000006ff */
[----:B------:R-:W-:Y:S01]  /*5590*/  IMAD.SHL.U32 R13, R13, 0x800000, RZ ;  /* 0x008000000d0d7824 */ /* 0x000fe200078e00ff */
[----:B------:R-:W-:Y:S01]  /*55a0*/  LOP3.LUT R3, R3, 0x7f800000, RZ, 0xc0, !PT ;  /* 0x7f80000003037812 */ /* 0x000fe200078ec0ff */
[----:B------:R1:W2:Y:S01]  /*55b0*/  MUFU.EX2 R34, R21 ;  /* 0x0000001500227308 */ /* 0x0002a20000000800 */
[----:B------:R-:W-:Y:S01]  /*55c0*/  SHF.L.U32 R27, R27, 0x17, RZ ;  /* 0x000000171b1b7819 */ /* 0x000fe200000006ff */
[----:B------:R-:W-:Y:S01]  /*55d0*/  IMAD.SHL.U32 R23, R23, 0x800000, RZ ;  /* 0x0080000017177824 */ /* 0x000fe200078e00ff */
[----:B------:R-:W-:Y:S01]  /*55e0*/  ISETP.GT.U32.AND P2, PT, R3, 0x1ffffff, PT ;  /* 0x01ffffff0300780c */ /* 0x000fe20003f44070 */
[----:B------:R-:W-:Y:S01]  /*55f0*/  IMAD.SHL.U32 R61, R61, 0x800000, RZ ;  /* 0x008000003d3d7824 */ /* 0x000fe200078e00ff */
[----:B------:R-:W-:Y:S01]  /*5600*/  SHF.L.U32 R29, R29, 0x17, RZ ;  /* 0x000000171d1d7819 */ /* 0x000fe200000006ff */
[----:B------:R-:W-:Y:S01]  /*5610*/  IMAD.SHL.U32 R57, R57, 0x800000, RZ ;  /* 0x0080000039397824 */ /* 0x000fe200078e00ff */
[----:B------:R-:W-:Y:S01]  /*5620*/  SHF.L.U32 R65, R65, 0x17, RZ ;  /* 0x0000001741417819 */ /* 0x000fe200000006ff */
[----:B------:R-:W4:Y:S01]  /*5630*/  MUFU.EX2 R96, R96 ;  /* 0x0000006000607308 */ /* 0x000f220000000800 */
[----:B-1----:R-:W-:Y:S01]  /*5640*/  FADD R21, R67, -12583039 ;  /* 0xcb40007f43157421 */ /* 0x002fe20000000000 */
[----:B------:R-:W-:Y:S01]  /*5650*/  SHF.L.U32 R35, R35, 0x17, RZ ;  /* 0x0000001723237819 */ /* 0x000fe200000006ff */
[----:B------:R-:W-:Y:S01]  /*5660*/  IMAD.SHL.U32 R63, R63, 0x800000, RZ ;  /* 0x008000003f3f7824 */ /* 0x000fe200078e00ff */
[----:B------:R-:W-:Y:S01]  /*5670*/  SHF.L.U32 R69, R69, 0x17, RZ ;  /* 0x0000001745457819 */ /* 0x000fe200000006ff */
[C---:B------:R-:W-:Y:S01]  /*5680*/  FFMA R21, -R38.reuse, 1.4426950216293334961, -R21 ;  /* 0x3fb8aa3b26157823 */ /* 0x040fe20000000915 */
[----:B------:R-:W-:Y:S01]  /*5690*/  IMAD.SHL.U32 R33, R33, 0x800000, RZ ;  /* 0x0080000021217824 */ /* 0x000fe200078e00ff */
[----:B------:R-:W-:Y:S01]  /*56a0*/  BSSY B1, `(.L_x_115) ;  /* 0x0000024000017945 */ /* 0x000fe20003800000 */
[----:B------:R-:W1:Y:S01]  /*56b0*/  MUFU.EX2 R26, R26 ;  /* 0x0000001a001a7308 */ /* 0x000e620000000800 */
[----:B------:R-:W-:Y:S01]  /*56c0*/  FFMA R21, -R38, 1.925963033500011079e-08, R21 ;  /* 0x32a5706026157823 */ /* 0x000fe20000000115 */
[----:B------:R-:W-:-:S02]  /*56d0*/  IMAD.SHL.U32 R67, R67, 0x800000, RZ ;  /* 0x0080000043437824 */ /* 0x000fc400078e00ff */
[----:B------:R-:W-:Y:S01]  /*56e0*/  FFMA R118, R15, R24, 1 ;  /* 0x3f8000000f767423 */ /* 0x000fe20000000018 */
[----:B------:R-:W-:Y:S01]  /*56f0*/  FFMA R28, R25, R28, 1 ;  /* 0x3f800000191c7423 */ /* 0x000fe2000000001c */
[----:B---3--:R-:W-:Y:S01]  /*5700*/  FFMA R30, R27, R30, 1 ;  /* 0x3f8000001b1e7423 */ /* 0x008fe2000000001e */
[----:B------:R-:W-:Y:S01]  /*5710*/  FFMA R32, R29, R32, 1 ;  /* 0x3f8000001d207423 */ /* 0x000fe20000000020 */
[----:B--2---:R-:W-:Y:S01]  /*5720*/  FFMA R34, R63, R34, 1 ;  /* 0x3f8000003f227423 */ /* 0x004fe20000000022 */
[----:B------:R-:W2:Y:S01]  /*5730*/  MUFU.EX2 R104, R104 ;  /* 0x0000006800687308 */ /* 0x000ea20000000800 */
[----:B----4-:R-:W-:-:S07]  /*5740*/  FFMA R38, R13, R96, 1 ;  /* 0x3f8000000d267423 */ /* 0x010fce0000000060 */
[----:B------:R-:W3:Y:S01]  /*5750*/  MUFU.EX2 R106, R106 ;  /* 0x0000006a006a7308 */ /* 0x000ee20000000800 */
[----:B-1----:R-:W-:-:S07]  /*5760*/  FFMA R23, R23, R26, 1 ;  /* 0x3f80000017177423 */ /* 0x002fce000000001a */
[----:B------:R-:W1:Y:S01]  /*5770*/  MUFU.EX2 R108, R108 ;  /* 0x0000006c006c7308 */ /* 0x000e620000000800 */
[----:B--2---:R-:W-:-:S07]  /*5780*/  FFMA R39, R61, R104, 1 ;  /* 0x3f8000003d277423 */ /* 0x004fce0000000068 */
[----:B------:R2:W4:Y:S01]  /*5790*/  MUFU.EX2 R36, R31 ;  /* 0x0000001f00247308 */ /* 0x0005220000000800 */
[----:B---3--:R-:W-:-:S07]  /*57a0*/  FFMA R57, R57, R106, 1 ;  /* 0x3f80000039397423 */ /* 0x008fce000000006a */
[----:B------:R-:W3:Y:S01]  /*57b0*/  MUFU.EX2 R110, R110 ;  /* 0x0000006e006e7308 */ /* 0x000ee20000000800 */
[----:B--2---:R-:W-:Y:S01]  /*57c0*/  FFMA R31, R59, R98, 1 ;  /* 0x3f8000003b1f7423 */ /* 0x004fe20000000062 */
[----:B-1----:R-:W-:-:S06]  /*57d0*/  FFMA R65, R65, R108, 1 ;  /* 0x3f80000041417423 */ /* 0x002fcc000000006c */
[----:B------:R-:W1:Y:S01]  /*57e0*/  MUFU.EX2 R0, R21 ;  /* 0x0000001500007308 */ /* 0x000e620000000800 */
[----:B----4-:R-:W-:-:S07]  /*57f0*/  FFMA R36, R33, R36, 1 ;  /* 0x3f80000021247423 */ /* 0x010fce0000000024 */
[----:B------:R-:W2:Y:S01]  /*5800*/  MUFU.EX2 R112, R112 ;  /* 0x0000007000707308 */ /* 0x000ea20000000800 */
[----:B---3--:R-:W-:Y:S01]  /*5810*/  FFMA R35, R35, R110, 1 ;  /* 0x3f80000023237423 */ /* 0x008fe2000000006e */
[----:B-1----:R-:W-:Y:S01]  /*5820*/  FFMA R98, R67, R0, 1 ;  /* 0x3f80000043627423 */ /* 0x002fe20000000000 */
[----:B--2---:R-:W-:Y:S01]  /*5830*/  FFMA R69, R69, R112, 1 ;  /* 0x3f80000045457423 */ /* 0x004fe20000000070 */
[----:B------:R-:W-:Y:S06]  /*5840*/  @P2 BRA `(.L_x_116) ;  /* 0x0000000000142947 */ /* 0x000fec0003800000 */
[----:B------:R-:W-:Y:S01]  /*5850*/  IMAD.MOV.U32 R0, RZ, RZ, R37 ;  /* 0x000000ffff007224 */ /* 0x000fe200078e0025 */
[----:B------:R-:W-:-:S07]  /*5860*/  MOV R96, 0x5880 ;  /* 0x0000588000607802 */ /* 0x000fce0000000f00 */
[----:B------:R-:W-:Y:S05]  /*5870*/  CALL.REL.NOINC `($__internal_0_$__cuda_sm20_rcp_rn_f32_slowpath) ;  /* 0x0000008400807944 */ /* 0x000fea0003c00000 */
[----:B------:R-:W-:Y:S01]  /*5880*/  MOV R24, R0 ;  /* 0x0000000000187202 */ /* 0x000fe20000000f00 */
[----:B------:R-:W-:Y:S06]  /*5890*/  BRA `(.L_x_117) ;  /* 0x0000000000107947 */ /* 0x000fec0003800000 */
.L_x_116:
[----:B------:R-:W1:Y:S02]  /*58a0*/  MUFU.RCP R24, R37 ;  /* 0x0000002500187308 */ /* 0x000e640000001000 */
[----:B-1----:R-:W-:-:S04]  /*58b0*/  FFMA R0, R37, R24, -1 ;  /* 0xbf80000025007423 */ /* 0x002fc80000000018 */
[----:B------:R-:W-:-:S04]  /*58c0*/  FADD.FTZ R3, -R0, -RZ ;  /* 0x800000ff00037221 */ /* 0x000fc80000010100 */
[----:B------:R-:W-:-:S07]  /*58d0*/  FFMA R24, R24, R3, R24 ;  /* 0x0000000318187223 */ /* 0x000fce0000000018 */
.L_x_117:
[----:B------:R-:W-:Y:S05]  /*58e0*/  BSYNC B1 ;  /* 0x0000000000017941 */ /* 0x000fea0003800000 */
.L_x_115:
        /* <DEDUP_REMOVED lines=10> */
.L_x_119:
[----:B------:R-:W1:Y:S02]  /*5990*/  MUFU.RCP R13, R38 ;  /* 0x00000026000d7308 */ /* 0x000e640000001000 */
[----:B-1----:R-:W-:-:S04]  /*59a0*/  FFMA R0, R38, R13, -1 ;  /* 0xbf80000026007423 */ /* 0x002fc8000000000d */
[----:B------:R-:W-:-:S04]  /*59b0*/  FADD.FTZ R0, -R0, -RZ ;  /* 0x800000ff00007221 */ /* 0x000fc80000010100 */
[----:B------:R-:W-:-:S07]  /*59c0*/  FFMA R13, R13, R0, R13 ;  /* 0x000000000d0d7223 */ /* 0x000fce000000000d */
.L_x_120:
[----:B------:R-:W-:Y:S05]  /*59d0*/  BSYNC B1 ;  /* 0x0000000000017941 */ /* 0x000fea0003800000 */
.L_x_118:
        /* <DEDUP_REMOVED lines=10> */
.L_x_122:
[----:B------:R-:W1:Y:S02]  /*5a80*/  MUFU.RCP R25, R118 ;  /* 0x0000007600197308 */ /* 0x000e640000001000 */
[----:B-1----:R-:W-:-:S04]  /*5a90*/  FFMA R0, R118, R25, -1 ;  /* 0xbf80000076007423 */ /* 0x002fc80000000019 */
[----:B------:R-:W-:-:S04]  /*5aa0*/  FADD.FTZ R0, -R0, -RZ ;  /* 0x800000ff00007221 */ /* 0x000fc80000010100 */
[----:B------:R-:W-:-:S07]  /*5ab0*/  FFMA R25, R25, R0, R25 ;  /* 0x0000000019197223 */ /* 0x000fce0000000019 */
.L_x_123:
[----:B------:R-:W-:Y:S05]  /*5ac0*/  BSYNC B1 ;  /* 0x0000000000017941 */ /* 0x000fea0003800000 */
.L_x_121:
        /* <DEDUP_REMOVED lines=10> */
.L_x_125:
[----:B------:R-:W1:Y:S02]  /*5b70*/  MUFU.RCP R26, R23 ;  /* 0x00000017001a7308 */ /* 0x000e640000001000 */
[----:B-1----:R-:W-:-:S04]  /*5b80*/  FFMA R0, R23, R26, -1 ;  /* 0xbf80000017007423 */ /* 0x002fc8000000001a */
[----:B------:R-:W-:-:S04]  /*5b90*/  FADD.FTZ R3, -R0, -RZ ;  /* 0x800000ff00037221 */ /* 0x000fc80000010100 */
[----:B------:R-:W-:-:S07]  /*5ba0*/  FFMA R26, R26, R3, R26 ;  /* 0x000000031a1a7223 */ /* 0x000fce000000001a */
.L_x_126:
[----:B------:R-:W-:Y:S05]  /*5bb0*/  BSYNC B1 ;  /* 0x0000000000017941 */ /* 0x000fea0003800000 */
.L_x_124:
        /* <DEDUP_REMOVED lines=10> */
.L_x_128:
[----:B------:R-:W1:Y:S02]  /*5c60*/  MUFU.RCP R15, R28 ;  /* 0x0000001c000f7308 */ /* 0x000e640000001000 */
[----:B-1----:R-:W-:-:S04]  /*5c70*/  FFMA R0, R28, R15, -1 ;  /* 0xbf8000001c007423 */ /* 0x002fc8000000000f */
[----:B------:R-:W-:-:S04]  /*5c80*/  FADD.FTZ R0, -R0, -RZ ;  /* 0x800000ff00007221 */ /* 0x000fc80000010100 */
[----:B------:R-:W-:-:S07]  /*5c90*/  FFMA R15, R15, R0, R15 ;  /* 0x000000000f0f7223 */ /* 0x000fce000000000f */
.L_x_129:
[----:B------:R-:W-:Y:S05]  /*5ca0*/  BSYNC B1 ;  /* 0x0000000000017941 */ /* 0x000fea0003800000 */
.L_x_127:
        /* <DEDUP_REMOVED lines=10> */
.L_x_131:
[----:B------:R-:W1:Y:S02]  /*5d50*/  MUFU.RCP R28, R31 ;  /* 0x0000001f001c7308 */ /* 0x000e640000001000 */
[----:B-1----:R-:W-:-:S04]  /*5d60*/  FFMA R0, R31, R28, -1 ;  /* 0xbf8000001f007423 */ /* 0x002fc8000000001c */
[----:B------:R-:W-:-:S04]  /*5d70*/  FADD.FTZ R3, -R0, -RZ ;  /* 0x800000ff00037221 */ /* 0x000fc80000010100 */
[----:B------:R-:W-:-:S07]  /*5d80*/  FFMA R28, R28, R3, R28 ;  /* 0x000000031c1c7223 */ /* 0x000fce000000001c */
.L_x_132:
[----:B------:R-:W-:Y:S05]  /*5d90*/  BSYNC B1 ;  /* 0x0000000000017941 */ /* 0x000fea0003800000 */
.L_x_130:
        /* <DEDUP_REMOVED lines=10> */
.L_x_134:
[----:B------:R-:W1:Y:S02]  /*5e40*/  MUFU.RCP R27, R30 ;  /* 0x0000001e001b7308 */ /* 0x000e640000001000 */
[----:B-1----:R-:W-:-:S04]  /*5e50*/  FFMA R0, R30, R27, -1 ;  /* 0xbf8000001e007423 */ /* 0x002fc8000000001b */
[----:B------:R-:W-:-:S04]  /*5e60*/  FADD.FTZ R0, -R0, -RZ ;  /* 0x800000ff00007221 */ /* 0x000fc80000010100 */
[----:B------:R-:W-:-:S07]  /*5e70*/  FFMA R27, R27, R0, R27 ;  /* 0x000000001b1b7223 */ /* 0x000fce000000001b */
.L_x_135:
[----:B------:R-:W-:Y:S05]  /*5e80*/  BSYNC B1 ;  /* 0x0000000000017941 */ /* 0x000fea0003800000 */
.L_x_133:
        /* <DEDUP_REMOVED lines=10> */
.L_x_137:
[----:B------:R-:W1:Y:S02]  /*5f30*/  MUFU.RCP R30, R39 ;  /* 0x00000027001e7308 */ /* 0x000e640000001000 */
[----:B-1----:R-:W-:-:S04]  /*5f40*/  FFMA R0, R39, R30, -1 ;  /* 0xbf80000027007423 */ /* 0x002fc8000000001e */
[----:B------:R-:W-:-:S04]  /*5f50*/  FADD.FTZ R3, -R0, -RZ ;  /* 0x800000ff00037221 */ /* 0x000fc80000010100 */
[----:B------:R-:W-:-:S07]  /*5f60*/  FFMA R30, R30, R3, R30 ;  /* 0x000000031e1e7223 */ /* 0x000fce000000001e */
.L_x_138:
[----:B------:R-:W-:Y:S05]  /*5f70*/  BSYNC B1 ;  /* 0x0000000000017941 */ /* 0x000fea0003800000 */
.L_x_136:
        /* <DEDUP_REMOVED lines=10> */
.L_x_140:
[----:B------:R-:W1:Y:S02]  /*6020*/  MUFU.RCP R21, R32 ;  /* 0x0000002000157308 */ /* 0x000e640000001000 */
[----:B-1----:R-:W-:-:S04]  /*6030*/  FFMA R0, R32, R21, -1 ;  /* 0xbf80000020007423 */ /* 0x002fc80000000015 */
[----:B------:R-:W-:-:S04]  /*6040*/  FADD.FTZ R0, -R0, -RZ ;  /* 0x800000ff00007221 */ /* 0x000fc80000010100 */
[----:B------:R-:W-:-:S07]  /*6050*/  FFMA R21, R21, R0, R21 ;  /* 0x0000000015157223 */ /* 0x000fce0000000015 */
.L_x_141:
[----:B------:R-:W-:Y:S05]  /*6060*/  BSYNC B1 ;  /* 0x0000000000017941 */ /* 0x000fea0003800000 */
.L_x_139:
        /* <DEDUP_REMOVED lines=10> */
.L_x_143:
[----:B------:R-:W1:Y:S02]  /*6110*/  MUFU.RCP R32, R57 ;  /* 0x0000003900207308 */ /* 0x000e640000001000 */
[----:B-1----:R-:W-:-:S04]  /*6120*/  FFMA R0, R57, R32, -1 ;  /* 0xbf80000039007423 */ /* 0x002fc80000000020 */
[----:B------:R-:W-:-:S04]  /*6130*/  FADD.FTZ R3, -R0, -RZ ;  /* 0x800000ff00037221 */ /* 0x000fc80000010100 */
[----:B------:R-:W-:-:S07]  /*6140*/  FFMA R32, R32, R3, R32 ;  /* 0x0000000320207223 */ /* 0x000fce0000000020 */
.L_x_144:
[----:B------:R-:W-:Y:S05]  /*6150*/  BSYNC B1 ;  /* 0x0000000000017941 */ /* 0x000fea0003800000 */
.L_x_142:
        /* <DEDUP_REMOVED lines=10> */
.L_x_146:
[----:B------:R-:W1:Y:S02]  /*6200*/  MUFU.RCP R23, R34 ;  /* 0x0000002200177308 */ /* 0x000e640000001000 */
[----:B-1----:R-:W-:-:S04]  /*6210*/  FFMA R0, R34, R23, -1 ;  /* 0xbf80000022007423 */ /* 0x002fc80000000017 */
[----:B------:R-:W-:-:S04]  /*6220*/  FADD.FTZ R0, -R0, -RZ ;  /* 0x800000ff00007221 */ /* 0x000fc80000010100 */
[----:B------:R-:W-:-:S07]  /*6230*/  FFMA R23, R23, R0, R23 ;  /* 0x0000000017177223 */ /* 0x000fce0000000017 */
.L_x_147:
[----:B------:R-:W-:Y:S05]  /*6240*/  BSYNC B1 ;  /* 0x0000000000017941 */ /* 0x000fea0003800000 */
.L_x_145:
        /* <DEDUP_REMOVED lines=10> */
.L_x_149:
[----:B------:R-:W1:Y:S02]  /*62f0*/  MUFU.RCP R34, R65 ;  /* 0x0000004100227308 */ /* 0x000e640000001000 */
[----:B-1----:R-:W-:-:S04]  /*6300*/  FFMA R0, R65, R34, -1 ;  /* 0xbf80000041007423 */ /* 0x002fc80000000022 */
[----:B------:R-:W-:-:S04]  /*6310*/  FADD.FTZ R3, -R0, -RZ ;  /* 0x800000ff00037221 */ /* 0x000fc80000010100 */
[----:B------:R-:W-:-:S07]  /*6320*/  FFMA R34, R34, R3, R34 ;  /* 0x0000000322227223 */ /* 0x000fce0000000022 */
.L_x_150:
[----:B------:R-:W-:Y:S05]  /*6330*/  BSYNC B1 ;  /* 0x0000000000017941 */ /* 0x000fea0003800000 */
.L_x_148:
        /* <DEDUP_REMOVED lines=10> */
.L_x_152:
[----:B------:R-:W1:Y:S02]  /*63e0*/  MUFU.RCP R29, R36 ;  /* 0x00000024001d7308 */ /* 0x000e640000001000 */
[----:B-1----:R-:W-:-:S04]  /*63f0*/  FFMA R0, R36, R29, -1 ;  /* 0xbf80000024007423 */ /* 0x002fc8000000001d */
[----:B------:R-:W-:-:S04]  /*6400*/  FADD.FTZ R0, -R0, -RZ ;  /* 0x800000ff00007221 */ /* 0x000fc80000010100 */
[----:B------:R-:W-:-:S07]  /*6410*/  FFMA R29, R29, R0, R29 ;  /* 0x000000001d1d7223 */ /* 0x000fce000000001d */
.L_x_153:
[----:B------:R-:W-:Y:S05]  /*6420*/  BSYNC B1 ;  /* 0x0000000000017941 */ /* 0x000fea0003800000 */
.L_x_151:
        /* <DEDUP_REMOVED lines=10> */
.L_x_155:
[----:B------:R-:W1:Y:S02]  /*64d0*/  MUFU.RCP R36, R35 ;  /* 0x0000002300247308 */ /* 0x000e640000001000 */
[----:B-1----:R-:W-:-:S04]  /*64e0*/  FFMA R0, R35, R36, -1 ;  /* 0xbf80000023007423 */ /* 0x002fc80000000024 */
[----:B------:R-:W-:-:S04]  /*64f0*/  FADD.FTZ R3, -R0, -RZ ;  /* 0x800000ff00037221 */ /* 0x000fc80000010100 */
[----:B------:R-:W-:-:S07]  /*6500*/  FFMA R36, R36, R3, R36 ;  /* 0x0000000324247223 */ /* 0x000fce0000000024 */
.L_x_156:
[----:B------:R-:W-:Y:S05]  /*6510*/  BSYNC B1 ;  /* 0x0000000000017941 */ /* 0x000fea0003800000 */
.L_x_154:
        /* <DEDUP_REMOVED lines=10> */
.L_x_158:
[----:B------:R-:W1:Y:S02]  /*65c0*/  MUFU.RCP R31, R98 ;  /* 0x00000062001f7308 */ /* 0x000e640000001000 */
[----:B-1----:R-:W-:-:S04]  /*65d0*/  FFMA R0, R98, R31, -1 ;  /* 0xbf80000062007423 */ /* 0x002fc8000000001f */
[----:B------:R-:W-:-:S04]  /*65e0*/  FADD.FTZ R0, -R0, -RZ ;  /* 0x800000ff00007221 */ /* 0x000fc80000010100 */
[----:B------:R-:W-:-:S07]  /*65f0*/  FFMA R31, R31, R0, R31 ;  /* 0x000000001f1f7223 */ /* 0x000fce000000001f */
.L_x_159:
[----:B------:R-:W-:Y:S05]  /*6600*/  BSYNC B1 ;  /* 0x0000000000017941 */ /* 0x000fea0003800000 */
.L_x_157:
[----:B------:R-:W-:-:S05]  /*6610*/  VIADD R0, R69, 0x1800000 ;  /* 0x0180000045007836 */ /* 0x000fca0000000000 */
[----:B------:R-:W-:-:S04]  /*6620*/  LOP3.LUT R0, R0, 0x7f800000, RZ, 0xc0, !PT ;  /* 0x7f80000000007812 */ /* 0x000fc800078ec0ff */
[----:B------:R-:W-:-:S13]  /*6630*/  ISETP.GT.U32.AND P2, PT, R0, 0x1ffffff, PT ;  /* 0x01ffffff0000780c */ /* 0x000fda0003f44070 */
[----:B------:R-:W-:Y:S05]  /*6640*/  @P2 BRA `(.L_x_160) ;  /* 0x0000000000102947 */ /* 0x000fea0003800000 */
[----:B------:R-:W-:Y:S02]  /*6650*/  MOV R0, R69 ;  /* 0x0000004500007202 */ /* 0x000fe40000000f00 */
[----:B------:R-:W-:-:S07]  /*6660*/  MOV R96, 0x6680 ;  /* 0x0000668000607802 */ /* 0x000fce0000000f00 */
[----:B------:R-:W-:Y:S05]  /*6670*/  CALL.REL.NOINC `($__internal_0_$__cuda_sm20_rcp_rn_f32_slowpath) ;  /* 0x0000007800007944 */ /* 0x000fea0003c00000 */
[----:B------:R-:W-:Y:S05]  /*6680*/  BRA `(.L_x_161) ;  /* 0x0000000000107947 */ /* 0x000fea0003800000 */
.L_x_160:
[----:B------:R-:W1:Y:S02]  /*6690*/  MUFU.RCP R0, R69 ;  /* 0x0000004500007308 */ /* 0x000e640000001000 */
[----:B-1----:R-:W-:-:S04]  /*66a0*/  FFMA R3, R69, R0, -1 ;  /* 0xbf80000045037423 */ /* 0x002fc80000000000 */
[----:B------:R-:W-:-:S04]  /*66b0*/  FADD.FTZ R3, -R3, -RZ ;  /* 0x800000ff03037221 */ /* 0x000fc80000010100 */
[----:B------:R-:W-:-:S07]  /*66c0*/  FFMA R0, R0, R3, R0 ;  /* 0x0000000300007223 */ /* 0x000fce0000000000 */
.L_x_161:
[----:B------:R-:W-:Y:S01]  /*66d0*/  F2FP.BF16.F32.PACK_AB R25, R26, R25 ;  /* 0x000000191a19723e */ /* 0x000fe200000010ff */
[----:B------:R-:W-:Y:S05]  /*66e0*/  WARPSYNC.ALL ;  /* 0x0000000000007948 */ /* 0x000fea0003800000 */
[----:B------:R-:W-:Y:S01]  /*66f0*/  F2FP.BF16.F32.PACK_AB R24, R13, R24 ;  /* 0x000000180d18723e */ /* 0x000fe200000010ff */
[----:B------:R-:W-:Y:S01]  /*6700*/  BSSY B0, `(.L_x_162) ;  /* 0x000001b000007945 */ /* 0x000fe20003800000 */
[----:B------:R-:W-:Y:S02]  /*6710*/  F2FP.BF16.F32.PACK_AB R26, R28, R15 ;  /* 0x0000000f1c1a723e */ /* 0x000fe400000010ff */
[----:B------:R-:W-:-:S02]  /*6720*/  F2FP.BF16.F32.PACK_AB R27, R30, R27 ;  /* 0x0000001b1e1b723e */ /* 0x000fc400000010ff */
[----:B------:R-:W-:Y:S02]  /*6730*/  F2FP.BF16.F32.PACK_AB R33, R34, R23 ;  /* 0x000000172221723e */ /* 0x000fe400000010ff */
[----:B------:R-:W-:Y:S01]  /*6740*/  F2FP.BF16.F32.PACK_AB R35, R0, R31 ;  /* 0x0000001f0023723e */ /* 0x000fe200000010ff */
[----:B------:R1:W-:Y:S01]  /*6750*/  STSM.16.M88.4 [R9+0x2200], R24 ;  /* 0x0022001809007844 */ /* 0x0003e20000000200 */
[----:B------:R-:W-:Y:S02]  /*6760*/  F2FP.BF16.F32.PACK_AB R32, R32, R21 ;  /* 0x000000152020723e */ /* 0x000fe400000010ff */
[----:B------:R-:W-:Y:S02]  /*6770*/  F2FP.BF16.F32.PACK_AB R34, R36, R29 ;  /* 0x0000001d2422723e */ /* 0x000fe400000010ff */
[----:B------:R-:W-:-:S05]  /*6780*/  IADD3 R0, R70, 0x2200, R9 ;  /* 0x0000220046007810 */ /* 0x000fca0007ffe009 */
        /* <DEDUP_REMOVED lines=11> */
[----:B------:R-:W-:Y:S02]  /*6840*/  UIADD3 UR4, UR52, 0x2200, URZ ;  /* 0x0000220034047890 */ /* 0x000fe4000fffe03f */
[----:B------:R-:W-:Y:S01]  /*6850*/  UIADD3.X UR9, URZ, UR55, URZ, UP0, !UPT ;  /* 0x000000373f097290 */ /* 0x000fe200087fe43f */
[----:B------:R-:W-:Y:S01]  /*6860*/  UMOV UR5, UR45 ;  /* 0x0000002d00057c82 */ /* 0x000fe20008000000 */
[----:B------:R-:W-:-:S07]  /*6870*/  UMOV UR7, UR47 ;  /* 0x0000002f00077c82 */ /* 0x000fce0008000000 */
[----:B------:R2:W-:Y:S01]  /*6880*/  UTMASTG.3D [UR4], [UR8] ;  /* 0x00000004080073b5 */ /* 0x0005e20008010000 */
[----:B------:R0:W-:Y:S01]  /*6890*/  UTMACMDFLUSH ;  /* 0x00000000000079b7 */ /* 0x0001e20000000000 */
[----:B--2---:R-:W-:-:S04]  /*68a0*/  DEPBAR.LE SB0, 0x1 ;  /* 0x000080400000791a */ /* 0x004fc80000000000 */
.L_x_163:
[----:B------:R-:W-:Y:S05]  /*68b0*/  BSYNC B0 ;  /* 0x0000000000007941 */ /* 0x000fea0003800000 */
.L_x_162:
[----:B------:R-:W-:Y:S06]  /*68c0*/  BAR.SYNC.DEFER_BLOCKING 0x1, 0x100 ;  /* 0x0044000000007b1d */ /* 0x000fec0000010000 */
[----:B------:R-:W-:Y:S04]  /*68d0*/  BSSY B0, `(.L_x_164) ;  /* 0x0000009000007945 */ /* 0x000fe80003800000 */
[----:B------:R-:W-:Y:S05]  /*68e0*/  @P0 BRA `(.L_x_165) ;  /* 0x00000000001c0947 */ /* 0x000fea0003800000 */
[----:B------:R-:W-:-:S13]  /*68f0*/  ISETP.NE.AND P2, PT, R102, 0x3, PT ;  /* 0x000000036600780c */ /* 0x000fda0003f45270 */
[----:B------:R-:W-:Y:S05]  /*6900*/  @!P2 BRA `(.L_x_166) ;  /* 0x000000000004a947 */ /* 0x000fea0003800000 */
[----:B------:R-:W-:Y:S01]  /*6910*/  BPT.TRAP 0x1 ;  /* 0x000000040000795c */ /* 0x000fe20000300000 */
.L_x_166:
[----:B------:R-:W-:-:S04]  /*6920*/  ULEA UR4, UR42, UR52, 0x3 ;  /* 0x000000342a047291 */ /* 0x000fc8000f8e183f */
[----:B------:R-:W-:-:S04]  /*6930*/  UIADD3 UR4, UR4, 0x60, URZ ;  /* 0x0000006004047890 */ /* 0x000fc8000fffe03f */
[----:B------:R-:W-:-:S09]  /*6940*/  UPRMT UR4, UR51, 0x654, UR4 ;  /* 0x0000065433047896 */ /* 0x000fd20008000004 */
[----:B------:R-:W-:Y:S03]  /*6950*/  SYNCS.ARRIVE.TRANS64.RED.A1T0 RZ, [UR4], RZ ;  /* 0x000000ffffff79a7 */ /* 0x000fe60008100404 */
.L_x_165:
[----:B------:R-:W-:Y:S05]  /*6960*/  BSYNC B0 ;  /* 0x0000000000007941 */ /* 0x000fea0003800000 */
.L_x_164:
[----:B------:R-:W-:Y:S01]  /*6970*/  UIADD3 UR42, UR42, 0x1, URZ ;  /* 0x000000012a2a7890 */ /* 0x000fe2000fffe03f */
[----:B------:R-:W-:Y:S01]  /*6980*/  BSSY B0, `(.L_x_167) ;  /* 0x000003a000007945 */ /* 0x000fe20003800000 */
[----:B------:R-:W-:Y:S02]  /*6990*/  IMAD.MOV.U32 R13, RZ, RZ, R91 ;  /* 0x000000ffff0d7224 */ /* 0x000fe400078e005b */
[----:B------:R-:W-:-:S04]  /*69a0*/  UISETP.NE.AND UP0, UPT, UR42, 0x4, UPT ;  /* 0x000000042a00788c */ /* 0x000fc8000bf05270 */
[----:B------:R-:W-:Y:S01]  /*69b0*/  USEL UR42, UR42, URZ, UP0 ;  /* 0x0000003f2a2a7287 */ /* 0x000fe20008000000 */
[----:B------:R-:W-:Y:S11]  /*69c0*/  @P0 BRA `(.L_x_168) ;  /* 0x0000000000d40947 */ /* 0x000ff60003800000 */
[----:B------:R-:W-:-:S13]  /*69d0*/  ISETP.NE.AND P2, PT, R102, 0x3, PT ;  /* 0x000000036600780c */ /* 0x000fda0003f45270 */
[----:B------:R-:W-:Y:S05]  /*69e0*/  @!P2 BRA `(.L_x_169) ;  /* 0x000000000004a947 */ /* 0x000fea0003800000 */
[----:B------:R-:W-:Y:S01]  /*69f0*/  BPT.TRAP 0x1 ;  /* 0x000000040000795c */ /* 0x000fe20000300000 */
.L_x_169:
[C---:B-1----:R-:W-:Y:S01]  /*6a00*/  LEA R0, R4.reuse, UR52, 0x3 ;  /* 0x0000003404007c11 */ /* 0x042fe2000f8e18ff */
[----:B------:R-:W-:Y:S01]  /*6a10*/  BSSY B1, `(.L_x_170) ;  /* 0x0000007000017945 */ /* 0x000fe20003800000 */
[----:B------:R-:W-:Y:S02]  /*6a20*/  SHF.L.U32 R3, R91, 0x1f, RZ ;  /* 0x0000001f5b037819 */ /* 0x000fe400000006ff */
[----:B------:R-:W-:Y:S02]  /*6a30*/  IADD3 R26, R4, 0x1, RZ ;  /* 0x00000001041a7810 */ /* 0x000fe40007ffe0ff */
[----:B------:R-:W1:Y:S02]  /*6a40*/  SYNCS.PHASECHK.TRANS64.TRYWAIT P3, [R0+URZ+0x40], R3 ;  /* 0x00004003000075a7 */ /* 0x000e64000806017f */
[----:B------:R-:W-:-:S04]  /*6a50*/  ISETP.NE.AND P2, PT, R26, 0x4, PT ;  /* 0x000000041a00780c */ /* 0x000fc80003f45270 */
[----:B------:R-:W-:Y:S01]  /*6a60*/  SEL R24, RZ, 0x1, P2 ;  /* 0x00000001ff187807 */ /* 0x000fe20001000000 */
[----:B-1----:R-:W-:Y:S08]  /*6a70*/  @!P3 BRA `(.L_x_171) ;  /* 0x0000006c0094b947 */ /* 0x002ff00003800000 */
.L_x_360:
[----:B------:R-:W-:Y:S05]  /*6a80*/  BSYNC B1 ;  /* 0x0000000000017941 */ /* 0x000fea0003800000 */
.L_x_170:
[----:B------:R-:W-:Y:S05]  /*6a90*/  @P1 BRA `(.L_x_172) ;  /* 0x0000000000981947 */ /* 0x000fea0003800000 */
[----:B------:R-:W-:Y:S01]  /*6aa0*/  IMAD R8, R4, 0x2000, R11 ;  /* 0x0000200004087824 */ /* 0x000fe200078e020b */
[----:B------:R-:W-:Y:S05]  /*6ab0*/  WARPSYNC.ALL ;  /* 0x0000000000007948 */ /* 0x000fea0003800000 */
[C---:B-1----:R-:W-:Y:S01]  /*6ac0*/  IADD3 R0, R8.reuse, 0x20, RZ ;  /* 0x0000002008007810 */ /* 0x042fe20007ffe0ff */
[----:B------:R-:W-:Y:S01]  /*6ad0*/  @P6 VIADD R0, R8, 0xffffffe0 ;  /* 0xffffffe008006836 */ /* 0x000fe20000000000 */
[----:B------:R-:W1:Y:S04]  /*6ae0*/  LDSM.16.M88.4 R4, [R8] ;  /* 0x000000000804783b */ /* 0x000e680000000200 */
[----:B------:R-:W2:Y:S01]  /*6af0*/  LDSM.16.M88.4 R28, [R0] ;  /* 0x00000000001c783b */ /* 0x000ea20000000200 */
[C---:B-1----:R-:W-:Y:S01]  /*6b00*/  IMAD.U32 R15, R5.reuse, 0x10000, RZ ;  /* 0x00010000050f7824 */ /* 0x042fe200078e00ff */
[----:B------:R-:W-:Y:S01]  /*6b10*/  LOP3.LUT R5, R5, 0xffff0000, RZ, 0xc0, !PT ;  /* 0xffff000005057812 */ /* 0x000fe200078ec0ff */
[C---:B------:R-:W-:Y:S01]  /*6b20*/  IMAD.U32 R25, R7.reuse, 0x10000, RZ ;  /* 0x0001000007197824 */ /* 0x040fe200078e00ff */
[----:B------:R-:W-:Y:S01]  /*6b30*/  LOP3.LUT R7, R7, 0xffff0000, RZ, 0xc0, !PT ;  /* 0xffff000007077812 */ /* 0x000fe200078ec0ff */
[----:B--2---:R-:W-:Y:S01]  /*6b40*/  IMAD.U32 R35, R29, 0x10000, RZ ;  /* 0x000100001d237824 */ /* 0x004fe200078e00ff */
[C---:B------:R-:W-:Y:S01]  /*6b50*/  SHF.L.U32 R3, R4.reuse, 0x10, RZ ;  /* 0x0000001004037819 */ /* 0x040fe200000006ff */
[----:B------:R-:W-:Y:S01]  /*6b60*/  IMAD.U32 R57, R31, 0x10000, RZ ;  /* 0x000100001f397824 */ /* 0x000fe200078e00ff */
[----:B------:R-:W-:Y:S01]  /*6b70*/  LOP3.LUT R13, R4, 0xffff0000, RZ, 0xc0, !PT ;  /* 0xffff0000040d7812 */ /* 0x000fe200078ec0ff */
[----:B------:R-:W-:Y:S01]  /*6b80*/  FMUL R12, R92, R5 ;  /* 0x000000055c0c7220 */ /* 0x000fe20000400000 */
[----:B------:R-:W-:Y:S01]  /*6b90*/  SHF.L.U32 R21, R6, 0x10, RZ ;  /* 0x0000001006157819 */ /* 0x000fe200000006ff */
[----:B------:R-:W-:Y:S01]  /*6ba0*/  FMUL R58, R92, R7 ;  /* 0x000000075c3a7220 */ /* 0x000fe20000400000 */
[----:B------:R-:W-:Y:S01]  /*6bb0*/  LOP3.LUT R23, R6, 0xffff0000, RZ, 0xc0, !PT ;  /* 0xffff000006177812 */ /* 0x000fe200078ec0ff */
[----:B------:R-:W-:Y:S01]  /*6bc0*/  FMUL R6, R92, R3 ;  /* 0x000000035c067220 */ /* 0x000fe20000400000 */
[----:B------:R-:W-:Y:S01]  /*6bd0*/  SHF.L.U32 R27, R28, 0x10, RZ ;  /* 0x000000101c1b7819 */ /* 0x000fe200000006ff */
[----:B------:R-:W-:Y:S01]  /*6be0*/  FMUL R8, R92, R13 ;  /* 0x0000000d5c087220 */ /* 0x000fe20000400000 */
[----:B------:R-:W-:Y:S01]  /*6bf0*/  LOP3.LUT R33, R28, 0xffff0000, RZ, 0xc0, !PT ;  /* 0xffff00001c217812 */ /* 0x000fe200078ec0ff */
[C---:B------:R-:W-:Y:S01]  /*6c00*/  FMUL R10, R92.reuse, R15 ;  /* 0x0000000f5c0a7220 */ /* 0x040fe20000400000 */
[----:B------:R-:W-:Y:S01]  /*6c10*/  LOP3.LUT R29, R29, 0xffff0000, RZ, 0xc0, !PT ;  /* 0xffff00001d1d7812 */ /* 0x000fe200078ec0ff */
[----:B------:R-:W-:Y:S01]  /*6c20*/  FMUL R14, R92, R21 ;  /* 0x000000155c0e7220 */ /* 0x000fe20000400000 */
[----:B------:R-:W-:Y:S01]  /*6c30*/  SHF.L.U32 R37, R30, 0x10, RZ ;  /* 0x000000101e257819 */ /* 0x000fe200000006ff */
        /* <DEDUP_REMOVED lines=12> */
.L_x_172:
[----:B------:R-:W-:Y:S02]  /*6d00*/  LOP3.LUT R13, R91, R24, RZ, 0x3c, !PT ;  /* 0x000000185b0d7212 */ /* 0x000fe400078e3cff */
[----:B------:R-:W-:-:S07]  /*6d10*/  SEL R4, R26, RZ, P2 ;  /* 0x000000ff1a047207 */ /* 0x000fce0001000000 */
.L_x_168:
[----:B------:R-:W-:Y:S05]  /*6d20*/  BSYNC B0 ;  /* 0x0000000000007941 */ /* 0x000fea0003800000 */
.L_x_167:
[----:B------:R-:W-:Y:S01]  /*6d30*/  MOV R67, 0x3bbb989d ;  /* 0x3bbb989d00437802 */ /* 0x000fe20000000f00 */
[C---:B------:R-:W-:Y:S01]  /*6d40*/  FFMA R74, R93.reuse, R74, R10 ;  /* 0x0000004a5d4a7223 */ /* 0x040fe2000000000a */
[----:B------:R-:W-:Y:S02]  /*6d50*/  IMAD.MOV.U32 R96, RZ, RZ, 0x437c0000 ;  /* 0x437c0000ff607424 */ /* 0x000fe400078e00ff */
[C---:B------:R-:W-:Y:S01]  /*6d60*/  FFMA R75, R93.reuse, R75, R12 ;  /* 0x0000004b5d4b7223 */ /* 0x040fe2000000000c */
[C---:B------:R-:W-:Y:S01]  /*6d70*/  FFMA R76, R93.reuse, R76, R14 ;  /* 0x0000004c5d4c7223 */ /* 0x040fe2000000000e */
[----:B------:R-:W-:Y:S01]  /*6d80*/  FFMA.SAT R21, -R74, R67, 0.5 ;  /* 0x3f0000004a157423 */ /* 0x000fe20000002143 */
[----:B------:R-:W-:Y:S01]  /*6d90*/  FFMA R77, R93, R77, R20 ;  /* 0x0000004d5d4d7223 */ /* 0x000fe20000000014 */
[-C--:B-1----:R-:W-:Y:S01]  /*6da0*/  FFMA.SAT R25, -R75, R67.reuse, 0.5 ;  /* 0x3f0000004b197423 */ /* 0x082fe20000002143 */
[-C--:B------:R-:W-:Y:S01]  /*6db0*/  FFMA.SAT R27, -R76, R67.reuse, 0.5 ;  /* 0x3f0000004c1b7423 */ /* 0x080fe20000002143 */
[----:B------:R-:W-:Y:S01]  /*6dc0*/  FFMA.RM R21, R21, R96, 12582913 ;  /* 0x4b40000115157423 */ /* 0x000fe20000004060 */
[----:B------:R-:W-:Y:S01]  /*6dd0*/  FFMA R78, R93, R78, R56 ;  /* 0x0000004e5d4e7223 */ /* 0x000fe20000000038 */
[-C--:B------:R-:W-:Y:S01]  /*6de0*/  FFMA.RM R25, R25, R96.reuse, 12582913 ;  /* 0x4b40000119197423 */ /* 0x080fe20000004060 */
[----:B------:R-:W-:Y:S01]  /*6df0*/  FFMA.RM R27, R27, R96, 12582913 ;  /* 0x4b4000011b1b7423 */ /* 0x000fe20000004060 */
[----:B------:R-:W-:Y:S01]  /*6e00*/  FADD R23, R21, -12583039 ;  /* 0xcb40007f15177421 */ /* 0x000fe20000000000 */
[-C--:B------:R-:W-:Y:S01]  /*6e10*/  FFMA.SAT R30, -R77, R67.reuse, 0.5 ;  /* 0x3f0000004d1e7423 */ /* 0x080fe20000002143 */
[----:B------:R-:W-:Y:S01]  /*6e20*/  FADD R26, R25, -12583039 ;  /* 0xcb40007f191a7421 */ /* 0x000fe20000000000 */
[----:B------:R-:W-:Y:S01]  /*6e30*/  FFMA R72, R93, R72, R6 ;  /* 0x000000485d487223 */ /* 0x000fe20000000006 */
[----:B------:R-:W-:Y:S01]  /*6e40*/  FFMA R23, -R74, 1.4426950216293334961, -R23 ;  /* 0x3fb8aa3b4a177823 */ /* 0x000fe20000000917 */
[----:B------:R-:W-:Y:S01]  /*6e50*/  FADD R29, R27, -12583039 ;  /* 0xcb40007f1b1d7421 */ /* 0x000fe20000000000 */
[-C--:B------:R-:W-:Y:S01]  /*6e60*/  FFMA.SAT R32, -R78, R67.reuse, 0.5 ;  /* 0x3f0000004e207423 */ /* 0x080fe20000002143 */
[----:B------:R-:W-:Y:S01]  /*6e70*/  FFMA.RM R31, R30, R96, 12582913 ;  /* 0x4b4000011e1f7423 */ /* 0x000fe20000004060 */
[----:B------:R-:W-:Y:S01]  /*6e80*/  FFMA R23, -R74, 1.925963033500011079e-08, R23 ;  /* 0x32a570604a177823 */ /* 0x000fe20000000117 */
[----:B------:R-:W-:Y:S01]  /*6e90*/  FFMA.SAT R0, -R72, R67, 0.5 ;  /* 0x3f00000048007423 */ /* 0x000fe20000002143 */
[----:B------:R-:W-:Y:S01]  /*6ea0*/  FFMA R28, -R75, 1.4426950216293334961, -R26 ;  /* 0x3fb8aa3b4b1c7823 */ /* 0x000fe2000000091a */
[C---:B------:R-:W-:Y:S01]  /*6eb0*/  FFMA R79, R93.reuse, R79, R58 ;  /* 0x0000004f5d4f7223 */ /* 0x040fe2000000003a */
[----:B------:R1:W-:Y:S01]  /*6ec0*/  MUFU.EX2 R26, R23 ;  /* 0x00000017001a7308 */ /* 0x0003e20000000800 */
[----:B------:R-:W-:Y:S01]  /*6ed0*/  FFMA R29, -R76, 1.4426950216293334961, -R29 ;  /* 0x3fb8aa3b4c1d7823 */ /* 0x000fe2000000091d */
[----:B------:R-:W-:Y:S01]  /*6ee0*/  FFMA R80, R93, R80, R60 ;  /* 0x000000505d507223 */ /* 0x000fe2000000003c */
[----:B------:R-:W-:Y:S01]  /*6ef0*/  FADD R30, R31, -12583039 ;  /* 0xcb40007f1f1e7421 */ /* 0x000fe20000000000 */
[-C--:B------:R-:W-:Y:S01]  /*6f00*/  FFMA.RM R0, R0, R96.reuse, 12582913 ;  /* 0x4b40000100007423 */ /* 0x080fe20000004060 */
[----:B------:R-:W-:Y:S01]  /*6f10*/  FFMA.SAT R34, -R79, R67, 0.5 ;  /* 0x3f0000004f227423 */ /* 0x000fe20000002143 */
[C---:B------:R-:W-:Y:S01]  /*6f20*/  FFMA R81, R93.reuse, R81, R62 ;  /* 0x000000515d517223 */ /* 0x040fe2000000003e */
[----:B------:R-:W-:Y:S01]  /*6f30*/  FFMA R29, -R76, 1.925963033500011079e-08, R29 ;  /* 0x32a570604c1d7823 */ /* 0x000fe2000000011d */
[----:B------:R-:W-:Y:S01]  /*6f40*/  FFMA R73, R93, R73, R8 ;  /* 0x000000495d497223 */ /* 0x000fe20000000008 */
[-C--:B-1----:R-:W-:Y:S01]  /*6f50*/  FFMA.RM R23, R32, R96.reuse, 12582913 ;  /* 0x4b40000120177423 */ /* 0x082fe20000004060 */
[-C--:B------:R-:W-:Y:S01]  /*6f60*/  FFMA.SAT R36, -R80, R67.reuse, 0.5 ;  /* 0x3f00000050247423 */ /* 0x080fe20000002143 */
[----:B------:R-:W-:Y:S01]  /*6f70*/  FADD R3, R0, -12583039 ;  /* 0xcb40007f00037421 */ /* 0x000fe20000000000 */
[----:B------:R-:W-:Y:S01]  /*6f80*/  FFMA R32, -R77, 1.4426950216293334961, -R30 ;  /* 0x3fb8aa3b4d207823 */ /* 0x000fe2000000091e */
[----:B------:R-:W-:Y:S01]  /*6f90*/  FADD R33, R23, -12583039 ;  /* 0xcb40007f17217421 */ /* 0x000fe20000000000 */
[-C--:B------:R-:W-:Y:S01]  /*6fa0*/  FFMA.RM R35, R34, R96.reuse, 12582913 ;  /* 0x4b40000122237423 */ /* 0x080fe20000004060 */
[-C--:B------:R-:W-:Y:S01]  /*6fb0*/  FFMA.SAT R37, -R81, R67.reuse, 0.5 ;  /* 0x3f00000051257423 */ /* 0x080fe20000002143 */
[----:B------:R1:W-:Y:S01]  /*6fc0*/  MUFU.EX2 R30, R29 ;  /* 0x0000001d001e7308 */ /* 0x0003e20000000800 */
[----:B------:R-:W-:Y:S01]  /*6fd0*/  FFMA.SAT R15, -R73, R67, 0.5 ;  /* 0x3f000000490f7423 */ /* 0x000fe20000002143 */
[----:B------:R-:W-:Y:S01]  /*6fe0*/  FFMA R33, -R78, 1.4426950216293334961, -R33 ;  /* 0x3fb8aa3b4e217823 */ /* 0x000fe20000000921 */
[----:B------:R-:W-:Y:S01]  /*6ff0*/  FFMA R3, -R72, 1.4426950216293334961, -R3 ;  /* 0x3fb8aa3b48037823 */ /* 0x000fe20000000903 */
[----:B------:R-:W-:Y:S01]  /*7000*/  FADD R34, R35, -12583039 ;  /* 0xcb40007f23227421 */ /* 0x000fe20000000000 */
[----:B------:R-:W-:Y:S01]  /*7010*/  FFMA.RM R39, R37, R96, 12582913 ;  /* 0x4b40000125277423 */ /* 0x000fe20000004060 */
[----:B------:R-:W-:Y:S01]  /*7020*/  FFMA R82, R93, R82, R5 ;  /* 0x000000525d527223 */ /* 0x000fe20000000005 */
[-C--:B------:R-:W-:Y:S01]  /*7030*/  FFMA.RM R15, R15, R96.reuse, 12582913 ;  /* 0x4b4000010f0f7423 */ /* 0x080fe20000004060 */
[----:B------:R-:W-:Y:S01]  /*7040*/  FFMA R33, -R78, 1.925963033500011079e-08, R33 ;  /* 0x32a570604e217823 */ /* 0x000fe20000000121 */
[-C--:B-1----:R-:W-:Y:S01]  /*7050*/  FFMA.RM R29, R36, R96.reuse, 12582913 ;  /* 0x4b400001241d7423 */ /* 0x082fe20000004060 */
[----:B------:R-:W-:Y:S01]  /*7060*/  FFMA R83, R93, R83, R64 ;  /* 0x000000535d537223 */ /* 0x000fe20000000040 */
[----:B------:R-:W-:Y:S01]  /*7070*/  FFMA R3, -R72, 1.925963033500011079e-08, R3 ;  /* 0x32a5706048037823 */ /* 0x000fe20000000103 */
[----:B------:R-:W-:Y:S01]  /*7080*/  FADD R38, R39, -12583039 ;  /* 0xcb40007f27267421 */ /* 0x000fe20000000000 */
[----:B------:R-:W-:Y:S01]  /*7090*/  FADD R37, R29, -12583039 ;  /* 0xcb40007f1d257421 */ /* 0x000fe20000000000 */
[----:B------:R-:W-:Y:S01]  /*70a0*/  FFMA R36, -R79, 1.4426950216293334961, -R34 ;  /* 0x3fb8aa3b4f247823 */ /* 0x000fe20000000922 */
[----:B------:R-:W-:Y:S01]  /*70b0*/  FFMA.SAT R57, -R82, R67, 0.5 ;  /* 0x3f00000052397423 */ /* 0x000fe20000002143 */
[----:B------:R-:W-:Y:S01]  /*70c0*/  FADD R24, R15, -12583039 ;  /* 0xcb40007f0f187421 */ /* 0x000fe20000000000 */
[----:B------:R1:W-:Y:S01]  /*70d0*/  MUFU.EX2 R34, R33 ;  /* 0x0000002100227308 */ /* 0x0003e20000000800 */
[C---:B------:R-:W-:Y:S01]  /*70e0*/  FFMA R37, -R80.reuse, 1.4426950216293334961, -R37 ;  /* 0x3fb8aa3b50257823 */ /* 0x040fe20000000925 */
[----:B------:R-:W-:Y:S01]  /*70f0*/  FFMA R38, -R81, 1.4426950216293334961, -R38 ;  /* 0x3fb8aa3b51267823 */ /* 0x000fe20000000926 */
[----:B------:R-:W-:Y:S01]  /*7100*/  FFMA.RM R57, R57, R96, 12582913 ;  /* 0x4b40000139397423 */ /* 0x000fe20000004060 */
[----:B------:R-:W-:Y:S01]  /*7110*/  FFMA R24, -R73, 1.4426950216293334961, -R24 ;  /* 0x3fb8aa3b49187823 */ /* 0x000fe20000000918 */
[----:B------:R-:W-:Y:S01]  /*7120*/  FFMA R37, -R80, 1.925963033500011079e-08, R37 ;  /* 0x32a5706050257823 */ /* 0x000fe20000000125 */
[C---:B------:R-:W-:Y:S01]  /*7130*/  FFMA R84, R93.reuse, R84, R66 ;  /* 0x000000545d547223 */ /* 0x040fe20000000042 */
[----:B------:R-:W-:Y:S01]  /*7140*/  FFMA R85, R93, R85, R94 ;  /* 0x000000555d557223 */ /* 0x000fe2000000005e */
[----:B------:R-:W2:Y:S01]  /*7150*/  MUFU.EX2 R3, R3 ;  /* 0x0000000300037308 */ /* 0x000ea20000000800 */
[----:B-1----:R-:W-:Y:S01]  /*7160*/  FFMA.SAT R33, -R83, R67, 0.5 ;  /* 0x3f00000053217423 */ /* 0x002fe20000002143 */
[C---:B------:R-:W-:Y:S01]  /*7170*/  FFMA R86, R93.reuse, R86, R7 ;  /* 0x000000565d567223 */ /* 0x040fe20000000007 */
[----:B------:R-:W-:Y:S01]  /*7180*/  FFMA R87, R93, R87, R68 ;  /* 0x000000575d577223 */ /* 0x000fe20000000044 */
[----:B------:R-:W-:Y:S01]  /*7190*/  FFMA R81, -R81, 1.925963033500011079e-08, R38 ;  /* 0x32a5706051517823 */ /* 0x000fe20000000126 */
[-C--:B------:R-:W-:Y:S01]  /*71a0*/  FFMA.RM R59, R33, R96.reuse, 12582913 ;  /* 0x4b400001213b7423 */ /* 0x080fe20000004060 */
[----:B------:R-:W-:Y:S01]  /*71b0*/  FADD R33, R57, -12583039 ;  /* 0xcb40007f39217421 */ /* 0x000fe20000000000 */
[----:B------:R-:W-:Y:S01]  /*71c0*/  FFMA R24, -R73, 1.925963033500011079e-08, R24 ;  /* 0x32a5706049187823 */ /* 0x000fe20000000118 */
[----:B------:R1:W-:Y:S01]  /*71d0*/  MUFU.EX2 R38, R37 ;  /* 0x0000002500267308 */ /* 0x0003e20000000800 */
[----:B------:R-:W-:Y:S01]  /*71e0*/  FADD R74, R59, -12583039 ;  /* 0xcb40007f3b4a7421 */ /* 0x000fe20000000000 */
[-C--:B------:R-:W-:Y:S01]  /*71f0*/  FFMA.SAT R61, -R85, R67.reuse, 0.5 ;  /* 0x3f000000553d7423 */ /* 0x080fe20000002143 */
[-C--:B------:R-:W-:Y:S01]  /*7200*/  FFMA.SAT R65, -R86, R67.reuse, 0.5 ;  /* 0x3f00000056417423 */ /* 0x080fe20000002143 */
[----:B------:R-:W-:Y:S01]  /*7210*/  FFMA R33, -R82, 1.4426950216293334961, -R33 ;  /* 0x3fb8aa3b52217823 */ /* 0x000fe20000000921 */
[----:B------:R-:W-:Y:S01]  /*7220*/  FFMA R74, -R83, 1.4426950216293334961, -R74 ;  /* 0x3fb8aa3b534a7823 */ /* 0x000fe2000000094a */
[-C--:B------:R-:W-:Y:S01]  /*7230*/  FFMA.RM R63, R61, R96.reuse, 12582913 ;  /* 0x4b4000013d3f7423 */ /* 0x080fe20000004060 */
[-C--:B------:R-:W-:Y:S01]  /*7240*/  FFMA.RM R65, R65, R96.reuse, 12582913 ;  /* 0x4b40000141417423 */ /* 0x080fe20000004060 */
[----:B------:R-:W3:Y:S01]  /*7250*/  MUFU.EX2 R24, R24 ;  /* 0x0000001800187308 */ /* 0x000ee20000000800 */
[-C--:B-1----:R-:W-:Y:S01]  /*7260*/  FFMA.SAT R37, -R84, R67.reuse, 0.5 ;  /* 0x3f00000054257423 */ /* 0x082fe20000002143 */
[----:B------:R-:W-:Y:S01]  /*7270*/  FFMA.SAT R67, -R87, R67, 0.5 ;  /* 0x3f00000057437423 */ /* 0x000fe20000002143 */
[----:B------:R-:W-:Y:S01]  /*7280*/  FFMA R33, -R82, 1.925963033500011079e-08, R33 ;  /* 0x32a5706052217823 */ /* 0x000fe20000000121 */
[----:B------:R-:W-:Y:S01]  /*7290*/  SHF.L.U32 R0, R0, 0x17, RZ ;  /* 0x0000001700007819 */ /* 0x000fe200000006ff */
[-C--:B------:R-:W-:Y:S01]  /*72a0*/  FFMA.RM R37, R37, R96.reuse, 12582913 ;  /* 0x4b40000125257423 */ /* 0x080fe20000004060 */
[----:B------:R-:W-:Y:S01]  /*72b0*/  FFMA.RM R67, R67, R96, 12582913 ;  /* 0x4b40000143437423 */ /* 0x000fe20000004060 */
[----:B------:R-:W-:Y:S01]  /*72c0*/  FFMA R83, -R83, 1.925963033500011079e-08, R74 ;  /* 0x32a5706053537823 */ /* 0x000fe2000000014a */
[----:B------:R-:W-:Y:S01]  /*72d0*/  FADD R78, R63, -12583039 ;  /* 0xcb40007f3f4e7421 */ /* 0x000fe20000000000 */
[----:B------:R1:W-:Y:S01]  /*72e0*/  MUFU.EX2 R74, R33 ;  /* 0x00000021004a7308 */ /* 0x0003e20000000800 */
[----:B------:R-:W-:Y:S01]  /*72f0*/  FADD R80, R67, -12583039 ;  /* 0xcb40007f43507421 */ /* 0x000fe20000000000 */
[----:B------:R-:W-:Y:S01]  /*7300*/  FADD R61, R37, -12583039 ;  /* 0xcb40007f253d7421 */ /* 0x000fe20000000000 */
[----:B--2---:R-:W-:Y:S01]  /*7310*/  FFMA R82, R0, R3, 1 ;  /* 0x3f80000000527423 */ /* 0x004fe20000000003 */
[----:B------:R-:W-:Y:S01]  /*7320*/  FFMA R78, -R85, 1.4426950216293334961, -R78 ;  /* 0x3fb8aa3b554e7823 */ /* 0x000fe2000000094e */
[----:B------:R-:W-:Y:S01]  /*7330*/  FFMA R80, -R87, 1.4426950216293334961, -R80 ;  /* 0x3fb8aa3b57507823 */ /* 0x000fe20000000950 */
[----:B------:R-:W-:Y:S01]  /*7340*/  FFMA R61, -R84, 1.4426950216293334961, -R61 ;  /* 0x3fb8aa3b543d7823 */ /* 0x000fe2000000093d */
[----:B------:R-:W-:Y:S01]  /*7350*/  FFMA R28, -R75, 1.925963033500011079e-08, R28 ;  /* 0x32a570604b1c7823 */ /* 0x000fe2000000011c */
[----:B------:R-:W-:Y:S01]  /*7360*/  FFMA R32, -R77, 1.925963033500011079e-08, R32 ;  /* 0x32a570604d207823 */ /* 0x000fe20000000120 */
[----:B-1----:R-:W-:Y:S01]  /*7370*/  FADD R33, R65, -12583039 ;  /* 0xcb40007f41217421 */ /* 0x002fe20000000000 */
[----:B------:R-:W-:Y:S01]  /*7380*/  FFMA R36, -R79, 1.925963033500011079e-08, R36 ;  /* 0x32a570604f247823 */ /* 0x000fe20000000124 */
[----:B------:R-:W-:Y:S01]  /*7390*/  FFMA R80, -R87, 1.925963033500011079e-08, R80 ;  /* 0x32a5706057507823 */ /* 0x000fe20000000150 */
[----:B------:R-:W-:Y:S01]  /*73a0*/  IADD3 R3, R82, 0x1800000, RZ ;  /* 0x0180000052037810 */ /* 0x000fe20007ffe0ff */
[----:B------:R-:W-:Y:S01]  /*73b0*/  FFMA R33, -R86, 1.4426950216293334961, -R33 ;  /* 0x3fb8aa3b56217823 */ /* 0x000fe20000000921 */
[----:B------:R-:W-:-:S02]  /*73c0*/  IMAD.SHL.U32 R15, R15, 0x800000, RZ ;  /* 0x008000000f0f7824 */ /* 0x000fc400078e00ff */
[----:B------:R-:W-:Y:S01]  /*73d0*/  FFMA R61, -R84, 1.925963033500011079e-08, R61 ;  /* 0x32a57060543d7823 */ /* 0x000fe2000000013d */
[----:B------:R-:W-:Y:S01]  /*73e0*/  FFMA R85, -R85, 1.925963033500011079e-08, R78 ;  /* 0x32a5706055557823 */ /* 0x000fe2000000014e */
[----:B------:R-:W-:Y:S01]  /*73f0*/  FFMA R33, -R86, 1.925963033500011079e-08, R33 ;  /* 0x32a5706056217823 */ /* 0x000fe20000000121 */
[----:B------:R-:W-:Y:S01]  /*7400*/  LOP3.LUT R3, R3, 0x7f800000, RZ, 0xc0, !PT ;  /* 0x7f80000003037812 */ /* 0x000fe200078ec0ff */
[----:B------:R-:W1:Y:S01]  /*7410*/  MUFU.EX2 R72, R81 ;  /* 0x0000005100487308 */ /* 0x000e620000000800 */
[----:B---3--:R-:W-:Y:S01]  /*7420*/  FFMA R69, R15, R24, 1 ;  /* 0x3f8000000f457423 */ /* 0x008fe20000000018 */
[----:B------:R-:W-:Y:S01]  /*7430*/  SHF.L.U32 R21, R21, 0x17, RZ ;  /* 0x0000001715157819 */ /* 0x000fe200000006ff */
[----:B------:R-:W-:Y:S01]  /*7440*/  IMAD.SHL.U32 R39, R39, 0x800000, RZ ;  /* 0x0080000027277824 */ /* 0x000fe200078e00ff */
[----:B------:R-:W-:Y:S01]  /*7450*/  ISETP.GT.U32.AND P2, PT, R3, 0x1ffffff, PT ;  /* 0x01ffffff0300780c */ /* 0x000fe20003f44070 */
[----:B------:R-:W-:Y:S01]  /*7460*/  IMAD.SHL.U32 R25, R25, 0x800000, RZ ;  /* 0x0080000019197824 */ /* 0x000fe200078e00ff */
[----:B------:R-:W-:Y:S01]  /*7470*/  SHF.L.U32 R27, R27, 0x17, RZ ;  /* 0x000000171b1b7819 */ /* 0x000fe200000006ff */
[----:B------:R-:W-:Y:S01]  /*7480*/  IMAD.SHL.U32 R31, R31, 0x800000, RZ ;  /* 0x008000001f1f7824 */ /* 0x000fe200078e00ff */
[----:B------:R-:W2:Y:S01]  /*7490*/  MUFU.EX2 R28, R28 ;  /* 0x0000001c001c7308 */ /* 0x000ea20000000800 */
[----:B------:R-:W-:Y:S01]  /*74a0*/  SHF.L.U32 R23, R23, 0x17, RZ ;  /* 0x0000001717177819 */ /* 0x000fe200000006ff */
[----:B------:R-:W-:Y:S01]  /*74b0*/  IMAD.SHL.U32 R35, R35, 0x800000, RZ ;  /* 0x0080000023237824 */ /* 0x000fe200078e00ff */
[----:B------:R-:W-:Y:S01]  /*74c0*/  SHF.L.U32 R29, R29, 0x17, RZ ;  /* 0x000000171d1d7819 */ /* 0x000fe200000006ff */
[----:B------:R-:W-:Y:S01]  /*74d0*/  IMAD.SHL.U32 R57, R57, 0x800000, RZ ;  /* 0x0080000039397824 */ /* 0x000fe200078e00ff */
[----:B------:R-:W-:Y:S01]  /*74e0*/  SHF.L.U32 R59, R59, 0x17, RZ ;  /* 0x000000173b3b7819 */ /* 0x000fe200000006ff */
[----:B------:R-:W-:Y:S01]  /*74f0*/  IMAD.SHL.U32 R37, R37, 0x800000, RZ ;  /* 0x0080000025257824 */ /* 0x000fe200078e00ff */
[----:B------:R-:W-:Y:S01]  /*7500*/  SHF.L.U32 R63, R63, 0x17, RZ ;  /* 0x000000173f3f7819 */ /* 0x000fe200000006ff */
[----:B------:R-:W3:Y:S01]  /*7510*/  MUFU.EX2 R32, R32 ;  /* 0x0000002000207308 */ /* 0x000ee20000000800 */
[----:B------:R-:W-:Y:S01]  /*7520*/  SHF.L.U32 R67, R67, 0x17, RZ ;  /* 0x0000001743437819 */ /* 0x000fe200000006ff */
[----:B------:R-:W-:Y:S01]  /*7530*/  IMAD.SHL.U32 R65, R65, 0x800000, RZ ;  /* 0x0080000041417824 */ /* 0x000fe200078e00ff */
[----:B------:R-:W-:Y:S01]  /*7540*/  BSSY B1, `(.L_x_173) ;  /* 0x000001f000017945 */ /* 0x000fe20003800000 */
[----:B-1----:R-:W-:Y:S01]  /*7550*/  FFMA R39, R39, R72, 1 ;  /* 0x3f80000027277423 */ /* 0x002fe20000000048 */
[----:B------:R-:W-:Y:S01]  /*7560*/  FFMA R26, R21, R26, 1 ;  /* 0x3f800000151a7423 */ /* 0x000fe2000000001a */
[----:B------:R-:W-:Y:S01]  /*7570*/  FFMA R30, R27, R30, 1 ;  /* 0x3f8000001b1e7423 */ /* 0x000fe2000000001e */
[----:B------:R-:W-:Y:S01]  /*7580*/  FFMA R34, R23, R34, 1 ;  /* 0x3f80000017227423 */ /* 0x000fe20000000022 */
[----:B------:R-:W1:Y:S01]  /*7590*/  MUFU.EX2 R36, R36 ;  /* 0x0000002400247308 */ /* 0x000e620000000800 */
[----:B--2---:R-:W-:Y:S01]  /*75a0*/  FFMA R25, R25, R28, 1 ;  /* 0x3f80000019197423 */ /* 0x004fe2000000001c */
[----:B------:R-:W-:Y:S01]  /*75b0*/  FFMA R38, R29, R38, 1 ;  /* 0x3f8000001d267423 */ /* 0x000fe20000000026 */
[----:B------:R-:W-:-:S05]  /*75c0*/  FFMA R74, R57, R74, 1 ;  /* 0x3f800000394a7423 */ /* 0x000fca000000004a */
[----:B------:R-:W-:Y:S01]  /*75d0*/  MUFU.EX2 R76, R83 ;  /* 0x00000053004c7308 */ /* 0x000fe20000000800 */
[----:B---3--:R-:W-:-:S07]  /*75e0*/  FFMA R31, R31, R32, 1 ;  /* 0x3f8000001f1f7423 */ /* 0x008fce0000000020 */
[----:B------:R-:W2:Y:S01]  /*75f0*/  MUFU.EX2 R78, R61 ;  /* 0x0000003d004e7308 */ /* 0x000ea20000000800 */
[----:B-1----:R-:W-:-:S07]  /*7600*/  FFMA R35, R35, R36, 1 ;  /* 0x3f80000023237423 */ /* 0x002fce0000000024 */
[----:B------:R-:W1:Y:S08]  /*7610*/  MUFU.EX2 R0, R85 ;  /* 0x0000005500007308 */ /* 0x000e700000000800 */
[----:B------:R3:W4:Y:S01]  /*7620*/  MUFU.EX2 R24, R33 ;  /* 0x0000002100187308 */ /* 0x0007220000000800 */
[----:B--2---:R-:W-:-:S07]  /*7630*/  FFMA R78, R37, R78, 1 ;  /* 0x3f800000254e7423 */ /* 0x004fce000000004e */
[----:B------:R-:W2:Y:S01]  /*7640*/  MUFU.EX2 R80, R80 ;  /* 0x0000005000507308 */ /* 0x000ea20000000800 */
[----:B---3--:R-:W-:Y:S01]  /*7650*/  FFMA R33, R59, R76, 1 ;  /* 0x3f8000003b217423 */ /* 0x008fe2000000004c */
[----:B-1----:R-:W-:Y:S01]  /*7660*/  FFMA R63, R63, R0, 1 ;  /* 0x3f8000003f3f7423 */ /* 0x002fe20000000000 */
[----:B----4-:R-:W-:Y:S01]  /*7670*/  FFMA R72, R65, R24, 1 ;  /* 0x3f80000041487423 */ /* 0x010fe20000000018 */
[----:B--2---:R-:W-:Y:S01]  /*7680*/  FFMA R67, R67, R80, 1 ;  /* 0x3f80000043437423 */ /* 0x004fe20000000050 */
[----:B------:R-:W-:Y:S06]  /*7690*/  @P2 BRA `(.L_x_174) ;  /* 0x0000000000142947 */ /* 0x000fec0003800000 */
[----:B------:R-:W-:Y:S01]  /*76a0*/  IMAD.MOV.U32 R0, RZ, RZ, R82 ;  /* 0x000000ffff007224 */ /* 0x000fe200078e0052 */
[----:B------:R-:W-:-:S07]  /*76b0*/  MOV R96, 0x76d0 ;  /* 0x000076d000607802 */ /* 0x000fce0000000f00 */
[----:B------:R-:W-:Y:S05]  /*76c0*/  CALL.REL.NOINC `($__internal_0_$__cuda_sm20_rcp_rn_f32_slowpath) ;  /* 0x0000006400ec7944 */ /* 0x000fea0003c00000 */
[----:B------:R-:W-:Y:S01]  /*76d0*/  MOV R15, R0 ;  /* 0x00000000000f7202 */ /* 0x000fe20000000f00 */
[----:B------:R-:W-:Y:S06]  /*76e0*/  BRA `(.L_x_175) ;  /* 0x0000000000107947 */ /* 0x000fec0003800000 */
.L_x_174:
[----:B------:R-:W1:Y:S02]  /*76f0*/  MUFU.RCP R15, R82 ;  /* 0x00000052000f7308 */ /* 0x000e640000001000 */
[----:B-1----:R-:W-:-:S04]  /*7700*/  FFMA R0, R82, R15, -1 ;  /* 0xbf80000052007423 */ /* 0x002fc8000000000f */
[----:B------:R-:W-:-:S04]  /*7710*/  FADD.FTZ R0, -R0, -RZ ;  /* 0x800000ff00007221 */ /* 0x000fc80000010100 */
[----:B------:R-:W-:-:S07]  /*7720*/  FFMA R15, R15, R0, R15 ;  /* 0x000000000f0f7223 */ /* 0x000fce000000000f */
.L_x_175:
[----:B------:R-:W-:Y:S05]  /*7730*/  BSYNC B1 ;  /* 0x0000000000017941 */ /* 0x000fea0003800000 */
.L_x_173:
        /* <DEDUP_REMOVED lines=10> */
.L_x_177:
[----:B------:R-:W1:Y:S02]  /*77e0*/  MUFU.RCP R24, R69 ;  /* 0x0000004500187308 */ /* 0x000e640000001000 */
[----:B-1----:R-:W-:-:S04]  /*77f0*/  FFMA R0, R69, R24, -1 ;  /* 0xbf80000045007423 */ /* 0x002fc80000000018 */
[----:B------:R-:W-:-:S04]  /*7800*/  FADD.FTZ R3, -R0, -RZ ;  /* 0x800000ff00037221 */ /* 0x000fc80000010100 */
[----:B------:R-:W-:-:S07]  /*7810*/  FFMA R24, R24, R3, R24 ;  /* 0x0000000318187223 */ /* 0x000fce0000000018 */
.L_x_178:
[----:B------:R-:W-:Y:S05]  /*7820*/  BSYNC B1 ;  /* 0x0000000000017941 */ /* 0x000fea0003800000 */
.L_x_176:
        /* <DEDUP_REMOVED lines=10> */
.L_x_180:
[----:B------:R-:W1:Y:S02]  /*78d0*/  MUFU.RCP R21, R26 ;  /* 0x0000001a00157308 */ /* 0x000e640000001000 */
[----:B-1----:R-:W-:-:S04]  /*78e0*/  FFMA R0, R26, R21, -1 ;  /* 0xbf8000001a007423 */ /* 0x002fc80000000015 */
[----:B------:R-:W-:-:S04]  /*78f0*/  FADD.FTZ R0, -R0, -RZ ;  /* 0x800000ff00007221 */ /* 0x000fc80000010100 */
[----:B------:R-:W-:-:S07]  /*7900*/  FFMA R21, R21, R0, R21 ;  /* 0x0000000015157223 */ /* 0x000fce0000000015 */
.L_x_181:
[----:B------:R-:W-:Y:S05]  /*7910*/  BSYNC B1 ;  /* 0x0000000000017941 */ /* 0x000fea0003800000 */
.L_x_179:
        /* <DEDUP_REMOVED lines=10> */
.L_x_183:
[----:B------:R-:W1:Y:S02]  /*79c0*/  MUFU.RCP R26, R25 ;  /* 0x00000019001a7308 */ /* 0x000e640000001000 */
[----:B-1----:R-:W-:-:S04]  /*79d0*/  FFMA R0, R25, R26, -1 ;  /* 0xbf80000019007423 */ /* 0x002fc8000000001a */
[----:B------:R-:W-:-:S04]  /*79e0*/  FADD.FTZ R3, -R0, -RZ ;  /* 0x800000ff00037221 */ /* 0x000fc80000010100 */
[----:B------:R-:W-:-:S07]  /*79f0*/  FFMA R26, R26, R3, R26 ;  /* 0x000000031a1a7223 */ /* 0x000fce000000001a */
.L_x_184:
[----:B------:R-:W-:Y:S05]  /*7a00*/  BSYNC B1 ;  /* 0x0000000000017941 */ /* 0x000fea0003800000 */
.L_x_182:
        /* <DEDUP_REMOVED lines=10> */
.L_x_186:
[----:B------:R-:W1:Y:S02]  /*7ab0*/  MUFU.RCP R23, R30 ;  /* 0x0000001e00177308 */ /* 0x000e640000001000 */
[----:B-1----:R-:W-:-:S04]  /*7ac0*/  FFMA R0, R30, R23, -1 ;  /* 0xbf8000001e007423 */ /* 0x002fc80000000017 */
[----:B------:R-:W-:-:S04]  /*7ad0*/  FADD.FTZ R0, -R0, -RZ ;  /* 0x800000ff00007221 */ /* 0x000fc80000010100 */
[----:B------:R-:W-:-:S07]  /*7ae0*/  FFMA R23, R23, R0, R23 ;  /* 0x0000000017177223 */ /* 0x000fce0000000017 */
.L_x_187:
[----:B------:R-:W-:Y:S05]  /*7af0*/  BSYNC B1 ;  /* 0x0000000000017941 */ /* 0x000fea0003800000 */
.L_x_185:
        /* <DEDUP_REMOVED lines=10> */
.L_x_189:
[----:B------:R-:W1:Y:S02]  /*7ba0*/  MUFU.RCP R28, R31 ;  /* 0x0000001f001c7308 */ /* 0x000e640000001000 */
[----:B-1----:R-:W-:-:S04]  /*7bb0*/  FFMA R0, R31, R28, -1 ;  /* 0xbf8000001f007423 */ /* 0x002fc8000000001c */
[----:B------:R-:W-:-:S04]  /*7bc0*/  FADD.FTZ R3, -R0, -RZ ;  /* 0x800000ff00037221 */ /* 0x000fc80000010100 */
[----:B------:R-:W-:-:S07]  /*7bd0*/  FFMA R28, R28, R3, R28 ;  /* 0x000000031c1c7223 */ /* 0x000fce000000001c */
.L_x_190:
[----:B------:R-:W-:Y:S05]  /*7be0*/  BSYNC B1 ;  /* 0x0000000000017941 */ /* 0x000fea0003800000 */
.L_x_188:
        /* <DEDUP_REMOVED lines=10> */
.L_x_192:
[----:B------:R-:W1:Y:S02]  /*7c90*/  MUFU.RCP R25, R34 ;  /* 0x0000002200197308 */ /* 0x000e640000001000 */
[----:B-1----:R-:W-:-:S04]  /*7ca0*/  FFMA R0, R34, R25, -1 ;  /* 0xbf80000022007423 */ /* 0x002fc80000000019 */
[----:B------:R-:W-:-:S04]  /*7cb0*/  FADD.FTZ R0, -R0, -RZ ;  /* 0x800000ff00007221 */ /* 0x000fc80000010100 */
[----:B------:R-:W-:-:S07]  /*7cc0*/  FFMA R25, R25, R0, R25 ;  /* 0x0000000019197223 */ /* 0x000fce0000000019 */
.L_x_193:
[----:B------:R-:W-:Y:S05]  /*7cd0*/  BSYNC B1 ;  /* 0x0000000000017941 */ /* 0x000fea0003800000 */
.L_x_191:
        /* <DEDUP_REMOVED lines=10> */
.L_x_195:
[----:B------:R-:W1:Y:S02]  /*7d80*/  MUFU.RCP R30, R35 ;  /* 0x00000023001e7308 */ /* 0x000e640000001000 */
[----:B-1----:R-:W-:-:S04]  /*7d90*/  FFMA R0, R35, R30, -1 ;  /* 0xbf80000023007423 */ /* 0x002fc8000000001e */
[----:B------:R-:W-:-:S04]  /*7da0*/  FADD.FTZ R3, -R0, -RZ ;  /* 0x800000ff00037221 */ /* 0x000fc80000010100 */
[----:B------:R-:W-:-:S07]  /*7db0*/  FFMA R30, R30, R3, R30 ;  /* 0x000000031e1e7223 */ /* 0x000fce000000001e */
.L_x_196:
[----:B------:R-:W-:Y:S05]  /*7dc0*/  BSYNC B1 ;  /* 0x0000000000017941 */ /* 0x000fea0003800000 */
.L_x_194:
        /* <DEDUP_REMOVED lines=10> */
.L_x_198:
[----:B------:R-:W1:Y:S02]  /*7e70*/  MUFU.RCP R27, R38 ;  /* 0x00000026001b7308 */ /* 0x000e640000001000 */
[----:B-1----:R-:W-:-:S04]  /*7e80*/  FFMA R0, R38, R27, -1 ;  /* 0xbf80000026007423 */ /* 0x002fc8000000001b */
[----:B------:R-:W-:-:S04]  /*7e90*/  FADD.FTZ R0, -R0, -RZ ;  /* 0x800000ff00007221 */ /* 0x000fc80000010100 */
[----:B------:R-:W-:-:S07]  /*7ea0*/  FFMA R27, R27, R0, R27 ;  /* 0x000000001b1b7223 */ /* 0x000fce000000001b */
.L_x_199:
[----:B------:R-:W-:Y:S05]  /*7eb0*/  BSYNC B1 ;  /* 0x0000000000017941 */ /* 0x000fea0003800000 */
.L_x_197:
        /* <DEDUP_REMOVED lines=10> */
.L_x_201:
[----:B------:R-:W1:Y:S02]  /*7f60*/  MUFU.RCP R32, R39 ;  /* 0x0000002700207308 */ /* 0x000e640000001000 */
[----:B-1----:R-:W-:-:S04]  /*7f70*/  FFMA R0, R39, R32, -1 ;  /* 0xbf80000027007423 */ /* 0x002fc80000000020 */
[----:B------:R-:W-:-:S04]  /*7f80*/  FADD.FTZ R3, -R0, -RZ ;  /* 0x800000ff00037221 */ /* 0x000fc80000010100 */
[----:B------:R-:W-:-:S07]  /*7f90*/  FFMA R32, R32, R3, R32 ;  /* 0x0000000320207223 */ /* 0x000fce0000000020 */
.L_x_202:
[----:B------:R-:W-:Y:S05]  /*7fa0*/  BSYNC B1 ;  /* 0x0000000000017941 */ /* 0x000fea0003800000 */
.L_x_200:
        /* <DEDUP_REMOVED lines=10> */
.L_x_204:
[----:B------:R-:W1:Y:S02]  /*8050*/  MUFU.RCP R29, R74 ;  /* 0x0000004a001d7308 */ /* 0x000e640000001000 */
[----:B-1----:R-:W-:-:S04]  /*8060*/  FFMA R0, R74, R29, -1 ;  /* 0xbf8000004a007423 */ /* 0x002fc8000000001d */
[----:B------:R-:W-:-:S04]  /*8070*/  FADD.FTZ R0, -R0, -RZ ;  /* 0x800000ff00007221 */ /* 0x000fc80000010100 */
[----:B------:R-:W-:-:S07]  /*8080*/  FFMA R29, R29, R0, R29 ;  /* 0x000000001d1d7223 */ /* 0x000fce000000001d */
.L_x_205:
[----:B------:R-:W-:Y:S05]  /*8090*/  BSYNC B1 ;  /* 0x0000000000017941 */ /* 0x000fea0003800000 */
.L_x_203:
        /* <DEDUP_REMOVED lines=10> */
.L_x_207:
[----:B------:R-:W1:Y:S02]  /*8140*/  MUFU.RCP R34, R33 ;  /* 0x0000002100227308 */ /* 0x000e640000001000 */
[----:B-1----:R-:W-:-:S04]  /*8150*/  FFMA R0, R33, R34, -1 ;  /* 0xbf80000021007423 */ /* 0x002fc80000000022 */
[----:B------:R-:W-:-:S04]  /*8160*/  FADD.FTZ R3, -R0, -RZ ;  /* 0x800000ff00037221 */ /* 0x000fc80000010100 */
[----:B------:R-:W-:-:S07]  /*8170*/  FFMA R34, R34, R3, R34 ;  /* 0x0000000322227223 */ /* 0x000fce0000000022 */
.L_x_208:
[----:B------:R-:W-:Y:S05]  /*8180*/  BSYNC B1 ;  /* 0x0000000000017941 */ /* 0x000fea0003800000 */
.L_x_206:
        /* <DEDUP_REMOVED lines=10> */
.L_x_210:
[----:B------:R-:W1:Y:S02]  /*8230*/  MUFU.RCP R31, R78 ;  /* 0x0000004e001f7308 */ /* 0x000e640000001000 */
[----:B-1----:R-:W-:-:S04]  /*8240*/  FFMA R0, R78, R31, -1 ;  /* 0xbf8000004e007423 */ /* 0x002fc8000000001f */
[----:B------:R-:W-:-:S04]  /*8250*/  FADD.FTZ R0, -R0, -RZ ;  /* 0x800000ff00007221 */ /* 0x000fc80000010100 */
[----:B------:R-:W-:-:S07]  /*8260*/  FFMA R31, R31, R0, R31 ;  /* 0x000000001f1f7223 */ /* 0x000fce000000001f */
.L_x_211:
[----:B------:R-:W-:Y:S05]  /*8270*/  BSYNC B1 ;  /* 0x0000000000017941 */ /* 0x000fea0003800000 */
.L_x_209:
        /* <DEDUP_REMOVED lines=10> */
.L_x_213:
[----:B------:R-:W1:Y:S02]  /*8320*/  MUFU.RCP R36, R63 ;  /* 0x0000003f00247308 */ /* 0x000e640000001000 */
[----:B-1----:R-:W-:-:S04]  /*8330*/  FFMA R0, R63, R36, -1 ;  /* 0xbf8000003f007423 */ /* 0x002fc80000000024 */
[----:B------:R-:W-:-:S04]  /*8340*/  FADD.FTZ R3, -R0, -RZ ;  /* 0x800000ff00037221 */ /* 0x000fc80000010100 */
[----:B------:R-:W-:-:S07]  /*8350*/  FFMA R36, R36, R3, R36 ;  /* 0x0000000324247223 */ /* 0x000fce0000000024 */
.L_x_214:
[----:B------:R-:W-:Y:S05]  /*8360*/  BSYNC B1 ;  /* 0x0000000000017941 */ /* 0x000fea0003800000 */
.L_x_212:
        /* <DEDUP_REMOVED lines=10> */
.L_x_216:
[----:B------:R-:W1:Y:S02]  /*8410*/  MUFU.RCP R33, R72 ;  /* 0x0000004800217308 */ /* 0x000e640000001000 */
[----:B-1----:R-:W-:-:S04]  /*8420*/  FFMA R0, R72, R33, -1 ;  /* 0xbf80000048007423 */ /* 0x002fc80000000021 */
[----:B------:R-:W-:-:S04]  /*8430*/  FADD.FTZ R0, -R0, -RZ ;  /* 0x800000ff00007221 */ /* 0x000fc80000010100 */
[----:B------:R-:W-:-:S07]  /*8440*/  FFMA R33, R33, R0, R33 ;  /* 0x0000000021217223 */ /* 0x000fce0000000021 */
.L_x_217:
[----:B------:R-:W-:Y:S05]  /*8450*/  BSYNC B1 ;  /* 0x0000000000017941 */ /* 0x000fea0003800000 */
.L_x_215:
        /* <DEDUP_REMOVED lines=8> */
.L_x_218:
[----:B------:R-:W1:Y:S02]  /*84e0*/  MUFU.RCP R0, R67 ;  /* 0x0000004300007308 */ /* 0x000e640000001000 */
[----:B-1----:R-:W-:-:S04]  /*84f0*/  FFMA R3, R67, R0, -1 ;  /* 0xbf80000043037423 */ /* 0x002fc80000000000 */
[----:B------:R-:W-:-:S04]  /*8500*/  FADD.FTZ R3, -R3, -RZ ;  /* 0x800000ff03037221 */ /* 0x000fc80000010100 */
[----:B------:R-:W-:-:S07]  /*8510*/  FFMA R0, R0, R3, R0 ;  /* 0x0000000300007223 */ /* 0x000fce0000000000 */
.L_x_219:
[----:B------:R-:W-:Y:S01]  /*8520*/  F2FP.BF16.F32.PACK_AB R75, R30, R25 ;  /* 0x000000191e4b723e */ /* 0x000fe200000010ff */
[----:B------:R-:W-:Y:S05]  /*8530*/  WARPSYNC.ALL ;  /* 0x0000000000007948 */ /* 0x000fea0003800000 */
[----:B------:R-:W-:Y:S01]  /*8540*/  F2FP.BF16.F32.PACK_AB R30, R36, R31 ;  /* 0x0000001f241e723e */ /* 0x000fe200000010ff */
[----:B------:R-:W-:Y:S01]  /*8550*/  BSSY B0, `(.L_x_220) ;  /* 0x000001b000007945 */ /* 0x000fe20003800000 */
[----:B------:R-:W-:Y:S02]  /*8560*/  F2FP.BF16.F32.PACK_AB R72, R24, R15 ;  /* 0x0000000f1848723e */ /* 0x000fe400000010ff */
[----:B------:R-:W-:-:S02]  /*8570*/  F2FP.BF16.F32.PACK_AB R73, R26, R21 ;  /* 0x000000151a49723e */ /* 0x000fc400000010ff */
[----:B------:R-:W-:Y:S02]  /*8580*/  F2FP.BF16.F32.PACK_AB R74, R28, R23 ;  /* 0x000000171c4a723e */ /* 0x000fe400000010ff */
[----:B------:R-:W-:Y:S02]  /*8590*/  F2FP.BF16.F32.PACK_AB R31, R0, R33 ;  /* 0x00000021001f723e */ /* 0x000fe400000010ff */
[----:B------:R-:W-:Y:S01]  /*85a0*/  F2FP.BF16.F32.PACK_AB R28, R32, R27 ;  /* 0x0000001b201c723e */ /* 0x000fe200000010ff */
[----:B------:R1:W-:Y:S01]  /*85b0*/  STSM.16.M88.4 [R9+0x4200], R72 ;  /* 0x0042004809007844 */ /* 0x0003e20000000200 */
        /* <DEDUP_REMOVED lines=20> */
.L_x_221:
[----:B------:R-:W-:Y:S05]  /*8700*/  BSYNC B0 ;  /* 0x0000000000007941 */ /* 0x000fea0003800000 */
.L_x_220:
[----:B------:R-:W-:Y:S06]  /*8710*/  BAR.SYNC.DEFER_BLOCKING 0x1, 0x100 ;  /* 0x0044000000007b1d */ /* 0x000fec0000010000 */
[----:B------:R-:W-:Y:S04]  /*8720*/  BSSY B0, `(.L_x_222) ;  /* 0x0000009000007945 */ /* 0x000fe80003800000 */
[----:B------:R-:W-:Y:S05]  /*8730*/  @P0 BRA `(.L_x_223) ;  /* 0x00000000001c0947 */ /* 0x000fea0003800000 */
[----:B------:R-:W-:-:S13]  /*8740*/  ISETP.NE.AND P2, PT, R102, 0x3, PT ;  /* 0x000000036600780c */ /* 0x000fda0003f45270 */
[----:B------:R-:W-:Y:S05]  /*8750*/  @!P2 BRA `(.L_x_224) ;  /* 0x000000000004a947 */ /* 0x000fea0003800000 */
[----:B------:R-:W-:Y:S01]  /*8760*/  BPT.TRAP 0x1 ;  /* 0x000000040000795c */ /* 0x000fe20000300000 */
.L_x_224:
[----:B------:R-:W-:-:S04]  /*8770*/  ULEA UR4, UR42, UR52, 0x3 ;  /* 0x000000342a047291 */ /* 0x000fc8000f8e183f */
[----:B------:R-:W-:-:S04]  /*8780*/  UIADD3 UR4, UR4, 0x60, URZ ;  /* 0x0000006004047890 */ /* 0x000fc8000fffe03f */
[----:B------:R-:W-:-:S09]  /*8790*/  UPRMT UR4, UR51, 0x654, UR4 ;  /* 0x0000065433047896 */ /* 0x000fd20008000004 */
[----:B------:R-:W-:Y:S03]  /*87a0*/  SYNCS.ARRIVE.TRANS64.RED.A1T0 RZ, [UR4], RZ ;  /* 0x000000ffffff79a7 */ /* 0x000fe60008100404 */
.L_x_223:
[----:B------:R-:W-:Y:S05]  /*87b0*/  BSYNC B0 ;  /* 0x0000000000007941 */ /* 0x000fea0003800000 */
.L_x_222:
[----:B------:R-:W-:Y:S01]  /*87c0*/  UIADD3 UR4, UR42, 0x1, URZ ;  /* 0x000000012a047890 */ /* 0x000fe2000fffe03f */
[----:B------:R-:W-:Y:S03]  /*87d0*/  BSSY B0, `(.L_x_225) ;  /* 0x0000034000007945 */ /* 0x000fe60003800000 */
[----:B------:R-:W-:-:S04]  /*87e0*/  UISETP.NE.AND UP0, UPT, UR4, 0x4, UPT ;  /* 0x000000040400788c */ /* 0x000fc8000bf05270 */
[----:B------:R-:W-:Y:S01]  /*87f0*/  USEL UR42, UR4, URZ, UP0 ;  /* 0x0000003f042a7287 */ /* 0x000fe20008000000 */
[----:B------:R-:W-:Y:S11]  /*8800*/  @P0 BRA `(.L_x_226) ;  /* 0x0000000000c00947 */ /* 0x000ff60003800000 */
[----:B------:R-:W-:-:S13]  /*8810*/  ISETP.NE.AND P2, PT, R102, 0x3, PT ;  /* 0x000000036600780c */ /* 0x000fda0003f45270 */
[----:B------:R-:W-:Y:S05]  /*8820*/  @!P2 BRA `(.L_x_227) ;  /* 0x000000000004a947 */ /* 0x000fea0003800000 */
[----:B------:R-:W-:Y:S01]  /*8830*/  BPT.TRAP 0x1 ;  /* 0x000000040000795c */ /* 0x000fe20000300000 */
.L_x_227:
[----:B-1----:R-:W-:Y:S01]  /*8840*/  SHF.L.U32 R0, R13, 0x1f, RZ ;  /* 0x0000001f0d007819 */ /* 0x002fe200000006ff */
[----:B------:R-:W-:Y:S01]  /*8850*/  BSSY B1, `(.L_x_228) ;  /* 0x0000004000017945 */ /* 0x000fe20003800000 */
[----:B------:R-:W-:-:S04]  /*8860*/  LEA R3, R4, UR52, 0x3 ;  /* 0x0000003404037c11 */ /* 0x000fc8000f8e18ff */
[----:B------:R-:W1:Y:S02]  /*8870*/  SYNCS.PHASECHK.TRANS64.TRYWAIT P2, [R3+URZ+0x40], R0 ;  /* 0x00004000030075a7 */ /* 0x000e64000804017f */
[----:B-1----:R-:W-:Y:S05]  /*8880*/  @!P2 BRA `(.L_x_229) ;  /* 0x000000500024a947 */ /* 0x002fea0003800000 */
.L_x_361:
[----:B------:R-:W-:Y:S05]  /*8890*/  BSYNC B1 ;  /* 0x0000000000017941 */ /* 0x000fea0003800000 */
.L_x_228:
[----:B------:R-:W-:Y:S05]  /*88a0*/  @P1 BRA `(.L_x_226) ;  /* 0x0000000000981947 */ /* 0x000fea0003800000 */
[----:B------:R-:W-:Y:S01]  /*88b0*/  IMAD R4, R4, 0x2000, R11 ;  /* 0x0000200004047824 */ /* 0x000fe200078e020b */
[----:B------:R-:W-:Y:S05]  /*88c0*/  WARPSYNC.ALL ;  /* 0x0000000000007948 */ /* 0x000fea0003800000 */
[C---:B-1----:R-:W-:Y:S01]  /*88d0*/  IADD3 R0, R4.reuse, 0x20, RZ ;  /* 0x0000002004007810 */ /* 0x042fe20007ffe0ff */
[----:B------:R-:W-:Y:S01]  /*88e0*/  @P6 VIADD R0, R4, 0xffffffe0 ;  /* 0xffffffe004006836 */ /* 0x000fe20000000000 */
[----:B------:R-:W1:Y:S04]  /*88f0*/  LDSM.16.M88.4 R12, [R4] ;  /* 0x00000000040c783b */ /* 0x000e680000000200 */
[----:B------:R-:W2:Y:S01]  /*8900*/  LDSM.16.M88.4 R24, [R0] ;  /* 0x000000000018783b */ /* 0x000ea20000000200 */
[C---:B-1----:R-:W-:Y:S01]  /*8910*/  LOP3.LUT R5, R12.reuse, 0xffff0000, RZ, 0xc0, !PT ;  /* 0xffff00000c057812 */ /* 0x042fe200078ec0ff */
[----:B------:R-:W-:Y:S01]  /*8920*/  IMAD.U32 R7, R13, 0x10000, RZ ;  /* 0x000100000d077824 */ /* 0x000fe200078e00ff */
[----:B------:R-:W-:Y:S01]  /*8930*/  SHF.L.U32 R3, R12, 0x10, RZ ;  /* 0x000000100c037819 */ /* 0x000fe200000006ff */
[----:B------:R-:W-:Y:S01]  /*8940*/  IMAD.U32 R23, R15, 0x10000, RZ ;  /* 0x000100000f177824 */ /* 0x000fe200078e00ff */
[----:B------:R-:W-:Y:S01]  /*8950*/  LOP3.LUT R13, R13, 0xffff0000, RZ, 0xc0, !PT ;  /* 0xffff00000d0d7812 */ /* 0x000fe200078ec0ff */
[----:B--2---:R-:W-:Y:S01]  /*8960*/  IMAD.U32 R33, R25, 0x10000, RZ ;  /* 0x0001000019217824 */ /* 0x004fe200078e00ff */
[C---:B------:R-:W-:Y:S01]  /*8970*/  SHF.L.U32 R11, R14.reuse, 0x10, RZ ;  /* 0x000000100e0b7819 */ /* 0x040fe200000006ff */
[----:B------:R-:W-:Y:S01]  /*8980*/  IMAD.U32 R39, R27, 0x10000, RZ ;  /* 0x000100001b277824 */ /* 0x000fe200078e00ff */
        /* <DEDUP_REMOVED lines=24> */
.L_x_226:
[----:B------:R-:W-:Y:S05]  /*8b10*/  BSYNC B0 ;  /* 0x0000000000007941 */ /* 0x000fea0003800000 */
.L_x_225:
[----:B------:R-:W-:Y:S01]  /*8b20*/  MOV R57, 0x3bbb989d ;  /* 0x3bbb989d00397802 */ /* 0x000fe20000000f00 */
[C---:B------:R-:W-:Y:S01]  /*8b30*/  FFMA R6, R93.reuse, R40, R6 ;  /* 0x000000285d067223 */ /* 0x040fe20000000006 */
[----:B------:R-:W-:Y:S02]  /*8b40*/  IMAD.MOV.U32 R59, RZ, RZ, 0x437c0000 ;  /* 0x437c0000ff3b7424 */ /* 0x000fe400078e00ff */
[C---:B------:R-:W-:Y:S01]  /*8b50*/  FFMA R8, R93.reuse, R41, R8 ;  /* 0x000000295d087223 */ /* 0x040fe20000000008 */
[C---:B------:R-:W-:Y:S01]  /*8b60*/  FFMA R10, R93.reuse, R42, R10 ;  /* 0x0000002a5d0a7223 */ /* 0x040fe2000000000a */
[----:B-1----:R-:W-:Y:S01]  /*8b70*/  FFMA.SAT R0, -R6, R57, 0.5 ;  /* 0x3f00000006007423 */ /* 0x002fe20000002139 */
[C---:B------:R-:W-:Y:S01]  /*8b80*/  FFMA R12, R93.reuse, R43, R12 ;  /* 0x0000002b5d0c7223 */ /* 0x040fe2000000000c */
[-C--:B------:R-:W-:Y:S01]  /*8b90*/  FFMA.SAT R4, -R8, R57.reuse, 0.5 ;  /* 0x3f00000008047423 */ /* 0x080fe20000002139 */
[----:B------:R-:W-:Y:S01]  /*8ba0*/  FFMA.SAT R13, -R10, R57, 0.5 ;  /* 0x3f0000000a0d7423 */ /* 0x000fe20000002139 */
[-C--:B------:R-:W-:Y:S01]  /*8bb0*/  FFMA.RM R0, R0, R59.reuse, 12582913 ;  /* 0x4b40000100007423 */ /* 0x080fe2000000403b */
[----:B------:R-:W-:Y:S01]  /*8bc0*/  FFMA R14, R93, R44, R14 ;  /* 0x0000002c5d0e7223 */ /* 0x000fe2000000000e */
[-C--:B------:R-:W-:Y:S01]  /*8bd0*/  FFMA.RM R4, R4, R59.reuse, 12582913 ;  /* 0x4b40000104047423 */ /* 0x080fe2000000403b */
[----:B------:R-:W-:Y:S01]  /*8be0*/  FFMA.RM R13, R13, R59, 12582913 ;  /* 0x4b4000010d0d7423 */ /* 0x000fe2000000403b */
[----:B------:R-:W-:Y:S01]  /*8bf0*/  FADD R3, R0, -12583039 ;  /* 0xcb40007f00037421 */ /* 0x000fe20000000000 */
[----:B------:R-:W-:Y:S01]  /*8c00*/  FFMA R20, R93, R45, R20 ;  /* 0x0000002d5d147223 */ /* 0x000fe20000000014 */
[----:B------:R-:W-:Y:S01]  /*8c10*/  FADD R11, R4, -12583039 ;  /* 0xcb40007f040b7421 */ /* 0x000fe20000000000 */
[----:B------:R-:W-:Y:S01]  /*8c20*/  FADD R15, R13, -12583039 ;  /* 0xcb40007f0d0f7421 */ /* 0x000fe20000000000 */
[----:B------:R-:W-:Y:S01]  /*8c30*/  FFMA R3, -R6, 1.4426950216293334961, -R3 ;  /* 0x3fb8aa3b06037823 */ /* 0x000fe20000000903 */
[-C--:B------:R-:W-:Y:S01]  /*8c40*/  FFMA.SAT R24, -R20, R57.reuse, 0.5 ;  /* 0x3f00000014187423 */ /* 0x080fe20000002139 */
[----:B------:R-:W-:Y:S01]  /*8c50*/  FFMA R11, -R8, 1.4426950216293334961, -R11 ;  /* 0x3fb8aa3b080b7823 */ /* 0x000fe2000000090b */
[----:B------:R-:W-:Y:S01]  /*8c60*/  FFMA R15, -R10, 1.4426950216293334961, -R15 ;  /* 0x3fb8aa3b0a0f7823 */ /* 0x000fe2000000090f */
[----:B------:R-:W-:Y:S01]  /*8c70*/  FFMA R3, -R6, 1.925963033500011079e-08, R3 ;  /* 0x32a5706006037823 */ /* 0x000fe20000000103 */
[----:B------:R-:W-:Y:S01]  /*8c80*/  FFMA.SAT R6, -R12, R57, 0.5 ;  /* 0x3f0000000c067423 */ /* 0x000fe20000002139 */
[----:B------:R-:W-:Y:S01]  /*8c90*/  FFMA R11, -R8, 1.925963033500011079e-08, R11 ;  /* 0x32a57060080b7823 */ /* 0x000fe2000000010b */
[----:B------:R-:W-:Y:S01]  /*8ca0*/  FFMA R15, -R10, 1.925963033500011079e-08, R15 ;  /* 0x32a570600a0f7823 */ /* 0x000fe2000000010f */
[-C--:B------:R-:W-:Y:S01]  /*8cb0*/  FFMA.RM R24, R24, R59.reuse, 12582913 ;  /* 0x4b40000118187423 */ /* 0x080fe2000000403b */
[----:B------:R-:W-:Y:S01]  /*8cc0*/  FFMA.RM R8, R6, R59, 12582913 ;  /* 0x4b40000106087423 */ /* 0x000fe2000000403b */
[----:B------:R-:W-:Y:S01]  /*8cd0*/  FFMA.SAT R6, -R14, R57, 0.5 ;  /* 0x3f0000000e067423 */ /* 0x000fe20000002139 */
[C---:B------:R-:W-:Y:S01]  /*8ce0*/  FFMA R47, R93.reuse, R47, R58 ;  /* 0x0000002f5d2f7223 */ /* 0x040fe2000000003a */
[----:B------:R-:W-:Y:S01]  /*8cf0*/  FADD R25, R24, -12583039 ;  /* 0xcb40007f18197421 */ /* 0x000fe20000000000 */
[C---:B------:R-:W-:Y:S01]  /*8d00*/  FFMA R48, R93.reuse, R48, R60 ;  /* 0x000000305d307223 */ /* 0x040fe2000000003c */
[----:B------:R-:W-:Y:S01]  /*8d10*/  FFMA.RM R10, R6, R59, 12582913 ;  /* 0x4b400001060a7423 */ /* 0x000fe2000000403b */
[C---:B------:R-:W-:Y:S01]  /*8d20*/  FFMA R5, R93.reuse, R50, R5 ;  /* 0x000000325d057223 */ /* 0x040fe20000000005 */
[----:B------:R-:W-:Y:S01]  /*8d30*/  FFMA R25, -R20, 1.4426950216293334961, -R25 ;  /* 0x3fb8aa3b14197823 */ /* 0x000fe20000000919 */
[----:B------:R-:W-:Y:S01]  /*8d40*/  FFMA.SAT R26, -R48, R57, 0.5 ;  /* 0x3f000000301a7423 */ /* 0x000fe20000002139 */
[----:B------:R-:W-:Y:S01]  /*8d50*/  FADD R23, R10, -12583039 ;  /* 0xcb40007f0a177421 */ /* 0x000fe20000000000 */
[----:B------:R-:W-:Y:S01]  /*8d60*/  FFMA R49, R93, R49, R62 ;  /* 0x000000315d317223 */ /* 0x000fe2000000003e */
[----:B------:R-:W-:Y:S01]  /*8d70*/  FFMA R25, -R20, 1.925963033500011079e-08, R25 ;  /* 0x32a5706014197823 */ /* 0x000fe20000000119 */
[----:B------:R-:W-:Y:S01]  /*8d80*/  FFMA.RM R26, R26, R59, 12582913 ;  /* 0x4b4000011a1a7423 */ /* 0x000fe2000000403b */
[----:B------:R-:W-:Y:S01]  /*8d90*/  FFMA R23, -R14, 1.4426950216293334961, -R23 ;  /* 0x3fb8aa3b0e177823 */ /* 0x000fe20000000917 */
[-C--:B------:R-:W-:Y:S01]  /*8da0*/  FFMA.SAT R31, -R5, R57.reuse, 0.5 ;  /* 0x3f000000051f7423 */ /* 0x080fe20000002139 */
[-C--:B------:R-:W-:Y:S01]  /*8db0*/  FFMA.SAT R28, -R49, R57.reuse, 0.5 ;  /* 0x3f000000311c7423 */ /* 0x080fe20000002139 */
[----:B------:R-:W-:Y:S01]  /*8dc0*/  FADD R27, R26, -12583039 ;  /* 0xcb40007f1a1b7421 */ /* 0x000fe20000000000 */
[----:B------:R-:W-:Y:S01]  /*8dd0*/  FFMA R23, -R14, 1.925963033500011079e-08, R23 ;  /* 0x32a570600e177823 */ /* 0x000fe20000000117 */
[----:B------:R-:W-:Y:S01]  /*8de0*/  FFMA.SAT R14, -R47, R57, 0.5 ;  /* 0x3f0000002f0e7423 */ /* 0x000fe20000002139 */
[----:B------:R-:W-:Y:S01]  /*8df0*/  FADD R21, R8, -12583039 ;  /* 0xcb40007f08157421 */ /* 0x000fe20000000000 */
[-C--:B------:R-:W-:Y:S01]  /*8e00*/  FFMA.RM R32, R31, R59.reuse, 12582913 ;  /* 0x4b4000011f207423 */ /* 0x080fe2000000403b */
[-C--:B------:R-:W-:Y:S01]  /*8e10*/  FFMA.RM R28, R28, R59.reuse, 12582913 ;  /* 0x4b4000011c1c7423 */ /* 0x080fe2000000403b */
[----:B------:R-:W-:Y:S01]  /*8e20*/  FFMA.RM R14, R14, R59, 12582913 ;  /* 0x4b4000010e0e7423 */ /* 0x000fe2000000403b */
[----:B------:R-:W-:Y:S01]  /*8e30*/  FFMA R29, -R48, 1.4426950216293334961, -R27 ;  /* 0x3fb8aa3b301d7823 */ /* 0x000fe2000000091b */
[----:B------:R-:W1:Y:S01]  /*8e40*/  MUFU.EX2 R3, R3 ;  /* 0x0000000300037308 */ /* 0x000e620000000800 */
[----:B------:R-:W-:Y:S01]  /*8e50*/  FFMA R21, -R12, 1.4426950216293334961, -R21 ;  /* 0x3fb8aa3b0c157823 */ /* 0x000fe20000000915 */
[----:B------:R-:W-:Y:S01]  /*8e60*/  FADD R20, R14, -12583039 ;  /* 0xcb40007f0e147421 */ /* 0x000fe20000000000 */
[C---:B------:R-:W-:Y:S01]  /*8e70*/  FFMA R46, R93.reuse, R46, R56 ;  /* 0x0000002e5d2e7223 */ /* 0x040fe20000000038 */
[C---:B------:R-:W-:Y:S01]  /*8e80*/  FFMA R51, R93.reuse, R51, R64 ;  /* 0x000000335d337223 */ /* 0x040fe20000000040 */
[----:B------:R-:W-:Y:S01]  /*8e90*/  FFMA R55, R93, R55, R68 ;  /* 0x000000375d377223 */ /* 0x000fe20000000044 */
[----:B------:R-:W-:Y:S01]  /*8ea0*/  FFMA R20, -R47, 1.4426950216293334961, -R20 ;  /* 0x3fb8aa3b2f147823 */ /* 0x000fe20000000914 */
[----:B------:R-:W-:Y:S01]  /*8eb0*/  FADD R30, R28, -12583039 ;  /* 0xcb40007f1c1e7421 */ /* 0x000fe20000000000 */
[C---:B------:R-:W-:Y:S01]  /*8ec0*/  FFMA R52, R93.reuse, R52, R66 ;  /* 0x000000345d347223 */ /* 0x040fe20000000042 */
[----:B------:R-:W-:Y:S01]  /*8ed0*/  FFMA R53, R93, R53, R94 ;  /* 0x000000355d357223 */ /* 0x000fe2000000005e */
[----:B------:R-:W-:Y:S01]  /*8ee0*/  FFMA R20, -R47, 1.925963033500011079e-08, R20 ;  /* 0x32a570602f147823 */ /* 0x000fe20000000114 */
[----:B------:R-:W-:Y:S01]  /*8ef0*/  FFMA R7, R93, R54, R7 ;  /* 0x000000365d077223 */ /* 0x000fe20000000007 */
[----:B------:R-:W-:Y:S01]  /*8f00*/  FFMA R21, -R12, 1.925963033500011079e-08, R21 ;  /* 0x32a570600c157823 */ /* 0x000fe20000000115 */
[-C--:B------:R-:W-:Y:S01]  /*8f10*/  FFMA.SAT R12, -R46, R57.reuse, 0.5 ;  /* 0x3f0000002e0c7423 */ /* 0x080fe20000002139 */
[----:B------:R2:W-:Y:S01]  /*8f20*/  MUFU.EX2 R27, R20 ;  /* 0x00000014001b7308 */ /* 0x0005e20000000800 */
[-C--:B------:R-:W-:Y:S01]  /*8f30*/  FFMA.SAT R33, -R51, R57.reuse, 0.5 ;  /* 0x3f00000033217423 */ /* 0x080fe20000002139 */
[-C--:B------:R-:W-:Y:S01]  /*8f40*/  FFMA.SAT R39, -R55, R57.reuse, 0.5 ;  /* 0x3f00000037277423 */ /* 0x080fe20000002139 */
[----:B------:R-:W-:Y:S01]  /*8f50*/  FFMA R30, -R49, 1.4426950216293334961, -R30 ;  /* 0x3fb8aa3b311e7823 */ /* 0x000fe2000000091e */
[-C--:B------:R-:W-:Y:S01]  /*8f60*/  FFMA.SAT R35, -R52, R57.reuse, 0.5 ;  /* 0x3f00000034237423 */ /* 0x080fe20000002139 */
[-C--:B------:R-:W-:Y:S01]  /*8f70*/  FFMA.SAT R36, -R53, R57.reuse, 0.5 ;  /* 0x3f00000035247423 */ /* 0x080fe20000002139 */
[----:B------:R-:W-:Y:S01]  /*8f80*/  FFMA.SAT R38, -R7, R57, 0.5 ;  /* 0x3f00000007267423 */ /* 0x000fe20000002139 */
[-C--:B------:R-:W-:Y:S01]  /*8f90*/  FFMA.RM R12, R12, R59.reuse, 12582913 ;  /* 0x4b4000010c0c7423 */ /* 0x080fe2000000403b */
[-C--:B------:R-:W-:Y:S01]  /*8fa0*/  FFMA.RM R33, R33, R59.reuse, 12582913 ;  /* 0x4b40000121217423 */ /* 0x080fe2000000403b */
[----:B--2---:R-:W-:Y:S01]  /*8fb0*/  FADD R20, R32, -12583039 ;  /* 0xcb40007f20147421 */ /* 0x004fe20000000000 */
[-C--:B------:R-:W-:Y:S01]  /*8fc0*/  FFMA.RM R39, R39, R59.reuse, 12582913 ;  /* 0x4b40000127277423 */ /* 0x080fe2000000403b */
[----:B------:R-:W-:Y:S01]  /*8fd0*/  FFMA R30, -R49, 1.925963033500011079e-08, R30 ;  /* 0x32a57060311e7823 */ /* 0x000fe2000000011e */
[-C--:B------:R-:W-:Y:S01]  /*8fe0*/  FFMA.RM R35, R35, R59.reuse, 12582913 ;  /* 0x4b40000123237423 */ /* 0x080fe2000000403b */
[C---:B------:R-:W-:Y:S01]  /*8ff0*/  FFMA R20, -R5.reuse, 1.4426950216293334961, -R20 ;  /* 0x3fb8aa3b05147823 */ /* 0x040fe20000000914 */
[-C--:B------:R-:W-:Y:S01]  /*9000*/  FFMA.RM R36, R36, R59.reuse, 12582913 ;  /* 0x4b40000124247423 */ /* 0x080fe2000000403b */
[----:B------:R-:W-:Y:S01]  /*9010*/  FFMA.RM R38, R38, R59, 12582913 ;  /* 0x4b40000126267423 */ /* 0x000fe2000000403b */
[----:B------:R-:W-:Y:S01]  /*9020*/  SHF.L.U32 R0, R0, 0x17, RZ ;  /* 0x0000001700007819 */ /* 0x000fe200000006ff */
[----:B------:R-:W-:Y:S01]  /*9030*/  FFMA R20, -R5, 1.925963033500011079e-08, R20 ;  /* 0x32a5706005147823 */ /* 0x000fe20000000114 */
[----:B------:R2:W-:Y:S01]  /*9040*/  MUFU.EX2 R6, R15 ;  /* 0x0000000f00067308 */ /* 0x0005e20000000800 */
[----:B------:R-:W-:Y:S01]  /*9050*/  FADD R34, R33, -12583039 ;  /* 0xcb40007f21227421 */ /* 0x000fe20000000000 */
[----:B------:R-:W-:Y:S01]  /*9060*/  FADD R37, R35, -12583039 ;  /* 0xcb40007f23257421 */ /* 0x000fe20000000000 */
[----:B------:R-:W-:Y:S01]  /*9070*/  FADD R40, R38, -12583039 ;  /* 0xcb40007f26287421 */ /* 0x000fe20000000000 */
[----:B-1----:R-:W-:Y:S01]  /*9080*/  FFMA R41, R0, R3, 1 ;  /* 0x3f80000000297423 */ /* 0x002fe20000000003 */
[----:B------:R-:W-:Y:S01]  /*9090*/  FFMA R34, -R51, 1.4426950216293334961, -R34 ;  /* 0x3fb8aa3b33227823 */ /* 0x000fe20000000922 */
[----:B------:R-:W-:Y:S01]  /*90a0*/  FFMA R37, -R52, 1.4426950216293334961, -R37 ;  /* 0x3fb8aa3b34257823 */ /* 0x000fe20000000925 */
[----:B------:R-:W-:Y:S01]  /*90b0*/  FFMA R40, -R7, 1.4426950216293334961, -R40 ;  /* 0x3fb8aa3b07287823 */ /* 0x000fe20000000928 */
[----:B------:R1:W-:Y:S01]  /*90c0*/  MUFU.EX2 R5, R20 ;  /* 0x0000001400057308 */ /* 0x0003e20000000800 */
[----:B--2---:R-:W-:Y:S01]  /*90d0*/  FADD R15, R12, -12583039 ;  /* 0xcb40007f0c0f7421 */ /* 0x004fe20000000000 */
[----:B------:R-:W-:Y:S01]  /*90e0*/  FFMA R29, -R48, 1.925963033500011079e-08, R29 ;  /* 0x32a57060301d7823 */ /* 0x000fe2000000011d */
[----:B------:R-:W-:Y:S01]  /*90f0*/  FFMA R34, -R51, 1.925963033500011079e-08, R34 ;  /* 0x32a5706033227823 */ /* 0x000fe20000000122 */
[----:B------:R-:W-:Y:S01]  /*9100*/  IADD3 R0, R41, 0x1800000, RZ ;  /* 0x0180000029007810 */ /* 0x000fe20007ffe0ff */
[----:B------:R-:W-:Y:S01]  /*9110*/  FFMA R15, -R46, 1.4426950216293334961, -R15 ;  /* 0x3fb8aa3b2e0f7823 */ /* 0x000fe2000000090f */
[----:B------:R-:W-:Y:S01]  /*9120*/  FFMA R37, -R52, 1.925963033500011079e-08, R37 ;  /* 0x32a5706034257823 */ /* 0x000fe20000000125 */
[----:B------:R-:W-:Y:S01]  /*9130*/  FFMA R40, -R7, 1.925963033500011079e-08, R40 ;  /* 0x32a5706007287823 */ /* 0x000fe20000000128 */
[----:B------:R2:W-:Y:S01]  /*9140*/  MUFU.EX2 R31, R30 ;  /* 0x0000001e001f7308 */ /* 0x0005e20000000800 */
[----:B-1----:R-:W-:Y:S01]  /*9150*/  FADD R20, R39, -12583039 ;  /* 0xcb40007f27147421 */ /* 0x002fe20000000000 */
[----:B------:R-:W-:Y:S01]  /*9160*/  FFMA R15, -R46, 1.925963033500011079e-08, R15 ;  /* 0x32a570602e0f7823 */ /* 0x000fe2000000010f */
[----:B------:R-:W-:Y:S01]  /*9170*/  LOP3.LUT R0, R0, 0x7f800000, RZ, 0xc0, !PT ;  /* 0x7f80000000007812 */ /* 0x000fe200078ec0ff */
[----:B------:R-:W-:-:S02]  /*9180*/  IMAD.SHL.U32 R8, R8, 0x800000, RZ ;  /* 0x0080000008087824 */ /* 0x000fc400078e00ff */
[----:B------:R-:W-:Y:S01]  /*9190*/  FFMA R42, -R55, 1.4426950216293334961, -R20 ;  /* 0x3fb8aa3b372a7823 */ /* 0x000fe20000000914 */
[----:B------:R-:W-:Y:S01]  /*91a0*/  SHF.L.U32 R13, R13, 0x17, RZ ;  /* 0x000000170d0d7819 */ /* 0x000fe200000006ff */
[----:B------:R-:W-:Y:S01]  /*91b0*/  IMAD.SHL.U32 R24, R24, 0x800000, RZ ;  /* 0x0080000018187824 */ /* 0x000fe200078e00ff */
[----:B------:R-:W1:Y:S01]  /*91c0*/  MUFU.EX2 R21, R21 ;  /* 0x0000001500157308 */ /* 0x000e620000000800 */
[----:B--2---:R-:W-:Y:S01]  /*91d0*/  FADD R30, R36, -12583039 ;  /* 0xcb40007f241e7421 */ /* 0x004fe20000000000 */
[----:B------:R-:W-:Y:S01]  /*91e0*/  FFMA R42, -R55, 1.925963033500011079e-08, R42 ;  /* 0x32a57060372a7823 */ /* 0x000fe2000000012a */
[----:B------:R-:W-:Y:S01]  /*91f0*/  ISETP.GT.U32.AND P1, PT, R0, 0x1ffffff, PT ;  /* 0x01ffffff0000780c */ /* 0x000fe20003f24070 */
[----:B------:R-:W-:Y:S02]  /*9200*/  IMAD.SHL.U32 R4, R4, 0x800000, RZ ;  /* 0x0080000004047824 */ /* 0x000fe400078e00ff */
[C---:B------:R-:W-:Y:S01]  /*9210*/  FFMA R30, -R53.reuse, 1.4426950216293334961, -R30 ;  /* 0x3fb8aa3b351e7823 */ /* 0x040fe2000000091e */
[----:B------:R-:W-:Y:S01]  /*9220*/  SHF.L.U32 R10, R10, 0x17, RZ ;  /* 0x000000170a0a7819 */ /* 0x000fe200000006ff */
[----:B------:R-:W-:Y:S01]  /*9230*/  IMAD.SHL.U32 R14, R14, 0x800000, RZ ;  /* 0x008000000e0e7824 */ /* 0x000fe200078e00ff */
[----:B------:R-:W2:Y:S01]  /*9240*/  MUFU.EX2 R25, R25 ;  /* 0x0000001900197308 */ /* 0x000ea20000000800 */
[----:B------:R-:W-:Y:S01]  /*9250*/  FFMA R30, -R53, 1.925963033500011079e-08, R30 ;  /* 0x32a57060351e7823 */ /* 0x000fe2000000011e */
[----:B------:R-:W-:Y:S01]  /*9260*/  SHF.L.U32 R12, R12, 0x17, RZ ;  /* 0x000000170c0c7819 */ /* 0x000fe200000006ff */
[----:B------:R-:W-:Y:S01]  /*9270*/  IMAD.SHL.U32 R28, R28, 0x800000, RZ ;  /* 0x008000001c1c7824 */ /* 0x000fe200078e00ff */
[----:B------:R-:W-:Y:S01]  /*9280*/  SHF.L.U32 R26, R26, 0x17, RZ ;  /* 0x000000171a1a7819 */ /* 0x000fe200000006ff */
[----:B------:R-:W-:Y:S01]  /*9290*/  IMAD.SHL.U32 R32, R32, 0x800000, RZ ;  /* 0x0080000020207824 */ /* 0x000fe200078e00ff */
[----:B------:R-:W-:Y:S01]  /*92a0*/  SHF.L.U32 R33, R33, 0x17, RZ ;  /* 0x0000001721217819 */ /* 0x000fe200000006ff */
[----:B------:R-:W-:Y:S01]  /*92b0*/  IMAD.SHL.U32 R35, R35, 0x800000, RZ ;  /* 0x0080000023237824 */ /* 0x000fe200078e00ff */
[----:B------:R-:W3:Y:S01]  /*92c0*/  MUFU.EX2 R11, R11 ;  /* 0x0000000b000b7308 */ /* 0x000ee20000000800 */
[----:B------:R-:W-:Y:S01]  /*92d0*/  SHF.L.U32 R36, R36, 0x17, RZ ;  /* 0x0000001724247819 */ /* 0x000fe200000006ff */
[----:B------:R-:W-:Y:S01]  /*92e0*/  IMAD.SHL.U32 R39, R39, 0x800000, RZ ;  /* 0x0080000027277824 */ /* 0x000fe200078e00ff */
[----:B------:R-:W-:Y:S01]  /*92f0*/  SHF.L.U32 R38, R38, 0x17, RZ ;  /* 0x0000001726267819 */ /* 0x000fe200000006ff */
[----:B------:R-:W-:Y:S01]  /*9300*/  BSSY B1, `(.L_x_230) ;  /* 0x0000022000017945 */ /* 0x000fe20003800000 */
[----:B-1----:R-:W-:Y:S01]  /*9310*/  FFMA R8, R8, R21, 1 ;  /* 0x3f80000008087423 */ /* 0x002fe20000000015 */
[----:B------:R-:W-:Y:S01]  /*9320*/  FFMA R13, R13, R6, 1 ;  /* 0x3f8000000d0d7423 */ /* 0x000fe20000000006 */
[----:B------:R-:W-:Y:S01]  /*9330*/  FFMA R14, R14, R27, 1 ;  /* 0x3f8000000e0e7423 */ /* 0x000fe2000000001b */
[----:B------:R-:W1:Y:S01]  /*9340*/  MUFU.EX2 R23, R23 ;  /* 0x0000001700177308 */ /* 0x000e620000000800 */
[----:B--2---:R-:W-:Y:S01]  /*9350*/  FFMA R24, R24, R25, 1 ;  /* 0x3f80000018187423 */ /* 0x004fe20000000019 */
[----:B------:R-:W-:Y:S01]  /*9360*/  FFMA R28, R28, R31, 1 ;  /* 0x3f8000001c1c7423 */ /* 0x000fe2000000001f */
[----:B------:R-:W-:-:S05]  /*9370*/  FFMA R21, R32, R5, 1 ;  /* 0x3f80000020157423 */ /* 0x000fca0000000005 */
[----:B------:R-:W2:Y:S01]  /*9380*/  MUFU.EX2 R15, R15 ;  /* 0x0000000f000f7308 */ /* 0x000ea20000000800 */
[----:B---3--:R-:W-:-:S07]  /*9390*/  FFMA R44, R4, R11, 1 ;  /* 0x3f800000042c7423 */ /* 0x008fce000000000b */
[----:B------:R-:W3:Y:S01]  /*93a0*/  MUFU.EX2 R29, R29 ;  /* 0x0000001d001d7308 */ /* 0x000ee20000000800 */
[----:B-1----:R-:W-:-:S07]  /*93b0*/  FFMA R23, R10, R23, 1 ;  /* 0x3f8000000a177423 */ /* 0x002fce0000000017 */
[----:B------:R-:W1:Y:S01]  /*93c0*/  MUFU.EX2 R34, R34 ;  /* 0x0000002200227308 */ /* 0x000e620000000800 */
[----:B--2---:R-:W-:-:S07]  /*93d0*/  FFMA R15, R12, R15, 1 ;  /* 0x3f8000000c0f7423 */ /* 0x004fce000000000f */
[----:B------:R-:W2:Y:S01]  /*93e0*/  MUFU.EX2 R20, R37 ;  /* 0x0000002500147308 */ /* 0x000ea20000000800 */
[----:B---3--:R-:W-:-:S07]  /*93f0*/  FFMA R29, R26, R29, 1 ;  /* 0x3f8000001a1d7423 */ /* 0x008fce000000001d */
[----:B------:R-:W3:Y:S01]  /*9400*/  MUFU.EX2 R3, R30 ;  /* 0x0000001e00037308 */ /* 0x000ee20000000800 */
[----:B-1----:R-:W-:-:S07]  /*9410*/  FFMA R34, R33, R34, 1 ;  /* 0x3f80000021227423 */ /* 0x002fce0000000022 */
[----:B------:R-:W1:Y:S01]  /*9420*/  MUFU.EX2 R42, R42 ;  /* 0x0000002a002a7308 */ /* 0x000e620000000800 */
[----:B--2---:R-:W-:-:S07]  /*9430*/  FFMA R35, R35, R20, 1 ;  /* 0x3f80000023237423 */ /* 0x004fce0000000014 */
        /* <DEDUP_REMOVED lines=10> */
.L_x_231:
[----:B------:R-:W1:Y:S02]  /*94e0*/  MUFU.RCP R4, R41 ;  /* 0x0000002900047308 */ /* 0x000e640000001000 */
[----:B-1----:R-:W-:-:S04]  /*94f0*/  FFMA R0, R41, R4, -1 ;  /* 0xbf80000029007423 */ /* 0x002fc80000000004 */
[----:B------:R-:W-:-:S04]  /*9500*/  FADD.FTZ R3, -R0, -RZ ;  /* 0x800000ff00037221 */ /* 0x000fc80000010100 */
[----:B------:R-:W-:-:S07]  /*9510*/  FFMA R4, R4, R3, R4 ;  /* 0x0000000304047223 */ /* 0x000fce0000000004 */
.L_x_232:
[----:B------:R-:W-:Y:S05]  /*9520*/  BSYNC B1 ;  /* 0x0000000000017941 */ /* 0x000fea0003800000 */
.L_x_230:
        /* <DEDUP_REMOVED lines=10> */
.L_x_234:
[----:B------:R-:W1:Y:S02]  /*95d0*/  MUFU.RCP R5, R44 ;  /* 0x0000002c00057308 */ /* 0x000e640000001000 */
[----:B-1----:R-:W-:-:S04]  /*95e0*/  FFMA R0, R44, R5, -1 ;  /* 0xbf8000002c007423 */ /* 0x002fc80000000005 */
[----:B------:R-:W-:-:S04]  /*95f0*/  FADD.FTZ R0, -R0, -RZ ;  /* 0x800000ff00007221 */ /* 0x000fc80000010100 */
[----:B------:R-:W-:-:S07]  /*9600*/  FFMA R5, R5, R0, R5 ;  /* 0x0000000005057223 */ /* 0x000fce0000000005 */
.L_x_235:
[----:B------:R-:W-:Y:S05]  /*9610*/  BSYNC B1 ;  /* 0x0000000000017941 */ /* 0x000fea0003800000 */
.L_x_233:
        /* <DEDUP_REMOVED lines=10> */
.L_x_237:
[----:B------:R-:W1:Y:S02]  /*96c0*/  MUFU.RCP R6, R13 ;  /* 0x0000000d00067308 */ /* 0x000e640000001000 */
[----:B-1----:R-:W-:-:S04]  /*96d0*/  FFMA R0, R13, R6, -1 ;  /* 0xbf8000000d007423 */ /* 0x002fc80000000006 */
[----:B------:R-:W-:-:S04]  /*96e0*/  FADD.FTZ R3, -R0, -RZ ;  /* 0x800000ff00037221 */ /* 0x000fc80000010100 */
[----:B------:R-:W-:-:S07]  /*96f0*/  FFMA R6, R6, R3, R6 ;  /* 0x0000000306067223 */ /* 0x000fce0000000006 */
.L_x_238:
[----:B------:R-:W-:Y:S05]  /*9700*/  BSYNC B1 ;  /* 0x0000000000017941 */ /* 0x000fea0003800000 */
.L_x_236:
        /* <DEDUP_REMOVED lines=10> */
.L_x_240:
[----:B------:R-:W1:Y:S02]  /*97b0*/  MUFU.RCP R7, R8 ;  /* 0x0000000800077308 */ /* 0x000e640000001000 */
[----:B-1----:R-:W-:-:S04]  /*97c0*/  FFMA R0, R8, R7, -1 ;  /* 0xbf80000008007423 */ /* 0x002fc80000000007 */
[----:B------:R-:W-:-:S04]  /*97d0*/  FADD.FTZ R0, -R0, -RZ ;  /* 0x800000ff00007221 */ /* 0x000fc80000010100 */
[----:B------:R-:W-:-:S07]  /*97e0*/  FFMA R7, R7, R0, R7 ;  /* 0x0000000007077223 */ /* 0x000fce0000000007 */
.L_x_241:
[----:B------:R-:W-:Y:S05]  /*97f0*/  BSYNC B1 ;  /* 0x0000000000017941 */ /* 0x000fea0003800000 */
.L_x_239:
        /* <DEDUP_REMOVED lines=10> */
.L_x_243:
[----:B------:R-:W1:Y:S02]  /*98a0*/  MUFU.RCP R8, R23 ;  /* 0x0000001700087308 */ /* 0x000e640000001000 */
[----:B-1----:R-:W-:-:S04]  /*98b0*/  FFMA R0, R23, R8, -1 ;  /* 0xbf80000017007423 */ /* 0x002fc80000000008 */
[----:B------:R-:W-:-:S04]  /*98c0*/  FADD.FTZ R3, -R0, -RZ ;  /* 0x800000ff00037221 */ /* 0x000fc80000010100 */
[----:B------:R-:W-:-:S07]  /*98d0*/  FFMA R8, R8, R3, R8 ;  /* 0x0000000308087223 */ /* 0x000fce0000000008 */
.L_x_244:
[----:B------:R-:W-:Y:S05]  /*98e0*/  BSYNC B1 ;  /* 0x0000000000017941 */ /* 0x000fea0003800000 */
.L_x_242:
        /* <DEDUP_REMOVED lines=10> */
.L_x_246:
[----:B------:R-:W1:Y:S02]  /*9990*/  MUFU.RCP R11, R24 ;  /* 0x00000018000b7308 */ /* 0x000e640000001000 */
[----:B-1----:R-:W-:-:S04]  /*99a0*/  FFMA R0, R24, R11, -1 ;  /* 0xbf80000018007423 */ /* 0x002fc8000000000b */
[----:B------:R-:W-:-:S04]  /*99b0*/  FADD.FTZ R0, -R0, -RZ ;  /* 0x800000ff00007221 */ /* 0x000fc80000010100 */
[----:B------:R-:W-:-:S07]  /*99c0*/  FFMA R11, R11, R0, R11 ;  /* 0x000000000b0b7223 */ /* 0x000fce000000000b */
.L_x_247:
[----:B------:R-:W-:Y:S05]  /*99d0*/  BSYNC B1 ;  /* 0x0000000000017941 */ /* 0x000fea0003800000 */
.L_x_245:
        /* <DEDUP_REMOVED lines=10> */
.L_x_249:
[----:B------:R-:W1:Y:S02]  /*9a80*/  MUFU.RCP R10, R15 ;  /* 0x0000000f000a7308 */ /* 0x000e640000001000 */
[----:B-1----:R-:W-:-:S04]  /*9a90*/  FFMA R0, R15, R10, -1 ;  /* 0xbf8000000f007423 */ /* 0x002fc8000000000a */
[----:B------:R-:W-:-:S04]  /*9aa0*/  FADD.FTZ R3, -R0, -RZ ;  /* 0x800000ff00037221 */ /* 0x000fc80000010100 */
[----:B------:R-:W-:-:S07]  /*9ab0*/  FFMA R10, R10, R3, R10 ;  /* 0x000000030a0a7223 */ /* 0x000fce000000000a */
.L_x_250:
[----:B------:R-:W-:Y:S05]  /*9ac0*/  BSYNC B1 ;  /* 0x0000000000017941 */ /* 0x000fea0003800000 */
.L_x_248:
        /* <DEDUP_REMOVED lines=10> */
.L_x_252:
[----:B------:R-:W1:Y:S02]  /*9b70*/  MUFU.RCP R13, R14 ;  /* 0x0000000e000d7308 */ /* 0x000e640000001000 */
[----:B-1----:R-:W-:-:S04]  /*9b80*/  FFMA R0, R14, R13, -1 ;  /* 0xbf8000000e007423 */ /* 0x002fc8000000000d */
[----:B------:R-:W-:-:S04]  /*9b90*/  FADD.FTZ R0, -R0, -RZ ;  /* 0x800000ff00007221 */ /* 0x000fc80000010100 */
[----:B------:R-:W-:-:S07]  /*9ba0*/  FFMA R13, R13, R0, R13 ;  /* 0x000000000d0d7223 */ /* 0x000fce000000000d */
.L_x_253:
[----:B------:R-:W-:Y:S05]  /*9bb0*/  BSYNC B1 ;  /* 0x0000000000017941 */ /* 0x000fea0003800000 */
.L_x_251:
        /* <DEDUP_REMOVED lines=10> */
.L_x_255:
[----:B------:R-:W1:Y:S02]  /*9c60*/  MUFU.RCP R12, R29 ;  /* 0x0000001d000c7308 */ /* 0x000e640000001000 */
[----:B-1----:R-:W-:-:S04]  /*9c70*/  FFMA R0, R29, R12, -1 ;  /* 0xbf8000001d007423 */ /* 0x002fc8000000000c */
[----:B------:R-:W-:-:S04]  /*9c80*/  FADD.FTZ R3, -R0, -RZ ;  /* 0x800000ff00037221 */ /* 0x000fc80000010100 */
[----:B------:R-:W-:-:S07]  /*9c90*/  FFMA R12, R12, R3, R12 ;  /* 0x000000030c0c7223 */ /* 0x000fce000000000c */
.L_x_256:
[----:B------:R-:W-:Y:S05]  /*9ca0*/  BSYNC B1 ;  /* 0x0000000000017941 */ /* 0x000fea0003800000 */
.L_x_254:
        /* <DEDUP_REMOVED lines=10> */
.L_x_258:
[----:B------:R-:W1:Y:S02]  /*9d50*/  MUFU.RCP R15, R28 ;  /* 0x0000001c000f7308 */ /* 0x000e640000001000 */
[----:B-1----:R-:W-:-:S04]  /*9d60*/  FFMA R0, R28, R15, -1 ;  /* 0xbf8000001c007423 */ /* 0x002fc8000000000f */
[----:B------:R-:W-:-:S04]  /*9d70*/  FADD.FTZ R0, -R0, -RZ ;  /* 0x800000ff00007221 */ /* 0x000fc80000010100 */
[----:B------:R-:W-:-:S07]  /*9d80*/  FFMA R15, R15, R0, R15 ;  /* 0x000000000f0f7223 */ /* 0x000fce000000000f */
.L_x_259:
[----:B------:R-:W-:Y:S05]  /*9d90*/  BSYNC B1 ;  /* 0x0000000000017941 */ /* 0x000fea0003800000 */
.L_x_257:
        /* <DEDUP_REMOVED lines=10> */
.L_x_261:
[----:B------:R-:W1:Y:S02]  /*9e40*/  MUFU.RCP R14, R21 ;  /* 0x00000015000e7308 */ /* 0x000e640000001000 */
[----:B-1----:R-:W-:-:S04]  /*9e50*/  FFMA R0, R21, R14, -1 ;  /* 0xbf80000015007423 */ /* 0x002fc8000000000e */
[----:B------:R-:W-:-:S04]  /*9e60*/  FADD.FTZ R3, -R0, -RZ ;  /* 0x800000ff00037221 */ /* 0x000fc80000010100 */
[----:B------:R-:W-:-:S07]  /*9e70*/  FFMA R14, R14, R3, R14 ;  /* 0x000000030e0e7223 */ /* 0x000fce000000000e */
.L_x_262:
[----:B------:R-:W-:Y:S05]  /*9e80*/  BSYNC B1 ;  /* 0x0000000000017941 */ /* 0x000fea0003800000 */
.L_x_260:
        /* <DEDUP_REMOVED lines=10> */
.L_x_264:
[----:B------:R-:W1:Y:S02]  /*9f30*/  MUFU.RCP R21, R34 ;  /* 0x0000002200157308 */ /* 0x000e640000001000 */
[----:B-1----:R-:W-:-:S04]  /*9f40*/  FFMA R0, R34, R21, -1 ;  /* 0xbf80000022007423 */ /* 0x002fc80000000015 */
[----:B------:R-:W-:-:S04]  /*9f50*/  FADD.FTZ R0, -R0, -RZ ;  /* 0x800000ff00007221 */ /* 0x000fc80000010100 */
[----:B------:R-:W-:-:S07]  /*9f60*/  FFMA R21, R21, R0, R21 ;  /* 0x0000000015157223 */ /* 0x000fce0000000015 */
.L_x_265:
[----:B------:R-:W-:Y:S05]  /*9f70*/  BSYNC B1 ;  /* 0x0000000000017941 */ /* 0x000fea0003800000 */
.L_x_263:
        /* <DEDUP_REMOVED lines=10> */
.L_x_267:
[----:B------:R-:W1:Y:S02]  /*a020*/  MUFU.RCP R20, R35 ;  /* 0x0000002300147308 */ /* 0x000e640000001000 */
[----:B-1----:R-:W-:-:S04]  /*a030*/  FFMA R0, R35, R20, -1 ;  /* 0xbf80000023007423 */ /* 0x002fc80000000014 */
[----:B------:R-:W-:-:S04]  /*a040*/  FADD.FTZ R3, -R0, -RZ ;  /* 0x800000ff00037221 */ /* 0x000fc80000010100 */
[----:B------:R-:W-:-:S07]  /*a050*/  FFMA R20, R20, R3, R20 ;  /* 0x0000000314147223 */ /* 0x000fce0000000014 */
.L_x_268:
[----:B------:R-:W-:Y:S05]  /*a060*/  BSYNC B1 ;  /* 0x0000000000017941 */ /* 0x000fea0003800000 */
.L_x_266:
        /* <DEDUP_REMOVED lines=10> */
.L_x_270:
[----:B------:R-:W1:Y:S02]  /*a110*/  MUFU.RCP R23, R36 ;  /* 0x0000002400177308 */ /* 0x000e640000001000 */
[----:B-1----:R-:W-:-:S04]  /*a120*/  FFMA R0, R36, R23, -1 ;  /* 0xbf80000024007423 */ /* 0x002fc80000000017 */
[----:B------:R-:W-:-:S04]  /*a130*/  FADD.FTZ R0, -R0, -RZ ;  /* 0x800000ff00007221 */ /* 0x000fc80000010100 */
[----:B------:R-:W-:-:S07]  /*a140*/  FFMA R23, R23, R0, R23 ;  /* 0x0000000017177223 */ /* 0x000fce0000000017 */
.L_x_271:
[----:B------:R-:W-:Y:S05]  /*a150*/  BSYNC B1 ;  /* 0x0000000000017941 */ /* 0x000fea0003800000 */
.L_x_269:
        /* <DEDUP_REMOVED lines=10> */
.L_x_273:
[----:B------:R-:W1:Y:S02]  /*a200*/  MUFU.RCP R24, R25 ;  /* 0x0000001900187308 */ /* 0x000e640000001000 */
[----:B-1----:R-:W-:-:S04]  /*a210*/  FFMA R0, R25, R24, -1 ;  /* 0xbf80000019007423 */ /* 0x002fc80000000018 */
[----:B------:R-:W-:-:S04]  /*a220*/  FADD.FTZ R3, -R0, -RZ ;  /* 0x800000ff00037221 */ /* 0x000fc80000010100 */
[----:B------:R-:W-:-:S07]  /*a230*/  FFMA R24, R24, R3, R24 ;  /* 0x0000000318187223 */ /* 0x000fce0000000018 */
.L_x_274:
[----:B------:R-:W-:Y:S05]  /*a240*/  BSYNC B1 ;  /* 0x0000000000017941 */ /* 0x000fea0003800000 */
.L_x_272:
[----:B------:R-:W-:-:S04]  /*a250*/  IADD3 R0, R42, 0x1800000, RZ ;  /* 0x018000002a007810 */ /* 0x000fc80007ffe0ff */
        /* <DEDUP_REMOVED lines=8> */
.L_x_275:
[----:B------:R-:W1:Y:S02]  /*a2e0*/  MUFU.RCP R3, R42 ;  /* 0x0000002a00037308 */ /* 0x000e640000001000 */
[----:B-1----:R-:W-:-:S04]  /*a2f0*/  FFMA R0, R42, R3, -1 ;  /* 0xbf8000002a007423 */ /* 0x002fc80000000003 */
[----:B------:R-:W-:-:S04]  /*a300*/  FADD.FTZ R0, -R0, -RZ ;  /* 0x800000ff00007221 */ /* 0x000fc80000010100 */
[----:B------:R-:W-:-:S07]  /*a310*/  FFMA R3, R3, R0, R3 ;  /* 0x0000000003037223 */ /* 0x000fce0000000003 */
.L_x_276:
        /* <DEDUP_REMOVED lines=24> */
[----:B------:R-:W-:Y:S02]  /*a4a0*/  UIADD3 UR4, UR52, 0x6200, URZ ;  /* 0x0000620034047890 */ /* 0x000fe4000fffe03f */
[----:B------:R-:W-:Y:S01]  /*a4b0*/  UIADD3.X UR9, URZ, UR55, URZ, UP0, !UPT ;  /* 0x000000373f097290 */ /* 0x000fe200087fe43f */
[----:B------:R-:W-:-:S08]  /*a4c0*/  UMOV UR7, UR47 ;  /* 0x0000002f00077c82 */ /* 0x000fd00008000000 */
[----:B------:R2:W-:Y:S01]  /*a4d0*/  UTMASTG.3D [UR4], [UR8] ;  /* 0x00000004080073b5 */ /* 0x0005e20008010000 */
[----:B------:R0:W-:Y:S01]  /*a4e0*/  UTMACMDFLUSH ;  /* 0x00000000000079b7 */ /* 0x0001e20000000000 */
[----:B--2---:R-:W-:-:S04]  /*a4f0*/  DEPBAR.LE SB0, 0x1 ;  /* 0x000080400000791a */ /* 0x004fc80000000000 */
.L_x_278:
[----:B------:R-:W-:Y:S05]  /*a500*/  BSYNC B0 ;  /* 0x0000000000007941 */ /* 0x000fea0003800000 */
.L_x_277:
[----:B------:R-:W-:Y:S06]  /*a510*/  BAR.SYNC.DEFER_BLOCKING 0x1, 0x100 ;  /* 0x0044000000007b1d */ /* 0x000fec0000010000 */
[----:B------:R-:W-:Y:S04]  /*a520*/  BSSY B0, `(.L_x_279) ;  /* 0x0000009000007945 */ /* 0x000fe80003800000 */
[----:B------:R-:W-:Y:S05]  /*a530*/  @P0 BRA `(.L_x_280) ;  /* 0x00000000001c0947 */ /* 0x000fea0003800000 */
[----:B------:R-:W-:-:S13]  /*a540*/  ISETP.NE.AND P0, PT, R102, 0x3, PT ;  /* 0x000000036600780c */ /* 0x000fda0003f05270 */
[----:B------:R-:W-:Y:S05]  /*a550*/  @!P0 BRA `(.L_x_281) ;  /* 0x0000000000048947 */ /* 0x000fea0003800000 */
[----:B------:R-:W-:Y:S01]  /*a560*/  BPT.TRAP 0x1 ;  /* 0x000000040000795c */ /* 0x000fe20000300000 */
.L_x_281:
[----:B------:R-:W-:-:S04]  /*a570*/  ULEA UR4, UR42, UR52, 0x3 ;  /* 0x000000342a047291 */ /* 0x000fc8000f8e183f */
[----:B------:R-:W-:-:S04]  /*a580*/  UIADD3 UR4, UR4, 0x60, URZ ;  /* 0x0000006004047890 */ /* 0x000fc8000fffe03f */
[----:B------:R-:W-:-:S09]  /*a590*/  UPRMT UR4, UR51, 0x654, UR4 ;  /* 0x0000065433047896 */ /* 0x000fd20008000004 */
[----:B------:R-:W-:Y:S03]  /*a5a0*/  SYNCS.ARRIVE.TRANS64.RED.A1T0 RZ, [UR4], RZ ;  /* 0x000000ffffff79a7 */ /* 0x000fe60008100404 */
.L_x_280:
[----:B------:R-:W-:Y:S05]  /*a5b0*/  BSYNC B0 ;  /* 0x0000000000007941 */ /* 0x000fea0003800000 */
.L_x_279:
[----:B------:R-:W-:Y:S01]  /*a5c0*/  IADD3 R16, P0, R16, UR38, RZ ;  /* 0x0000002610107c10 */ /* 0x000fe2000ff1e0ff */
[----:B------:R-:W-:Y:S01]  /*a5d0*/  ULDC.64 UR4, c[0x0][0x8f8] ;  /* 0x00023e0000047ab9 */ /* 0x000fe20000000a00 */
[----:B------:R-:W-:Y:S01]  /*a5e0*/  UIADD3 UR42, UR42, 0x1, URZ ;  /* 0x000000012a2a7890 */ /* 0x000fe2000fffe03f */
[----:B------:R-:W-:Y:S01]  /*a5f0*/  PRMT R0, RZ, 0x7610, R0 ;  /* 0x00007610ff007816 */ /* 0x000fe20000000000 */
[----:B------:R-:W-:Y:S01]  /*a600*/  UMOV UR47, 0xffffffff ;  /* 0xffffffff002f7882 */ /* 0x000fe20000000000 */
[----:B------:R-:W-:Y:S01]  /*a610*/  IADD3.X R17, R17, UR37, RZ, P0, !PT ;  /* 0x0000002511117c10 */ /* 0x000fe200087fe4ff */
[----:B------:R-:W-:Y:S01]  /*a620*/  UISETP.NE.AND UP0, UPT, UR42, 0x4, UPT ;  /* 0x000000042a00788c */ /* 0x000fe2000bf05270 */
[----:B------:R-:W-:Y:S01]  /*a630*/  ISETP.GE.U32.AND P0, PT, R16, UR4, PT ;  /* 0x0000000410007c0c */ /* 0x000fe2000bf06070 */
[----:B------:R-:W-:Y:S01]  /*a640*/  IMAD.MOV.U32 R94, RZ, RZ, -0x1 ;  /* 0xffffffffff5e7424 */ /* 0x000fe200078e00ff */
[----:B------:R-:W-:Y:S01]  /*a650*/  MOV R23, 0xffffffff ;  /* 0xffffffff00177802 */ /* 0x000fe20000000f00 */
[----:B------:R-:W-:Y:S01]  /*a660*/  USEL UR42, UR42, URZ, UP0 ;  /* 0x0000003f2a2a7287 */ /* 0x000fe20008000000 */
[----:B------:R-:W-:-:S13]  /*a670*/  ISETP.GE.U32.AND.EX P0, PT, R17, UR5, PT, P0 ;  /* 0x0000000511007c0c */ /* 0x000fda000bf06100 */
[----:B------:R-:W-:Y:S05]  /*a680*/  @P0 BRA `(.L_x_282) ;  /* 0x0000000400680947 */ /* 0x000fea0003800000 */
[----:B-1----:R-:W1:Y:S01]  /*a690*/  S2R R12, SR_CTAID.X ;  /* 0x00000000000c7919 */ /* 0x002e620000002500 */
[----:B------:R-:W2:Y:S01]  /*a6a0*/  LDC.64 R10, c[0x0][0x8d0] ;  /* 0x00023400ff0a7b82 */ /* 0x000ea20000000a00 */
[----:B------:R-:W-:Y:S01]  /*a6b0*/  ULDC UR4, c[0x0][0x150] ;  /* 0x0000540000047ab9 */ /* 0x000fe20000000800 */
[----:B------:R-:W-:Y:S01]  /*a6c0*/  MOV R8, R16 ;  /* 0x0000001000087202 */ /* 0x000fe20000000f00 */
[----:B------:R-:W3:Y:S01]  /*a6d0*/  S2R R24, SR_CTAID.Y ;  /* 0x0000000000187919 */ /* 0x000ee20000002600 */
[----:B------:R-:W-:-:S04]  /*a6e0*/  MOV R9, R17 ;  /* 0x0000001100097202 */ /* 0x000fc80000000f00 */
[----:B------:R-:W4:Y:S08]  /*a6f0*/  LDC R25, c[0x0][0x144] ;  /* 0x00005100ff197b82 */ /* 0x000f300000000800 */
[----:B------:R-:W3:Y:S08]  /*a700*/  LDC R0, c[0x0][0x8d8] ;  /* 0x00023600ff007b82 */ /* 0x000ef00000000800 */
[----:B------:R-:W3:Y:S01]  /*a710*/  LDC.64 R14, c[0x0][0x8c8] ;  /* 0x00023200ff0e7b82 */ /* 0x000ee20000000a00 */
[----:B--2---:R-:W-:-:S04]  /*a720*/  ISETP.NE.U32.AND P0, PT, R10, RZ, PT ;  /* 0x000000ff0a00720c */ /* 0x004fc80003f05070 */
[----:B------:R-:W-:Y:S02]  /*a730*/  ISETP.NE.AND.EX P0, PT, R11, RZ, PT, P0 ;  /* 0x000000ff0b00720c */ /* 0x000fe40003f05300 */
[----:B-1----:R-:W-:-:S05]  /*a740*/  I2FP.F32.U32 R3, R12 ;  /* 0x0000000c00037245 */ /* 0x002fca0000201000 */
[----:B------:R-:W-:-:S04]  /*a750*/  FMUL R3, R3, UR4 ;  /* 0x0000000403037c20 */ /* 0x000fc80008400000 */
[----:B------:R1:W2:Y:S02]  /*a760*/  F2I.U32.TRUNC.NTZ R23, R3 ;  /* 0x0000000300177305 */ /* 0x0002a4000020f000 */
[----:B----4-:R-:W-:Y:S05]  /*a770*/  @!P0 BRA `(.L_x_283) ;  /* 0x0000000000288947 */ /* 0x010fea0003800000 */
[----:B-1----:R-:W1:Y:S02]  /*a780*/  LDC R3, c[0x0][0x8dc] ;  /* 0x00023700ff037b82 */ /* 0x002e640000000800 */
[----:B-1----:R-:W-:-:S05]  /*a790*/  IADD3 R3, P0, R16, R3, RZ ;  /* 0x0000000310037210 */ /* 0x002fca0007f1e0ff */
[----:B------:R-:W-:-:S04]  /*a7a0*/  IMAD.X R13, RZ, RZ, R17, P0 ;  /* 0x000000ffff0d7224 */ /* 0x000fc800000e0611 */
[----:B------:R-:W-:-:S04]  /*a7b0*/  IMAD.WIDE.U32 R4, R13, R10, RZ ;  /* 0x0000000a0d047225 */ /* 0x000fc800078e00ff */
[----:B------:R-:W-:-:S04]  /*a7c0*/  IMAD.WIDE.U32 R6, P0, R3, R11, R4 ;  /* 0x0000000b03067225 */ /* 0x000fc80007800004 */
[----:B------:R-:W-:Y:S01]  /*a7d0*/  IMAD.WIDE.U32 R4, R3, R10, RZ ;  /* 0x0000000a03047225 */ /* 0x000fe200078e00ff */
[----:B------:R-:W-:Y:S02]  /*a7e0*/  IADD3.X R9, RZ, RZ, RZ, P0, !PT ;  /* 0x000000ffff097210 */ /* 0x000fe400007fe4ff */
[----:B------:R-:W-:Y:S02]  /*a7f0*/  MOV R8, R7 ;  /* 0x0000000700087202 */ /* 0x000fe40000000f00 */
[----:B------:R-:W-:-:S05]  /*a800*/  IADD3 RZ, P0, R5, R6, RZ ;  /* 0x0000000605ff7210 */ /* 0x000fca0007f1e0ff */
[----:B------:R-:W-:-:S08]  /*a810*/  IMAD.WIDE.U32.X R8, R13, R11, R8, P0 ;  /* 0x0000000b0d087225 */ /* 0x000fd000000e0408 */
.L_x_283:
[----:B------:R-:W4:Y:S01]  /*a820*/  LDC.64 R20, c[0x0][0x8e8] ;  /* 0x00023a00ff147b82 */ /* 0x000f220000000a00 */
[-CC-:B---3--:R-:W-:Y:S01]  /*a830*/  SHF.R.U64 R31, R8, R0.reuse, R9.reuse ;  /* 0x00000000081f7219 */ /* 0x188fe20000001209 */
[----:B------:R-:W-:Y:S01]  /*a840*/  ULDC UR4, c[0x0][0x154] ;  /* 0x0000550000047ab9 */ /* 0x000fe20000000800 */
[----:B------:R-:W-:Y:S02]  /*a850*/  SHF.R.U32.HI R0, RZ, R0, R9 ;  /* 0x00000000ff007219 */ /* 0x000fe40000011609 */
[----:B-1----:R-:W-:Y:S02]  /*a860*/  IADD3 R3, P0, RZ, -R31, RZ ;  /* 0x8000001fff037210 */ /* 0x002fe40007f1e0ff */
[----:B--2---:R-:W-:Y:S01]  /*a870*/  IADD3 R23, -R23, RZ, RZ ;  /* 0x000000ff17177210 */ /* 0x004fe20007ffe1ff */
[----:B------:R-:W1:Y:S01]  /*a880*/  LDC R6, c[0x0][0x8c0] ;  /* 0x00023000ff067b82 */ /* 0x000e620000000800 */
[----:B------:R-:W-:Y:S01]  /*a890*/  MOV R7, 0x1 ;  /* 0x0000000100077802 */ /* 0x000fe20000000f00 */
[----:B------:R-:W-:-:S02]  /*a8a0*/  IMAD.X R5, RZ, RZ, ~R0, P0 ;  /* 0x000000ffff057224 */ /* 0x000fc400000e0e00 */
[----:B------:R-:W-:Y:S02]  /*a8b0*/  IMAD R26, R25, R23, R12 ;  /* 0x00000017191a7224 */ /* 0x000fe400078e020c */
[-C--:B------:R-:W-:Y:S02]  /*a8c0*/  IMAD R0, R5, R14.reuse, RZ ;  /* 0x0000000e05007224 */ /* 0x080fe400078e02ff */
[----:B------:R-:W2:Y:S01]  /*a8d0*/  LDC R8, c[0x0][0x8b0] ;  /* 0x00022c00ff087b82 */ /* 0x000ea20000000800 */
[----:B------:R-:W-:-:S04]  /*a8e0*/  IMAD.WIDE.U32 R4, R3, R14, R16 ;  /* 0x0000000e03047225 */ /* 0x000fc800078e0010 */
[----:B------:R-:W-:Y:S01]  /*a8f0*/  IMAD R3, R3, R15, R0 ;  /* 0x0000000f03037224 */ /* 0x000fe200078e0200 */
[----:B------:R-:W-:Y:S02]  /*a900*/  I2FP.F32.U32 R0, R24 ;  /* 0x0000001800007245 */ /* 0x000fe40000201000 */
[----:B------:R-:W3:Y:S01]  /*a910*/  LDC R28, c[0x0][0x900] ;  /* 0x00024000ff1c7b82 */ /* 0x000ee20000000800 */
[----:B----4-:R-:W-:Y:S02]  /*a920*/  ISETP.NE.U32.AND P0, PT, R20, RZ, PT ;  /* 0x000000ff1400720c */ /* 0x010fe40003f05070 */
[----:B------:R-:W-:Y:S01]  /*a930*/  IADD3 R3, R5, R3, RZ ;  /* 0x0000000305037210 */ /* 0x000fe20007ffe0ff */
[----:B------:R-:W-:Y:S01]  /*a940*/  FMUL R0, R0, UR4 ;  /* 0x0000000400007c20 */ /* 0x000fe20008400000 */
[----:B------:R-:W-:Y:S01]  /*a950*/  ISETP.NE.AND.EX P0, PT, R21, RZ, PT, P0 ;  /* 0x000000ff1500720c */ /* 0x000fe20003f05300 */
[----:B------:R-:W-:Y:S02]  /*a960*/  IMAD.MOV.U32 R5, RZ, RZ, -0x1 ;  /* 0xffffffffff057424 */ /* 0x000fe400078e00ff */
[----:B------:R-:W4:Y:S01]  /*a970*/  LDC R15, c[0x0][0x148] ;  /* 0x00005200ff0f7b82 */ /* 0x000f220000000800 */
[-CC-:B-1----:R-:W-:Y:S01]  /*a980*/  SHF.R.U64 R12, R4, R6.reuse, R3.reuse ;  /* 0x00000006040c7219 */ /* 0x182fe20000001203 */
[----:B------:R1:W1:Y:S01]  /*a990*/  F2I.U32.TRUNC.NTZ R13, R0 ;  /* 0x00000000000d7305 */ /* 0x000262000020f000 */
[----:B------:R-:W-:-:S05]  /*a9a0*/  SHF.R.U32.HI R3, RZ, R6, R3 ;  /* 0x00000006ff037219 */ /* 0x000fca0000011603 */
[----:B------:R-:W1:Y:S01]  /*a9b0*/  LDC R25, c[0x0][0x8a8] ;  /* 0x00022a00ff197b82 */ /* 0x000e620000000800 */
[-CC-:B--2---:R-:W-:Y:S02]  /*a9c0*/  SHF.R.U64 R10, R12, R8.reuse, R3.reuse ;  /* 0x000000080c0a7219 */ /* 0x184fe40000001203 */
[----:B------:R-:W-:-:S05]  /*a9d0*/  SHF.R.U32.HI R3, RZ, R8, R3 ;  /* 0x00000008ff037219 */ /* 0x000fca0000011603 */
[----:B------:R-:W2:Y:S01]  /*a9e0*/  LDC R27, c[0x0][0x8f0] ;  /* 0x00023c00ff1b7b82 */ /* 0x000ea20000000800 */
[-C--:B---3--:R-:W-:Y:S02]  /*a9f0*/  SHF.L.U32 R4, R5, R28.reuse, RZ ;  /* 0x0000001c05047219 */ /* 0x088fe400000006ff */
[-CC-:B------:R-:W-:Y:S02]  /*aa00*/  SHF.R.U64 R14, R10, R28.reuse, R3.reuse ;  /* 0x0000001c0a0e7219 */ /* 0x180fe40000001203 */
[----:B------:R-:W-:Y:S02]  /*aa10*/  SHF.R.U32.HI R5, RZ, R28, R3 ;  /* 0x0000001cff057219 */ /* 0x000fe40000011603 */
[----:B------:R-:W-:Y:S01]  /*aa20*/  LOP3.LUT R23, RZ, R4, RZ, 0x33, !PT ;  /* 0x00000004ff177212 */ /* 0x000fe200078e33ff */
[----:B------:R-:W3:Y:S01]  /*aa30*/  LDC R29, c[0x0][0x8e0] ;  /* 0x00023800ff1d7b82 */ /* 0x000ee20000000800 */
[----:B------:R-:W-:Y:S02]  /*aa40*/  SHF.L.U32 R28, R7, R28, RZ ;  /* 0x0000001c071c7219 */ /* 0x000fe400000006ff */
[----:B------:R-:W-:-:S05]  /*aa50*/  MOV R4, R14 ;  /* 0x0000000e00047202 */ /* 0x000fca0000000f00 */
[----:B------:R-:W1:Y:S01]  /*aa60*/  LDC R30, c[0x0][0x8b8] ;  /* 0x00022e00ff1e7b82 */ /* 0x000e620000000800 */
[----:B------:R-:W-:Y:S05]  /*aa70*/  @!P0 BRA `(.L_x_284) ;  /* 0x0000000000288947 */ /* 0x000fea0003800000 */
[----:B------:R-:W5:Y:S02]  /*aa80*/  LDC R3, c[0x0][0x8f4] ;  /* 0x00023d00ff037b82 */ /* 0x000f640000000800 */
[----:B-----5:R-:W-:-:S05]  /*aa90*/  IADD3 R3, P0, R14, R3, RZ ;  /* 0x000000030e037210 */ /* 0x020fca0007f1e0ff */
        /* <DEDUP_REMOVED lines=8> */
.L_x_284:
[----:B------:R-:W-:Y:S01]  /*ab20*/  ISETP.NE.AND P0, PT, R2, 0x1, PT ;  /* 0x000000010200780c */ /* 0x000fe20003f05270 */
[----:B-1----:R-:W-:Y:S01]  /*ab30*/  IMAD.MOV R13, RZ, RZ, -R13 ;  /* 0x000000ffff0d7224 */ /* 0x002fe200078e0a0d */
[----:B--2---:R-:W-:Y:S02]  /*ab40*/  SHF.R.U64 R0, R4, R27, R5 ;  /* 0x0000001b04007219 */ /* 0x004fe40000001205 */
[----:B------:R-:W-:Y:S02]  /*ab50*/  LOP3.LUT R23, R10, R23, RZ, 0xc0, !PT ;  /* 0x000000170a177212 */ /* 0x000fe400078ec0ff */
[----:B------:R-:W-:Y:S02]  /*ab60*/  IADD3 R5, R25, -0x1, RZ ;  /* 0xffffffff19057810 */ /* 0x000fe40007ffe0ff */
[----:B------:R-:W-:Y:S01]  /*ab70*/  IADD3 R3, -R0, RZ, RZ ;  /* 0x000000ff00037210 */ /* 0x000fe20007ffe1ff */
[----:B------:R-:W-:Y:S01]  /*ab80*/  IMAD R23, R28, R0, R23 ;  /* 0x000000001c177224 */ /* 0x000fe200078e0217 */
[----:B------:R-:W-:-:S02]  /*ab90*/  LOP3.LUT R5, R12, R5, RZ, 0xc0, !PT ;  /* 0x000000050c057212 */ /* 0x000fc400078ec0ff */
[----:B------:R-:W-:Y:S01]  /*aba0*/  R2UR UR47, R31 ;  /* 0x000000001f2f72ca */ /* 0x000fe200000e0000 */
[----:B----4-:R-:W-:Y:S02]  /*abb0*/  @P0 IMAD R26, R15, R13, R24 ;  /* 0x0000000d0f1a0224 */ /* 0x010fe400078e0218 */
[----:B---3--:R-:W-:Y:S02]  /*abc0*/  IMAD R0, R3, R29, R14 ;  /* 0x0000001d03007224 */ /* 0x008fe400078e020e */
[----:B------:R-:W-:Y:S02]  /*abd0*/  IMAD R23, R23, R30, R26 ;  /* 0x0000001e17177224 */ /* 0x000fe400078e021a */
[----:B------:R-:W-:Y:S02]  /*abe0*/  IMAD R0, R0, R25, R5 ;  /* 0x0000001900007224 */ /* 0x000fe400078e0205 */
[----:B------:R-:W-:-:S03]  /*abf0*/  IMAD.MOV.U32 R3, RZ, RZ, 0x1 ;  /* 0x00000001ff037424 */ /* 0x000fc600078e00ff */
[----:B------:R-:W-:Y:S02]  /*ac00*/  SEL R94, R0, R23, !P0 ;  /* 0x00000017005e7207 */ /* 0x000fe40004000000 */
[----:B------:R-:W-:Y:S02]  /*ac10*/  SEL R23, R23, R0, !P0 ;  /* 0x0000000017177207 */ /* 0x000fe40004000000 */
[----:B------:R-:W-:-:S07]  /*ac20*/  PRMT R0, R3, 0x7610, R0 ;  /* 0x0000761003007816 */ /* 0x000fce0000000000 */
.L_x_282:
[----:B------:R-:W-:Y:S01]  /*ac30*/  UIADD3 UR49, UR50, UR49, URZ ;  /* 0x0000003132317290 */ /* 0x000fe2000fffe03f */
[----:B------:R-:W-:Y:S01]  /*ac40*/  LOP3.LUT P0, RZ, R0, 0xff, RZ, 0xc0, !PT ;  /* 0x000000ff00ff7812 */ /* 0x000fe2000780c0ff */
[----:B------:R-:W-:Y:S02]  /*ac50*/  UIADD3 UR43, UR43, 0x4, URZ ;  /* 0x000000042b2b7890 */ /* 0x000fe4000fffe03f */
[----:B------:R-:W-:Y:S02]  /*ac60*/  USHF.R.U32.HI UR4, URZ, 0x2, UR49 ;  /* 0x000000023f047899 */ /* 0x000fe40008011631 */
[----:B------:R-:W-:Y:S02]  /*ac70*/  UISETP.GT.U32.AND UP0, UPT, UR49, 0x3, UPT ;  /* 0x000000033100788c */ /* 0x000fe4000bf04070 */
[----:B------:R-:W-:Y:S02]  /*ac80*/  ULOP3.LUT UR4, UR4, 0x1, URZ, 0xc0, !UPT ;  /* 0x0000000104047892 */ /* 0x000fe4000f8ec03f */
[----:B------:R-:W-:-:S02]  /*ac90*/  UISETP.LT.U32.AND UP1, UPT, UR50, 0x4, UP0 ;  /* 0x000000043200788c */ /* 0x000fc40008721070 */
[----:B------:R-:W-:Y:S02]  /*aca0*/  UISETP.NE.U32.AND UP2, UPT, UR4, 0x1, UPT ;  /* 0x000000010400788c */ /* 0x000fe4000bf45070 */
[----:B------:R-:W-:Y:S02]  /*acb0*/  USEL UR5, URZ, 0x1, !UP1 ;  /* 0x000000013f057887 */ /* 0x000fe4000c800000 */
[----:B------:R-:W-:Y:S02]  /*acc0*/  UISETP.GT.U32.AND UP0, UPT, UR50, 0x3, !UP2 ;  /* 0x000000033200788c */ /* 0x000fe4000d704070 */
[----:B------:R-:W-:Y:S02]  /*acd0*/  ULOP3.LUT UR49, UR49, 0x3, URZ, 0xc0, !UPT ;  /* 0x0000000331317892 */ /* 0x000fe4000f8ec03f */
[----:B------:R-:W-:-:S04]  /*ace0*/  USEL UR4, URZ, 0x1, !UP0 ;  /* 0x000000013f047887 */ /* 0x000fc8000c000000 */
[----:B------:R-:W-:Y:S01]  /*acf0*/  ULOP3.LUT UR48, UR4, UR48, UR5, 0x96, !UPT ;  /* 0x0000003004307292 */ /* 0x000fe2000f8e9605 */
[----:B------:R-:W-:Y:S11]  /*ad00*/  @P0 BRA `(.L_x_285) ;  /* 0xffffff6800700947 */ /* 0x000ff6000383ffff */
[----:B------:R-:W-:-:S13]  /*ad10*/  PLOP3.LUT P0, PT, PT, PT, PT, 0x8, 0x0 ;  /* 0x000000000000781c */ /* 0x000fda0003f0e170 */
.L_x_22:
[----:B------:R-:W-:Y:S05]  /*ad20*/  @P0 BRA `(.L_x_14) ;  /* 0x0000002800880947 */ /* 0x000fea0003800000 */
[----:B------:R-:W-:Y:S01]  /*ad30*/  ULDC.64 UR6, c[0x0][0x588] ;  /* 0x0001620000067ab9 */ /* 0x000fe20000000a00 */
[----:B------:R-:W-:Y:S01]  /*ad40*/  ULDC.64 UR4, c[0x0][0x590] ;  /* 0x0001640000047ab9 */ /* 0x000fe20000000a00 */
[----:B------:R-:W-:Y:S01]  /*ad50*/  ISETP.NE.U32.AND P0, PT, RZ, UR6, PT ;  /* 0x00000006ff007c0c */ /* 0x000fe2000bf05070 */
[----:B------:R-:W-:-:S04]  /*ad60*/  DEPBAR.LE SB0, 0x0 ;  /* 0x000080000000791a */ /* 0x000fc80000000000 */
[----:B------:R-:W-:Y:S01]  /*ad70*/  ISETP.NE.U32.AND P1, PT, RZ, UR4, PT ;  /* 0x00000004ff007c0c */ /* 0x000fe2000bf25070 */
[----:B------:R-:W-:Y:S01]  /*ad80*/  BSSY B0, `(.L_x_286) ;  /* 0x0000015000007945 */ /* 0x000fe20003800000 */
[----:B------:R-:W-:Y:S02]  /*ad90*/  ISETP.NE.AND.EX P0, PT, RZ, UR7, PT, P0 ;  /* 0x00000007ff007c0c */ /* 0x000fe4000bf05300 */
[----:B------:R-:W-:-:S13]  /*ada0*/  ISETP.NE.AND.EX P1, PT, RZ, UR5, PT, P1 ;  /* 0x00000005ff007c0c */ /* 0x000fda000bf25310 */
[----:B------:R-:W-:Y:S05]  /*adb0*/  @P0 BRA P1, `(.L_x_287) ;  /* 0x0000000000440947 */ /* 0x000fea0000800000 */
[----:B------:R-:W-:-:S04]  /*adc0*/  ISETP.NE.U32.AND P0, PT, RZ, UR4, PT ;  /* 0x00000004ff007c0c */ /* 0x000fc8000bf05070 */
[----:B------:R-:W-:-:S13]  /*add0*/  ISETP.NE.AND.EX P0, PT, RZ, UR5, PT, P0 ;  /* 0x00000005ff007c0c */ /* 0x000fda000bf05300 */
[----:B------:R-:W-:Y:S05]  /*ade0*/  @!P0 BRA `(.L_x_288) ;  /* 0x00000000002c8947 */ /* 0x000fea0003800000 */
[----:B------:R-:W-:-:S13]  /*adf0*/  LOP3.LUT P0, RZ, R90, 0xff, RZ, 0xc0, !PT ;  /* 0x000000ff5aff7812 */ /* 0x000fda000780c0ff */
[----:B------:R-:W-:Y:S05]  /*ae00*/  @!P0 BRA `(.L_x_289) ;  /* 0x0000000000108947 */ /* 0x000fea0003800000 */
[----:B-----5:R-:W-:-:S13]  /*ae10*/  FSETP.NEU.AND P0, PT, R92, RZ, PT ;  /* 0x000000ff5c00720b */ /* 0x020fda0003f0d000 */
[----:B------:R-:W-:Y:S05]  /*ae20*/  @!P0 BREAK B0 ;  /* 0x0000000000008942 */ /* 0x000fea0003800000 */
[----:B------:R-:W-:Y:S05]  /*ae30*/  @P0 BRA `(.L_x_287) ;  /* 0x0000000000240947 */ /* 0x000fea0003800000 */
[----:B------:R-:W-:Y:S05]  /*ae40*/  BRA `(.L_x_14) ;  /* 0x0000002800407947 */ /* 0x000fea0003800000 */
.L_x_289:
[----:B------:R-:W-:-:S04]  /*ae50*/  ISETP.NE.U32.AND P0, PT, RZ, UR6, PT ;  /* 0x00000006ff007c0c */ /* 0x000fc8000bf05070 */
[----:B------:R-:W-:-:S13]  /*ae60*/  ISETP.NE.AND.EX P0, PT, RZ, UR7, PT, P0 ;  /* 0x00000007ff007c0c */ /* 0x000fda000bf05300 */
[----:B------:R-:W-:Y:S05]  /*ae70*/  @!P0 BREAK B0 ;  /* 0x0000000000008942 */ /* 0x000fea0003800000 */
[----:B------:R-:W-:Y:S05]  /*ae80*/  @P0 BRA `(.L_x_287) ;  /* 0x0000000000100947 */ /* 0x000fea0003800000 */
[----:B------:R-:W-:Y:S05]  /*ae90*/  BRA `(.L_x_14) ;  /* 0x00000028002c7947 */ /* 0x000fea0003800000 */
.L_x_288:
[----:B-----5:R-:W-:-:S13]  /*aea0*/  FSETP.NEU.AND P0, PT, R92, RZ, PT ;  /* 0x000000ff5c00720b */ /* 0x020fda0003f0d000 */
[----:B------:R-:W-:Y:S05]  /*aeb0*/  @!P0 BREAK B0 ;  /* 0x0000000000008942 */ /* 0x000fea0003800000 */
[----:B------:R-:W-:Y:S05]  /*aec0*/  @!P0 BRA `(.L_x_14) ;  /* 0x0000002800208947 */ /* 0x000fea0003800000 */
.L_x_287:
[----:B-1----:R-:W-:Y:S05]  /*aed0*/  BSYNC B0 ;  /* 0x0000000000007941 */ /* 0x002fea0003800000 */
.L_x_286:
[----:B------:R-:W-:-:S04]  /*aee0*/  LOP3.LUT R19, R19, 0x1, RZ, 0xfc, !PT ;  /* 0x0000000113137812 */ /* 0x000fc800078efcff */
[----:B------:R-:W-:-:S13]  /*aef0*/  ISETP.NE.AND P0, PT, R19, 0x3, PT ;  /* 0x000000031300780c */ /* 0x000fda0003f05270 */
[----:B------:R-:W-:Y:S05]  /*af00*/  @!P0 BRA `(.L_x_290) ;  /* 0x0000000000048947 */ /* 0x000fea0003800000 */
[----:B------:R-:W-:Y:S01]  /*af10*/  BPT.TRAP 0x1 ;  /* 0x000000040000795c */ /* 0x000fe20000300000 */
.L_x_290:
[----:B------:R-:W1:Y:S01]  /*af20*/  S2UR UR5, SR_CgaCtaId ;  /* 0x00000000000579c3 */ /* 0x000e620000008800 */
[----:B------:R-:W-:Y:S02]  /*af30*/  UMOV UR4, 0x400 ;  /* 0x0000040000047882 */ /* 0x000fe40000000000 */
[----:B-1----:R-:W-:-:S04]  /*af40*/  ULEA UR4, UR5, UR4, 0x18 ;  /* 0x0000000405047291 */ /* 0x002fc8000f8ec03f */
[----:B------:R-:W-:-:S04]  /*af50*/  ULEA UR4, UR42, UR4, 0x3 ;  /* 0x000000042a047291 */ /* 0x000fc8000f8e183f */
[----:B------:R-:W-:-:S04]  /*af60*/  UIADD3 UR4, UR4, 0x60, URZ ;  /* 0x0000006004047890 */ /* 0x000fc8000fffe03f */
[----:B------:R-:W-:-:S09]  /*af70*/  UPRMT UR4, UR5, 0x654, UR4 ;  /* 0x0000065405047896 */ /* 0x000fd20008000004 */
[----:B------:R-:W-:Y:S01]  /*af80*/  SYNCS.ARRIVE.TRANS64.RED.A1T0 RZ, [UR4], RZ ;  /* 0x000000ffffff79a7 */ /* 0x000fe20008100404 */
[----:B------:R-:W-:Y:S05]  /*af90*/  BRA `(.L_x_14) ;  /* 0x0000002400ec7947 */ /* 0x000fea0003800000 */
.L_x_13:
[----:B------:R-:W-:Y:S01]  /*afa0*/  ULDC.64 UR4, c[0x0][0x8f8] ;  /* 0x00023e0000047ab9 */ /* 0x000fe20000000a00 */
[----:B------:R-:W-:Y:S01]  /*afb0*/  PRMT R8, RZ, 0x7610, R8 ;  /* 0x00007610ff087816 */ /* 0x000fe20000000008 */
[----:B------:R-:W-:Y:S01]  /*afc0*/  IMAD.MOV.U32 R13, RZ, RZ, -0x1 ;  /* 0xffffffffff0d7424 */ /* 0x000fe200078e00ff */
[----:B------:R-:W-:Y:S02]  /*afd0*/  ISETP.GE.U32.AND P1, PT, R16, UR4, PT ;  /* 0x0000000410007c0c */ /* 0x000fe4000bf26070 */
[----:B------:R-:W-:Y:S02]  /*afe0*/  MOV R21, 0xffffffff ;  /* 0xffffffff00157802 */ /* 0x000fe40000000f00 */
[----:B------:R-:W-:Y:S02]  /*aff0*/  ISETP.GE.U32.AND.EX P1, PT, R17, UR5, PT, P1 ;  /* 0x0000000511007c0c */ /* 0x000fe4000bf26110 */
[----:B------:R-:W-:-:S11]  /*b000*/  MOV R20, 0xffffffff ;  /* 0xffffffff00147802 */ /* 0x000fd60000000f00 */
[----:B------:R-:W-:Y:S05]  /*b010*/  @P1 BRA `(.L_x_291) ;  /* 0x0000000400281947 */ /* 0x000fea0003800000 */
[----:B------:R-:W2:Y:S01]  /*b020*/  LDC.64 R20, c[0x0][0x8d0] ;  /* 0x00023400ff147b82 */ /* 0x000ea20000000a00 */
[----:B------:R-:W-:Y:S02]  /*b030*/  MOV R14, R16 ;  /* 0x00000010000e7202 */ /* 0x000fe40000000f00 */
[----:B------:R-:W-:-:S05]  /*b040*/  MOV R15, R17 ;  /* 0x00000011000f7202 */ /* 0x000fca0000000f00 */
[----:B------:R-:W3:Y:S08]  /*b050*/  LDC R8, c[0x0][0x8d8] ;  /* 0x00023600ff087b82 */ /* 0x000ef00000000800 */
[----:B------:R-:W4:Y:S01]  /*b060*/  LDC.64 R26, c[0x0][0x8c8] ;  /* 0x00023200ff1a7b82 */ /* 0x000f220000000a00 */
[----:B--2---:R-:W-:-:S04]  /*b070*/  ISETP.NE.U32.AND P1, PT, R20, RZ, PT ;  /* 0x000000ff1400720c */ /* 0x004fc80003f25070 */
[----:B------:R-:W-:-:S13]  /*b080*/  ISETP.NE.AND.EX P1, PT, R21, RZ, PT, P1 ;  /* 0x000000ff1500720c */ /* 0x000fda0003f25310 */
[----:B---34-:R-:W-:Y:S05]  /*b090*/  @!P1 BRA `(.L_x_292) ;  /* 0x0000000000289947 */ /* 0x018fea0003800000 */
[----:B------:R-:W2:Y:S02]  /*b0a0*/  LDC R11, c[0x0][0x8dc] ;  /* 0x00023700ff0b7b82 */ /* 0x000ea40000000800 */
[----:B--2---:R-:W-:-:S05]  /*b0b0*/  IADD3 R15, P1, R16, R11, RZ ;  /* 0x0000000b100f7210 */ /* 0x004fca0007f3e0ff */
        /* <DEDUP_REMOVED lines=8> */
.L_x_292:
[----:B------:R-:W2:Y:S01]  /*b140*/  LDC.64 R30, c[0x0][0x8e8] ;  /* 0x00023a00ff1e7b82 */ /* 0x000ea20000000a00 */
[-CC-:B------:R-:W-:Y:S01]  /*b150*/  SHF.R.U64 R23, R14, R8.reuse, R15.reuse ;  /* 0x000000080e177219 */ /* 0x180fe2000000120f */
[----:B------:R-:W-:Y:S01]  /*b160*/  IMAD.MOV.U32 R34, RZ, RZ, 0x1 ;  /* 0x00000001ff227424 */ /* 0x000fe200078e00ff */
[----:B------:R-:W-:Y:S02]  /*b170*/  SHF.R.U32.HI R8, RZ, R8, R15 ;  /* 0x00000008ff087219 */ /* 0x000fe4000001160f */
[----:B------:R-:W-:-:S03]  /*b180*/  IADD3 R13, P1, RZ, -R23, RZ ;  /* 0x80000017ff0d7210 */ /* 0x000fc60007f3e0ff */
[----:B------:R-:W3:Y:S02]  /*b190*/  LDC R12, c[0x0][0x8c0] ;  /* 0x00023000ff0c7b82 */ /* 0x000ee40000000800 */
[----:B------:R-:W-:-:S04]  /*b1a0*/  IMAD.X R11, RZ, RZ, ~R8, P1 ;  /* 0x000000ffff0b7224 */ /* 0x000fc800008e0e08 */
[-C--:B------:R-:W-:Y:S02]  /*b1b0*/  IMAD R8, R11, R26.reuse, RZ ;  /* 0x0000001a0b087224 */ /* 0x080fe400078e02ff */
[----:B------:R-:W4:Y:S01]  /*b1c0*/  LDC R14, c[0x0][0x8b0] ;  /* 0x00022c00ff0e7b82 */ /* 0x000f220000000800 */
[----:B------:R-:W-:-:S04]  /*b1d0*/  IMAD.WIDE.U32 R10, R13, R26, R16 ;  /* 0x0000001a0d0a7225 */ /* 0x000fc800078e0010 */
[----:B------:R-:W-:-:S03]  /*b1e0*/  IMAD R13, R13, R27, R8 ;  /* 0x0000001b0d0d7224 */ /* 0x000fc600078e0208 */
[----:B------:R-:W5:Y:S01]  /*b1f0*/  LDC R29, c[0x0][0x900] ;  /* 0x00024000ff1d7b82 */ /* 0x000f620000000800 */
[----:B--2---:R-:W-:Y:S02]  /*b200*/  ISETP.NE.U32.AND P1, PT, R30, RZ, PT ;  /* 0x000000ff1e00720c */ /* 0x004fe40003f25070 */
[----:B------:R-:W-:Y:S02]  /*b210*/  IADD3 R11, R11, R13, RZ ;  /* 0x0000000d0b0b7210 */ /* 0x000fe40007ffe0ff */
[----:B------:R-:W-:-:S03]  /*b220*/  ISETP.NE.AND.EX P1, PT, R31, RZ, PT, P1 ;  /* 0x000000ff1f00720c */ /* 0x000fc60003f25310 */
[----:B------:R-:W2:Y:S01]  /*b230*/  LDC R26, c[0x0][0x8a8] ;  /* 0x00022a00ff1a7b82 */ /* 0x000ea20000000800 */
[-CC-:B---3--:R-:W-:Y:S02]  /*b240*/  SHF.R.U64 R20, R10, R12.reuse, R11.reuse ;  /* 0x0000000c0a147219 */ /* 0x188fe4000000120b */
[----:B------:R-:W-:Y:S02]  /*b250*/  SHF.R.U32.HI R11, RZ, R12, R11 ;  /* 0x0000000cff0b7219 */ /* 0x000fe4000001160b */
[----:B------:R-:W-:-:S03]  /*b260*/  MOV R10, 0xffffffff ;  /* 0xffffffff000a7802 */ /* 0x000fc60000000f00 */
[----:B------:R-:W3:Y:S01]  /*b270*/  LDC R28, c[0x0][0x8f0] ;  /* 0x00023c00ff1c7b82 */ /* 0x000ee20000000800 */
[-CC-:B----4-:R-:W-:Y:S02]  /*b280*/  SHF.R.U64 R25, R20, R14.reuse, R11.reuse ;  /* 0x0000000e14197219 */ /* 0x190fe4000000120b */
[----:B------:R-:W-:-:S05]  /*b290*/  SHF.R.U32.HI R8, RZ, R14, R11 ;  /* 0x0000000eff087219 */ /* 0x000fca000001160b */
[----:B------:R-:W4:Y:S01]  /*b2a0*/  LDC R32, c[0x0][0x8e0] ;  /* 0x00023800ff207b82 */ /* 0x000f220000000800 */
[-C--:B-----5:R-:W-:Y:S02]  /*b2b0*/  SHF.L.U32 R10, R10, R29.reuse, RZ ;  /* 0x0000001d0a0a7219 */ /* 0x0a0fe400000006ff */
[-CC-:B------:R-:W-:Y:S02]  /*b2c0*/  SHF.R.U64 R27, R25, R29.reuse, R8.reuse ;  /* 0x0000001d191b7219 */ /* 0x180fe40000001208 */
[----:B------:R-:W-:Y:S02]  /*b2d0*/  LOP3.LUT R36, RZ, R10, RZ, 0x33, !PT ;  /* 0x0000000aff247212 */ /* 0x000fe400078e33ff */
[----:B------:R-:W-:Y:S01]  /*b2e0*/  SHF.R.U32.HI R11, RZ, R29, R8 ;  /* 0x0000001dff0b7219 */ /* 0x000fe20000011608 */
[----:B------:R-:W1:Y:S01]  /*b2f0*/  LDC R33, c[0x0][0x8b8] ;  /* 0x00022e00ff217b82 */ /* 0x000e620000000800 */
[----:B------:R-:W-:Y:S01]  /*b300*/  MOV R10, R27 ;  /* 0x0000001b000a7202 */ /* 0x000fe20000000f00 */
[----:B------:R-:W-:Y:S06]  /*b310*/  @!P1 BRA `(.L_x_293) ;  /* 0x0000000000289947 */ /* 0x000fec0003800000 */
        /* <DEDUP_REMOVED lines=10> */
.L_x_293:
[----:B------:R-:W-:Y:S02]  /*b3c0*/  ISETP.NE.AND P1, PT, R2, 0x1, PT ;  /* 0x000000010200780c */ /* 0x000fe40003f25270 */
[----:B---3--:R-:W-:Y:S02]  /*b3d0*/  SHF.R.U64 R8, R10, R28, R11 ;  /* 0x0000001c0a087219 */ /* 0x008fe4000000120b */
[----:B------:R-:W-:Y:S02]  /*b3e0*/  SHF.L.U32 R34, R34, R29, RZ ;  /* 0x0000001d22227219 */ /* 0x000fe400000006ff */
[----:B------:R-:W-:Y:S01]  /*b3f0*/  LOP3.LUT R7, R25, R36, RZ, 0xc0, !PT ;  /* 0x0000002419077212 */ /* 0x000fe200078ec0ff */
[----:B------:R-:W-:Y:S01]  /*b400*/  IMAD.MOV R10, RZ, RZ, -R8 ;  /* 0x000000ffff0a7224 */ /* 0x000fe200078e0a08 */
[----:B--2---:R-:W-:Y:S02]  /*b410*/  IADD3 R11, R26, -0x1, RZ ;  /* 0xffffffff1a0b7810 */ /* 0x004fe40007ffe0ff */
[----:B------:R-:W-:Y:S01]  /*b420*/  MOV R13, R23 ;  /* 0x00000017000d7202 */ /* 0x000fe20000000f00 */
[----:B------:R-:W-:Y:S01]  /*b430*/  IMAD R8, R34, R8, R7 ;  /* 0x0000000822087224 */ /* 0x000fe200078e0207 */
[----:B------:R-:W-:Y:S01]  /*b440*/  LOP3.LUT R7, R20, R11, RZ, 0xc0, !PT ;  /* 0x0000000b14077212 */ /* 0x000fe200078ec0ff */
[----:B------:R-:W-:-:S02]  /*b450*/  @P1 IMAD R3, R9, R24, R6 ;  /* 0x0000001809031224 */ /* 0x000fc400078e0206 */
[----:B----4-:R-:W-:Y:S02]  /*b460*/  IMAD R6, R10, R32, R27 ;  /* 0x000000200a067224 */ /* 0x010fe400078e021b */
[----:B-1----:R-:W-:Y:S01]  /*b470*/  IMAD R3, R8, R33, R3 ;  /* 0x0000002108037224 */ /* 0x002fe200078e0203 */
[----:B------:R-:W-:Y:S01]  /*b480*/  MOV R8, 0x1 ;  /* 0x0000000100087802 */ /* 0x000fe20000000f00 */
[----:B------:R-:W-:-:S05]  /*b490*/  IMAD R6, R6, R26, R7 ;  /* 0x0000001a06067224 */ /* 0x000fca00078e0207 */
[----:B------:R-:W-:Y:S02]  /*b4a0*/  SEL R20, R6, R3, !P1 ;  /* 0x0000000306147207 */ /* 0x000fe40004800000 */
[----:B------:R-:W-:-:S07]  /*b4b0*/  SEL R21, R3, R6, !P1 ;  /* 0x0000000603157207 */ /* 0x000fce0004800000 */
.L_x_291:
[----:B------:R-:W-:-:S08]  /*b4c0*/  NOP ;  /* 0x0000000000007918 */ /* 0x000fd00000000000 */
[----:B------:R-:W2:-:S00]  /*b4d0*/  USETMAXREG.DEALLOC.CTAPOOL 0x28 ;  /* 0x00000028000079c8 */ /* 0x000e8000080e0500 */
[----:B--2---:R-:W-:-:S13]  /*b4e0*/  ISETP.NE.AND P1, PT, R0, 0x1, PT ;  /* 0x000000010000780c */ /* 0x004fda0003f25270 */
[----:B------:R-:W-:Y:S05]  /*b4f0*/  @!P1 BRA `(.L_x_14) ;  /* 0x0000002000949947 */ /* 0x000fea0003800000 */
[----:B------:R-:W-:Y:S05]  /*b500*/  @!P4 BRA `(.L_x_294) ;  /* 0x0000001000a8c947 */ /* 0x000fea0003800000 */
[----:B------:R-:W-:-:S13]  /*b510*/  ISETP.NE.OR P0, PT, R0, 0x2, P0 ;  /* 0x000000020000780c */ /* 0x000fda0000705670 */
[----:B------:R-:W-:Y:S05]  /*b520*/  @P0 BRA `(.L_x_14) ;  /* 0x0000002000880947 */ /* 0x000fea0003800000 */
[----:B------:R-:W-:-:S13]  /*b530*/  LOP3.LUT P1, RZ, R8, 0xff, RZ, 0xc0, !PT ;  /* 0x000000ff08ff7812 */ /* 0x000fda000782c0ff */
[----:B------:R-:W-:Y:S05]  /*b540*/  @!P1 BRA `(.L_x_295) ;  /* 0x0000000000189947 */ /* 0x000fea0003800000 */
[----:B------:R-:W-:Y:S01]  /*b550*/  UMOV UR4, 0x400 ;  /* 0x0000040000047882 */ /* 0x000fe20000000000 */
[----:B------:R-:W-:Y:S01]  /*b560*/  IMAD.MOV.U32 R0, RZ, RZ, RZ ;  /* 0x000000ffff007224 */ /* 0x000fe200078e00ff */
[----:B-1----:R-:W-:-:S04]  /*b570*/  ULEA UR4, UR36, UR4, 0x18 ;  /* 0x0000000424047291 */ /* 0x002fc8000f8ec03f */
[----:B------:R-:W-:-:S05]  /*b580*/  SHF.L.U32 R0, R0, 0x1f, RZ ;  /* 0x0000001f00007819 */ /* 0x000fca00000006ff */
[----:B------:R-:W1:Y:S02]  /*b590*/  SYNCS.PHASECHK.TRANS64.TRYWAIT P0, [UR4+0x88], R0 ;  /* 0x00008800ff0075a7 */ /* 0x000e640008000144 */
[----:B-1----:R-:W-:Y:S05]  /*b5a0*/  @!P0 BRA `(.L_x_296) ;  /* 0x0000002000f08947 */ /* 0x002fea0003800000 */
.L_x_295:
[----:B-1----:R-:W-:Y:S01]  /*b5b0*/  PRMT R0, RZ, 0x7610, R0 ;  /* 0x00007610ff007816 */ /* 0x002fe20000000000 */
[----:B------:R-:W-:Y:S06]  /*b5c0*/  @P3 BRA `(.L_x_297) ;  /* 0x0000000000243947 */ /* 0x000fec0003800000 */
[----:B------:R-:W-:Y:S02]  /*b5d0*/  ULDC.64 UR4, c[0x0][0x588] ;  /* 0x0001620000047ab9 */ /* 0x000fe40000000a00 */
[----:B------:R-:W-:-:S04]  /*b5e0*/  ISETP.NE.U32.AND P0, PT, RZ, UR4, PT ;  /* 0x00000004ff007c0c */ /* 0x000fc8000bf05070 */
[----:B------:R-:W-:-:S13]  /*b5f0*/  ISETP.NE.AND.EX P0, PT, RZ, UR5, PT, P0 ;  /* 0x00000005ff007c0c */ /* 0x000fda000bf05300 */
[----:B------:R-:W-:Y:S05]  /*b600*/  @!P0 BRA `(.L_x_298) ;  /* 0x00000000000c8947 */ /* 0x000fea0003800000 */
[----:B------:R2:W5:Y:S01]  /*b610*/  LDG.E R3, desc[UR40][R4.64] ;  /* 0x0000002804037981 */ /* 0x000562000c1e1900 */
[----:B------:R-:W-:Y:S01]  /*b620*/  MOV R0, 0x1 ;  /* 0x0000000100007802 */ /* 0x000fe20000000f00 */
[----:B------:R-:W-:Y:S06]  /*b630*/  BRA `(.L_x_297) ;  /* 0x0000000000087947 */ /* 0x000fec0003800000 */
.L_x_298:
[----:B------:R-:W1:Y:S01]  /*b640*/  LDC R3, c[0x0][0x580] ;  /* 0x00016000ff037b82 */ /* 0x000e620000000800 */
[----:B------:R-:W-:-:S07]  /*b650*/  MOV R0, 0x1 ;  /* 0x0000000100007802 */ /* 0x000fce0000000f00 */
.L_x_297:
[----:B------:R-:W-:Y:S01]  /*b660*/  IMAD.MOV.U32 R8, RZ, RZ, 0x1 ;  /* 0x00000001ff087424 */ /* 0x000fe200078e00ff */
[----:B------:R-:W-:Y:S06]  /*b670*/  @!P1 BRA `(.L_x_299) ;  /* 0x0000000c00dc9947 */ /* 0x000fec0003800000 */
[----:B------:R-:W3:Y:S01]  /*b680*/  LDC R9, c[0x0][0x900] ;  /* 0x00024000ff097b82 */ /* 0x000ee20000000800 */
[----:B--2---:R-:W-:Y:S01]  /*b690*/  MOV R4, 0xffffffff ;  /* 0xffffffff00047802 */ /* 0x004fe20000000f00 */
[----:B------:R-:W-:Y:S01]  /*b6a0*/  IMAD.MOV.U32 R8, RZ, RZ, 0x1 ;  /* 0x00000001ff087424 */ /* 0x000fe200078e00ff */
[----:B------:R-:W-:Y:S01]  /*b6b0*/  MOV R6, 0x1 ;  /* 0x0000000100067802 */ /* 0x000fe20000000f00 */
[----:B------:R-:W-:Y:S01]  /*b6c0*/  ULDC.64 UR6, c[0x0][0x198] ;  /* 0x0000660000067ab9 */ /* 0x000fe20000000a00 */
[----:B------:R-:W-:Y:S01]  /*b6d0*/  LOP3.LUT R10, R19, 0x2, RZ, 0xfc, !PT ;  /* 0x00000002130a7812 */ /* 0x000fe200078efcff */
[----:B------:R-:W-:Y:S01]  /*b6e0*/  ULDC.64 UR14, c[0x0][0x588] ;  /* 0x00016200000e7ab9 */ /* 0x000fe20000000a00 */
[----:B------:R-:W-:Y:S01]  /*b6f0*/  ULDC.64 UR22, c[0x0][0x590] ;  /* 0x0001640000167ab9 */ /* 0x000fe20000000a00 */
[----:B------:R-:W2:Y:S01]  /*b700*/  LDC R11, c[0x0][0x8a8] ;  /* 0x00022a00ff0b7b82 */ /* 0x000ea20000000800 */
[----:B------:R-:W-:Y:S01]  /*b710*/  ULDC.64 UR24, c[0x0][0x8f8] ;  /* 0x00023e0000187ab9 */ /* 0x000fe20000000a00 */
[----:B---3--:R-:W-:-:S02]  /*b720*/  SHF.L.U32 R4, R4, R9, RZ ;  /* 0x0000000904047219 */ /* 0x008fc400000006ff */
[----:B------:R-:W-:Y:S02]  /*b730*/  SHF.L.U32 R9, R6, R9, RZ ;  /* 0x0000000906097219 */ /* 0x000fe400000006ff */
[----:B------:R-:W-:Y:S02]  /*b740*/  LOP3.LUT R12, RZ, R4, RZ, 0x33, !PT ;  /* 0x00000004ff0c7212 */ /* 0x000fe400078e33ff */
[----:B--2---:R-:W-:-:S07]  /*b750*/  IADD3 R11, R11, -0x1, RZ ;  /* 0xffffffff0b0b7810 */ /* 0x004fce0007ffe0ff */
.L_x_331:
[----:B------:R-:W-:Y:S02]  /*b760*/  ISETP.NE.U32.AND P0, PT, RZ, UR22, PT ;  /* 0x00000016ff007c0c */ /* 0x000fe4000bf05070 */
[----:B------:R-:W-:Y:S02]  /*b770*/  R2UR UR19, R21 ;  /* 0x00000000151372ca */ /* 0x000fe400000e0000 */
[----:B------:R-:W-:Y:S02]  /*b780*/  R2UR UR18, R20 ;  /* 0x00000000141272ca */ /* 0x000fe400000e0000 */
[----:B------:R-:W-:-:S09]  /*b790*/  ISETP.NE.AND.EX P0, PT, RZ, UR23, PT, P0 ;  /* 0x00000017ff007c0c */ /* 0x000fd2000bf05300 */
[----:B------:R-:W-:Y:S02]  /*b7a0*/  USHF.L.U32 UR19, UR19, 0x8, URZ ;  /* 0x0000000813137899 */ /* 0x000fe4000800063f */
[----:B------:R-:W-:Y:S02]  /*b7b0*/  USHF.L.U32 UR18, UR18, 0x6, URZ ;  /* 0x0000000612127899 */ /* 0x000fe4000800063f */
[----:B--234-:R-:W-:Y:S10]  /*b7c0*/  @!P0 BRA `(.L_x_300) ;  /* 0x00000000002c8947 */ /* 0x01cff40003800000 */
[----:B------:R-:W-:-:S04]  /*b7d0*/  ISETP.NE.U32.AND P1, PT, RZ, UR14, PT ;  /* 0x0000000eff007c0c */ /* 0x000fc8000bf25070 */
[----:B------:R-:W-:-:S13]  /*b7e0*/  ISETP.NE.AND.EX P1, PT, RZ, UR15, PT, P1 ;  /* 0x0000000fff007c0c */ /* 0x000fda000bf25310 */
[----:B------:R-:W-:Y:S05]  /*b7f0*/  @!P1 BRA `(.L_x_301) ;  /* 0x0000000000189947 */ /* 0x000fea0003800000 */
[----:B------:R-:W2:Y:S01]  /*b800*/  LDC.64 R4, c[0x0][0x588] ;  /* 0x00016200ff047b82 */ /* 0x000ea20000000a00 */
[----:B-1---5:R-:W-:-:S04]  /*b810*/  IMAD R3, R13, UR22, RZ ;  /* 0x000000160d037c24 */ /* 0x022fc8000f8e02ff */
[----:B--2---:R-:W-:-:S05]  /*b820*/  IMAD.WIDE R4, R3, 0x4, R4 ;  /* 0x0000000403047825 */ /* 0x004fca00078e0204 */
[----:B------:R3:W5:Y:S01]  /*b830*/  LDG.E R3, desc[UR40][R4.64] ;  /* 0x0000002804037981 */ /* 0x000762000c1e1900 */
[----:B------:R-:W-:Y:S01]  /*b840*/  MOV R0, 0x1 ;  /* 0x0000000100007802 */ /* 0x000fe20000000f00 */
[----:B------:R-:W-:Y:S06]  /*b850*/  BRA `(.L_x_300) ;  /* 0x0000000000087947 */ /* 0x000fec0003800000 */
.L_x_301:
[----:B-1---5:R-:W2:Y:S01]  /*b860*/  LDC R3, c[0x0][0x580] ;  /* 0x00016000ff037b82 */ /* 0x022ea20000000800 */
[----:B------:R-:W-:-:S07]  /*b870*/  IMAD.MOV.U32 R0, RZ, RZ, 0x1 ;  /* 0x00000001ff007424 */ /* 0x000fce00078e00ff */
.L_x_300:
[----:B------:R-:W-:Y:S05]  /*b880*/  @!P0 BRA `(.L_x_302) ;  /* 0x00000000001c8947 */ /* 0x000fea0003800000 */
[----:B------:R-:W-:-:S13]  /*b890*/  LOP3.LUT P2, RZ, R0, 0xff, RZ, 0xc0, !PT ;  /* 0x000000ff00ff7812 */ /* 0x000fda000784c0ff */
[----:B---3--:R-:W3:Y:S02]  /*b8a0*/  @!P2 LDC.64 R4, c[0x0][0x588] ;  /* 0x00016200ff04ab82 */ /* 0x008ee40000000a00 */
[----:B---3--:R-:W-:-:S04]  /*b8b0*/  @!P2 ISETP.NE.U32.AND P0, PT, R4, RZ, PT ;  /* 0x000000ff0400a20c */ /* 0x008fc80003f05070 */
[----:B------:R-:W-:Y:S02]  /*b8c0*/  @!P2 ISETP.NE.AND.EX P1, PT, R5, RZ, PT, P0 ;  /* 0x000000ff0500a20c */ /* 0x000fe40003f25300 */
[----:B-12--5:R-:W-:Y:S02]  /*b8d0*/  @P2 FSETP.EQ.AND P0, PT, R3, RZ, PT ;  /* 0x000000ff0300220b */ /* 0x026fe40003f02000 */
[----:B------:R-:W-:Y:S01]  /*b8e0*/  @!P2 PLOP3.LUT P0, PT, P1, PT, PT, 0x8, 0x0 ;  /* 0x000000000000a81c */ /* 0x000fe20000f0e170 */
[----:B------:R-:W-:-:S12]  /*b8f0*/  BRA `(.L_x_303) ;  /* 0x0000000000047947 */ /* 0x000fd80003800000 */
.L_x_302:
[----:B-12--5:R-:W-:-:S13]  /*b900*/  FSETP.EQ.AND P0, PT, R3, RZ, PT ;  /* 0x000000ff0300720b */ /* 0x026fda0003f02000 */
.L_x_303:
[----:B------:R-:W-:Y:S02]  /*b910*/  ISETP.NE.AND P2, PT, R10, 0x3, PT ;  /* 0x000000030a00780c */ /* 0x000fe40003f45270 */
[----:B------:R-:W-:-:S04]  /*b920*/  ELECT P1, URZ, PT ;  /* 0x00000000003f782f */ /* 0x000fc80003820000 */
[----:B------:R-:W-:-:S07]  /*b930*/  PLOP3.LUT P0, PT, P1, P0, PT, 0x20, 0x0 ;  /* 0x000000000000781c */ /* 0x000fce0000f00470 */
[----:B------:R-:W-:Y:S06]  /*b940*/  @!P2 BRA `(.L_x_304) ;  /* 0x000000000004a947 */ /* 0x000fec0003800000 */
[----:B------:R-:W-:Y:S01]  /*b950*/  BPT.TRAP 0x1 ;  /* 0x000000040000795c */ /* 0x000fe20000300000 */
.L_x_304:
[----:B------:R-:W1:Y:S01]  /*b960*/  S2UR UR36, SR_CgaCtaId ;  /* 0x00000000002479c3 */ /* 0x000e620000008800 */
[----:B------:R-:W-:Y:S01]  /*b970*/  UMOV UR4, 0x400 ;  /* 0x0000040000047882 */ /* 0x000fe20000000000 */
[----:B---3--:R-:W-:Y:S01]  /*b980*/  SHF.L.U32 R4, R8, 0x1f, RZ ;  /* 0x0000001f08047819 */ /* 0x008fe200000006ff */
[----:B-1----:R-:W-:-:S09]  /*b990*/  ULEA UR5, UR36, UR4, 0x18 ;  /* 0x0000000424057291 */ /* 0x002fd2000f8ec03f */
[----:B------:R-:W1:Y:S02]  /*b9a0*/  SYNCS.PHASECHK.TRANS64.TRYWAIT P1, [UR5+0x60], R4 ;  /* 0x00006004ff0075a7 */ /* 0x000e640008020145 */
[----:B-1----:R-:W-:Y:S05]  /*b9b0*/  @!P1 BRA `(.L_x_305) ;  /* 0x0000002000049947 */ /* 0x002fea0003800000 */
.L_x_362:
[----:B------:R-:W-:Y:S04]  /*b9c0*/  BSSY B0, `(.L_x_306) ;  /* 0x000000e000007945 */ /* 0x000fe80003800000 */
[----:B------:R-:W-:Y:S05]  /*b9d0*/  @!P0 BRA `(.L_x_307) ;  /* 0x0000000000308947 */ /* 0x000fea0003800000 */
[----:B------:R-:W-:Y:S01]  /*b9e0*/  R2UR UR20, R13 ;  /* 0x000000000d1472ca */ /* 0x000fe200000e0000 */
[----:B------:R-:W-:Y:S02]  /*b9f0*/  UIADD3 UR8, UP0, UR6, 0x3f0, URZ ;  /* 0x000003f006087890 */ /* 0x000fe4000ff1e03f */
[----:B------:R-:W-:Y:S02]  /*ba00*/  UIADD3 UR16, UR5, 0x200, URZ ;  /* 0x0000020005107890 */ /* 0x000fe4000fffe03f */
[----:B------:R-:W-:Y:S02]  /*ba10*/  UIADD3 UR17, UR5, 0x40, URZ ;  /* 0x0000004005117890 */ /* 0x000fe4000fffe03f */
[----:B------:R-:W-:Y:S01]  /*ba20*/  UIADD3.X UR9, URZ, UR7, URZ, UP0, !UPT ;  /* 0x000000073f097290 */ /* 0x000fe200087fe43f */
[----:B------:R-:W-:Y:S01]  /*ba30*/  UMOV UR10, 0x0 ;  /* 0x00000000000a7882 */ /* 0x000fe20000000000 */
[----:B------:R-:W-:-:S07]  /*ba40*/  UMOV UR11, 0x10000000 ;  /* 0x10000000000b7882 */ /* 0x000fce0000000000 */
[----:B------:R2:W-:Y:S02]  /*ba50*/  UTMALDG.3D [UR16], [UR8], desc[UR10] ;  /* 0x00000a10080075b4 */ /* 0x0005e40008011000 */
[----:B--2---:R-:W-:Y:S05]  /*ba60*/  @!P2 BRA `(.L_x_308) ;  /* 0x000000000004a947 */ /* 0x004fea0003800000 */
[----:B------:R-:W-:Y:S01]  /*ba70*/  BPT.TRAP 0x1 ;  /* 0x000000040000795c */ /* 0x000fe20000300000 */
.L_x_308:
[----:B-1----:R-:W1:Y:S02]  /*ba80*/  LDC R5, c[0x0][0x800] ;  /* 0x00020000ff057b82 */ /* 0x002e640000000800 */
[----:B-1----:R2:W-:Y:S02]  /*ba90*/  SYNCS.ARRIVE.TRANS64.RED.A0TR RZ, [UR5+0x40], R5 ;  /* 0x00004005ffff79a7 */ /* 0x0025e40008300405 */
.L_x_307:
[----:B------:R-:W-:Y:S05]  /*baa0*/  BSYNC B0 ;  /* 0x0000000000007941 */ /* 0x000fea0003800000 */
.L_x_306:
[----:B------:R-:W-:Y:S05]  /*bab0*/  @!P2 BRA `(.L_x_309) ;  /* 0x000000000004a947 */ /* 0x000fea0003800000 */
[----:B------:R-:W-:Y:S01]  /*bac0*/  BPT.TRAP 0x1 ;  /* 0x000000040000795c */ /* 0x000fe20000300000 */
.L_x_309:
[----:B------:R-:W-:-:S04]  /*bad0*/  UIADD3 UR4, UR5, 0x40, URZ ;  /* 0x0000004005047890 */ /* 0x000fc8000fffe03f */
[----:B------:R-:W-:-:S09]  /*bae0*/  UPRMT UR4, UR36, 0x654, UR4 ;  /* 0x0000065424047896 */ /* 0x000fd20008000004 */
[----:B------:R-:W-:Y:S01]  /*baf0*/  SYNCS.ARRIVE.TRANS64.RED.A1T0 RZ, [UR4], RZ ;  /* 0x000000ffffff79a7 */ /* 0x000fe20008100404 */
[----:B------:R-:W-:Y:S05]  /*bb00*/  @!P2 BRA `(.L_x_310) ;  /* 0x000000000004a947 */ /* 0x000fea0003800000 */
[----:B------:R-:W-:Y:S01]  /*bb10*/  BPT.TRAP 0x1 ;  /* 0x000000040000795c */ /* 0x000fe20000300000 */
.L_x_310:
[----:B------:R-:W3:Y:S02]  /*bb20*/  SYNCS.PHASECHK.TRANS64.TRYWAIT P1, [UR5+0x68], R4 ;  /* 0x00006804ff0075a7 */ /* 0x000ee40008020145 */
[----:B---3--:R-:W-:Y:S05]  /*bb30*/  @!P1 BRA `(.L_x_311) ;  /* 0x0000001c00bc9947 */ /* 0x008fea0003800000 */
.L_x_363:
[----:B------:R-:W-:Y:S04]  /*bb40*/  BSSY B0, `(.L_x_312) ;  /* 0x0000010000007945 */ /* 0x000fe80003800000 */
[----:B------:R-:W-:Y:S05]  /*bb50*/  @!P0 BRA `(.L_x_313) ;  /* 0x0000000000388947 */ /* 0x000fea0003800000 */
[----:B------:R-:W-:Y:S01]  /*bb60*/  UIADD3 UR16, UP0, UR6, 0x3f0, URZ ;  /* 0x000003f006107890 */ /* 0x000fe2000ff1e03f */
[----:B------:R-:W-:Y:S01]  /*bb70*/  R2UR UR12, R13 ;  /* 0x000000000d0c72ca */ /* 0x000fe200000e0000 */
[----:B------:R-:W-:Y:S02]  /*bb80*/  UIADD3 UR11, UR19, 0x80, URZ ;  /* 0x00000080130b7890 */ /* 0x000fe4000fffe03f */
[----:B------:R-:W-:Y:S02]  /*bb90*/  UIADD3 UR8, UR5, 0x2200, URZ ;  /* 0x0000220005087890 */ /* 0x000fe4000fffe03f */
[----:B------:R-:W-:Y:S02]  /*bba0*/  UIADD3 UR9, UR5, 0x48, URZ ;  /* 0x0000004805097890 */ /* 0x000fe4000fffe03f */
[----:B------:R-:W-:Y:S01]  /*bbb0*/  UIADD3.X UR17, URZ, UR7, URZ, UP0, !UPT ;  /* 0x000000073f117290 */ /* 0x000fe200087fe43f */
[----:B------:R-:W-:Y:S01]  /*bbc0*/  UMOV UR20, 0x0 ;  /* 0x0000000000147882 */ /* 0x000fe20000000000 */
[----:B------:R-:W-:Y:S01]  /*bbd0*/  UMOV UR21, 0x10000000 ;  /* 0x1000000000157882 */ /* 0x000fe20000000000 */
[----:B------:R-:W-:-:S06]  /*bbe0*/  UMOV UR10, UR18 ;  /* 0x00000012000a7c82 */ /* 0x000fcc0008000000 */
[----:B------:R3:W-:Y:S02]  /*bbf0*/  UTMALDG.3D [UR8], [UR16], desc[UR20] ;  /* 0x00001408100075b4 */ /* 0x0007e40008011000 */
[----:B---3--:R-:W-:Y:S05]  /*bc00*/  @!P2 BRA `(.L_x_314) ;  /* 0x000000000004a947 */ /* 0x008fea0003800000 */
[----:B------:R-:W-:Y:S01]  /*bc10*/  BPT.TRAP 0x1 ;  /* 0x000000040000795c */ /* 0x000fe20000300000 */
.L_x_314:
[----:B-12---:R-:W1:Y:S02]  /*bc20*/  LDC R5, c[0x0][0x800] ;  /* 0x00020000ff057b82 */ /* 0x006e640000000800 */
[----:B-1----:R3:W-:Y:S02]  /*bc30*/  SYNCS.ARRIVE.TRANS64.RED.A0TR RZ, [UR5+0x48], R5 ;  /* 0x00004805ffff79a7 */ /* 0x0027e40008300405 */
.L_x_313:
[----:B------:R-:W-:Y:S05]  /*bc40*/  BSYNC B0 ;  /* 0x0000000000007941 */ /* 0x000fea0003800000 */
.L_x_312:
[----:B------:R-:W-:Y:S05]  /*bc50*/  @!P2 BRA `(.L_x_315) ;  /* 0x000000000004a947 */ /* 0x000fea0003800000 */
[----:B------:R-:W-:Y:S01]  /*bc60*/  BPT.TRAP 0x1 ;  /* 0x000000040000795c */ /* 0x000fe20000300000 */
.L_x_315:
[----:B------:R-:W-:Y:S02]  /*bc70*/  UIADD3 UR4, UR5, 0x48, URZ ;  /* 0x0000004805047890 */ /* 0x000fe4000fffe03f */
[----:B------:R-:W-:Y:S02]  /*bc80*/  UIADD3 UR10, UR18, 0x20, URZ ;  /* 0x00000020120a7890 */ /* 0x000fe4000fffe03f */
[----:B------:R-:W-:-:S09]  /*bc90*/  UPRMT UR4, UR36, 0x654, UR4 ;  /* 0x0000065424047896 */ /* 0x000fd20008000004 */
[----:B------:R-:W-:Y:S01]  /*bca0*/  SYNCS.ARRIVE.TRANS64.RED.A1T0 RZ, [UR4], RZ ;  /* 0x000000ffffff79a7 */ /* 0x000fe20008100404 */
[----:B------:R-:W-:Y:S05]  /*bcb0*/  @!P2 BRA `(.L_x_316) ;  /* 0x000000000004a947 */ /* 0x000fea0003800000 */
[----:B------:R-:W-:Y:S01]  /*bcc0*/  BPT.TRAP 0x1 ;  /* 0x000000040000795c */ /* 0x000fe20000300000 */
.L_x_316:
[----:B------:R-:W4:Y:S02]  /*bcd0*/  SYNCS.PHASECHK.TRANS64.TRYWAIT P1, [UR5+0x70], R4 ;  /* 0x00007004ff0075a7 */ /* 0x000f240008020145 */
[----:B----4-:R-:W-:Y:S05]  /*bce0*/  @!P1 BRA `(.L_x_317) ;  /* 0x0000001c00689947 */ /* 0x010fea0003800000 */
.L_x_364:
        /* <DEDUP_REMOVED lines=8> */
[----:B------:R-:W-:Y:S01]  /*bd70*/  UMOV UR21, 0x10000000 ;  /* 0x1000000000157882 */ /* 0x000fe20000000000 */
[----:B------:R-:W-:-:S06]  /*bd80*/  UMOV UR11, UR19 ;  /* 0x00000013000b7c82 */ /* 0x000fcc0008000000 */
[----:B------:R4:W-:Y:S02]  /*bd90*/  UTMALDG.3D [UR8], [UR16], desc[UR20] ;  /* 0x00001408100075b4 */ /* 0x0009e40008011000 */
[----:B----4-:R-:W-:Y:S05]  /*bda0*/  @!P2 BRA `(.L_x_320) ;  /* 0x000000000004a947 */ /* 0x010fea0003800000 */
[----:B------:R-:W-:Y:S01]  /*bdb0*/  BPT.TRAP 0x1 ;  /* 0x000000040000795c */ /* 0x000fe20000300000 */
.L_x_320:
[----:B-123--:R-:W1:Y:S02]  /*bdc0*/  LDC R5, c[0x0][0x800] ;  /* 0x00020000ff057b82 */ /* 0x00ee640000000800 */
[----:B-1----:R4:W-:Y:S02]  /*bdd0*/  SYNCS.ARRIVE.TRANS64.RED.A0TR RZ, [UR5+0x50], R5 ;  /* 0x00005005ffff79a7 */ /* 0x0029e40008300405 */
.L_x_319:
[----:B------:R-:W-:Y:S05]  /*bde0*/  BSYNC B0 ;  /* 0x0000000000007941 */ /* 0x000fea0003800000 */
.L_x_318:
[----:B------:R-:W-:Y:S05]  /*bdf0*/  @!P2 BRA `(.L_x_321) ;  /* 0x000000000004a947 */ /* 0x000fea0003800000 */
[----:B------:R-:W-:Y:S01]  /*be00*/  BPT.TRAP 0x1 ;  /* 0x000000040000795c */ /* 0x000fe20000300000 */
.L_x_321:
[----:B------:R-:W-:-:S04]  /*be10*/  UIADD3 UR4, UR5, 0x50, URZ ;  /* 0x0000005005047890 */ /* 0x000fc8000fffe03f */
[----:B------:R-:W-:-:S09]  /*be20*/  UPRMT UR4, UR36, 0x654, UR4 ;  /* 0x0000065424047896 */ /* 0x000fd20008000004 */
[----:B------:R-:W-:Y:S01]  /*be30*/  SYNCS.ARRIVE.TRANS64.RED.A1T0 RZ, [UR4], RZ ;  /* 0x000000ffffff79a7 */ /* 0x000fe20008100404 */
[----:B------:R-:W-:Y:S05]  /*be40*/  @!P2 BRA `(.L_x_322) ;  /* 0x000000000004a947 */ /* 0x000fea0003800000 */
[----:B------:R-:W-:Y:S01]  /*be50*/  BPT.TRAP 0x1 ;  /* 0x000000040000795c */ /* 0x000fe20000300000 */
.L_x_322:
[----:B------:R-:W5:Y:S02]  /*be60*/  SYNCS.PHASECHK.TRANS64.TRYWAIT P1, [UR5+0x78], R4 ;  /* 0x00007804ff0075a7 */ /* 0x000f640008020145 */
[----:B-----5:R-:W-:Y:S05]  /*be70*/  @!P1 BRA `(.L_x_323) ;  /* 0x0000001c001c9947 */ /* 0x020fea0003800000 */
.L_x_365:
[----:B------:R-:W-:Y:S04]  /*be80*/  BSSY B0, `(.L_x_324) ;  /* 0x000000f000007945 */ /* 0x000fe80003800000 */
[----:B------:R-:W-:Y:S05]  /*be90*/  @!P0 BRA `(.L_x_325) ;  /* 0x0000000000348947 */ /* 0x000fea0003800000 */
[----:B------:R-:W-:Y:S01]  /*bea0*/  R2UR UR12, R13 ;  /* 0x000000000d0c72ca */ /* 0x000fe200000e0000 */
[----:B------:R-:W-:Y:S02]  /*beb0*/  UIADD3 UR16, UP0, UR6, 0x3f0, URZ ;  /* 0x000003f006107890 */ /* 0x000fe4000ff1e03f */
[----:B------:R-:W-:Y:S02]  /*bec0*/  UIADD3 UR11, UR19, 0x80, URZ ;  /* 0x00000080130b7890 */ /* 0x000fe4000fffe03f */
[----:B------:R-:W-:Y:S02]  /*bed0*/  UIADD3 UR8, UR5, 0x6200, URZ ;  /* 0x0000620005087890 */ /* 0x000fe4000fffe03f */
[----:B------:R-:W-:Y:S02]  /*bee0*/  UIADD3 UR9, UR5, 0x58, URZ ;  /* 0x0000005805097890 */ /* 0x000fe4000fffe03f */
[----:B------:R-:W-:Y:S01]  /*bef0*/  UIADD3.X UR17, URZ, UR7, URZ, UP0, !UPT ;  /* 0x000000073f117290 */ /* 0x000fe200087fe43f */
[----:B------:R-:W-:Y:S01]  /*bf00*/  UMOV UR20, 0x0 ;  /* 0x0000000000147882 */ /* 0x000fe20000000000 */
[----:B------:R-:W-:-:S07]  /*bf10*/  UMOV UR21, 0x10000000 ;  /* 0x1000000000157882 */ /* 0x000fce0000000000 */
[----:B------:R1:W-:Y:S02]  /*bf20*/  UTMALDG.3D [UR8], [UR16], desc[UR20] ;  /* 0x00001408100075b4 */ /* 0x0003e40008011000 */
[----:B-1----:R-:W-:Y:S05]  /*bf30*/  @!P2 BRA `(.L_x_326) ;  /* 0x000000000004a947 */ /* 0x002fea0003800000 */
[----:B------:R-:W-:Y:S01]  /*bf40*/  BPT.TRAP 0x1 ;  /* 0x000000040000795c */ /* 0x000fe20000300000 */
.L_x_326:
[----:B------:R-:W1:Y:S02]  /*bf50*/  LDC R4, c[0x0][0x800] ;  /* 0x00020000ff047b82 */ /* 0x000e640000000800 */
[----:B-1----:R1:W-:Y:S02]  /*bf60*/  SYNCS.ARRIVE.TRANS64.RED.A0TR RZ, [UR5+0x58], R4 ;  /* 0x00005804ffff79a7 */ /* 0x0023e40008300405 */
.L_x_325:
[----:B------:R-:W-:Y:S05]  /*bf70*/  BSYNC B0 ;  /* 0x0000000000007941 */ /* 0x000fea0003800000 */
.L_x_324:
[----:B------:R-:W-:Y:S05]  /*bf80*/  @!P2 BRA `(.L_x_327) ;  /* 0x000000000004a947 */ /* 0x000fea0003800000 */
[----:B------:R-:W-:Y:S01]  /*bf90*/  BPT.TRAP 0x1 ;  /* 0x000000040000795c */ /* 0x000fe20000300000 */
.L_x_327:
[----:B------:R-:W-:Y:S01]  /*bfa0*/  IADD3 R16, P0, R16, UR38, RZ ;  /* 0x0000002610107c10 */ /* 0x000fe2000ff1e0ff */
[----:B------:R-:W-:Y:S01]  /*bfb0*/  UIADD3 UR4, UR5, 0x58, URZ ;  /* 0x0000005805047890 */ /* 0x000fe2000fffe03f */
[----:B------:R-:W-:Y:S01]  /*bfc0*/  LOP3.LUT R8, R8, 0x1, RZ, 0x3c, !PT ;  /* 0x0000000108087812 */ /* 0x000fe200078e3cff */
[----:B------:R-:W-:Y:S01]  /*bfd0*/  IMAD.MOV.U32 R13, RZ, RZ, -0x1 ;  /* 0xffffffffff0d7424 */ /* 0x000fe200078e00ff */
[----:B------:R-:W-:Y:S01]  /*bfe0*/  IADD3.X R17, R17, UR37, RZ, P0, !PT ;  /* 0x0000002511117c10 */ /* 0x000fe200087fe4ff */
[----:B------:R-:W-:Y:S01]  /*bff0*/  UPRMT UR4, UR36, 0x654, UR4 ;  /* 0x0000065424047896 */ /* 0x000fe20008000004 */
[----:B------:R-:W-:Y:S02]  /*c000*/  ISETP.GE.U32.AND P0, PT, R16, UR24, PT ;  /* 0x0000001810007c0c */ /* 0x000fe4000bf06070 */
[----:B-1----:R-:W-:Y:S02]  /*c010*/  PRMT R4, RZ, 0x7610, R4 ;  /* 0x00007610ff047816 */ /* 0x002fe40000000004 */
[----:B------:R-:W-:-:S02]  /*c020*/  ISETP.GE.U32.AND.EX P0, PT, R17, UR25, PT, P0 ;  /* 0x0000001911007c0c */ /* 0x000fc4000bf06100 */
[----:B------:R-:W-:Y:S02]  /*c030*/  MOV R21, 0xffffffff ;  /* 0xffffffff00157802 */ /* 0x000fe40000000f00 */
[----:B------:R-:W-:Y:S01]  /*c040*/  SYNCS.ARRIVE.TRANS64.RED.A1T0 RZ, [UR4], RZ ;  /* 0x000000ffffff79a7 */ /* 0x000fe20008100404 */
[----:B------:R-:W-:-:S08]  /*c050*/  MOV R20, 0xffffffff ;  /* 0xffffffff00147802 */ /* 0x000fd00000000f00 */
[----:B------:R-:W-:Y:S05]  /*c060*/  @P0 BRA `(.L_x_328) ;  /* 0x0000000400580947 */ /* 0x000fea0003800000 */
[----:B------:R-:W1:Y:S01]  /*c070*/  S2R R13, SR_CTAID.X ;  /* 0x00000000000d7919 */ /* 0x000e620000002500 */
[----:B------:R-:W5:Y:S01]  /*c080*/  LDC.64 R14, c[0x0][0x8d0] ;  /* 0x00023400ff0e7b82 */ /* 0x000f620000000a00 */
[----:B------:R-:W-:Y:S01]  /*c090*/  ULDC UR4, c[0x0][0x150] ;  /* 0x0000540000047ab9 */ /* 0x000fe20000000800 */
[----:B------:R-:W-:Y:S01]  /*c0a0*/  IMAD.MOV.U32 R22, RZ, RZ, R17 ;  /* 0x000000ffff167224 */ /* 0x000fe200078e0011 */
[----:B------:R-:W2:Y:S05]  /*c0b0*/  S2R R20, SR_CTAID.Y ;  /* 0x0000000000147919 */ /* 0x000eaa0000002600 */
[----:B------:R-:W3:Y:S08]  /*c0c0*/  LDC R6, c[0x0][0x144] ;  /* 0x00005100ff067b82 */ /* 0x000ef00000000800 */
[----:B------:R-:W3:Y:S01]  /*c0d0*/  LDC R21, c[0x0][0x8d8] ;  /* 0x00023600ff157b82 */ /* 0x000ee20000000800 */
[----:B-----5:R-:W-:-:S04]  /*c0e0*/  ISETP.NE.U32.AND P0, PT, R14, RZ, PT ;  /* 0x000000ff0e00720c */ /* 0x020fc80003f05070 */
[----:B------:R-:W-:Y:S02]  /*c0f0*/  ISETP.NE.AND.EX P0, PT, R15, RZ, PT, P0 ;  /* 0x000000ff0f00720c */ /* 0x000fe40003f05300 */
[----:B-1----:R-:W-:Y:S02]  /*c100*/  I2FP.F32.U32 R4, R13 ;  /* 0x0000000d00047245 */ /* 0x002fe40000201000 */
[----:B--2---:R-:W-:-:S03]  /*c110*/  I2FP.F32.U32 R18, R20 ;  /* 0x0000001400127245 */ /* 0x004fc60000201000 */
[----:B------:R-:W-:-:S06]  /*c120*/  FMUL R4, R4, UR4 ;  /* 0x0000000404047c20 */ /* 0x000fcc0008400000 */
[----:B------:R-:W3:Y:S02]  /*c130*/  F2I.U32.TRUNC.NTZ R4, R4 ;  /* 0x0000000400047305 */ /* 0x000ee4000020f000 */
[----:B---34-:R-:W-:-:S05]  /*c140*/  IADD3 R5, -R4, RZ, RZ ;  /* 0x000000ff04057210 */ /* 0x018fca0007ffe1ff */
[----:B------:R-:W-:Y:S01]  /*c150*/  IMAD R13, R6, R5, R13 ;  /* 0x00000005060d7224 */ /* 0x000fe200078e020d */
[----:B------:R-:W-:Y:S01]  /*c160*/  MOV R6, R16 ;  /* 0x0000001000067202 */ /* 0x000fe20000000f00 */
[----:B------:R-:W-:Y:S06]  /*c170*/  @!P0 BRA `(.L_x_329) ;  /* 0x0000000000308947 */ /* 0x000fec0003800000 */
[----:B------:R-:W1:Y:S02]  /*c180*/  LDC R5, c[0x0][0x8dc] ;  /* 0x00023700ff057b82 */ /* 0x000e640000000800 */
[----:B-1----:R-:W-:-:S04]  /*c190*/  IADD3 R5, P0, R16, R5, RZ ;  /* 0x0000000510057210 */ /* 0x002fc80007f1e0ff */
[----:B------:R-:W-:-:S05]  /*c1a0*/  IADD3.X R23, RZ, R17, RZ, P0, !PT ;  /* 0x00000011ff177210 */ /* 0x000fca00007fe4ff */
[----:B------:R-:W-:-:S04]  /*c1b0*/  IMAD.WIDE.U32 R6, R23, R14, RZ ;  /* 0x0000000e17067225 */ /* 0x000fc800078e00ff */
[----:B------:R-:W-:-:S04]  /*c1c0*/  IMAD.WIDE.U32 R6, P0, R5, R15, R6 ;  /* 0x0000000f05067225 */ /* 0x000fc80007800006 */
[----:B------:R-:W-:-:S04]  /*c1d0*/  IMAD.WIDE.U32 R4, R5, R14, RZ ;  /* 0x0000000e05047225 */ /* 0x000fc800078e00ff */
[----:B------:R-:W-:Y:S01]  /*c1e0*/  IMAD.MOV.U32 R4, RZ, RZ, R7 ;  /* 0x000000ffff047224 */ /* 0x000fe200078e0007 */
[----:B------:R-:W-:Y:S02]  /*c1f0*/  IADD3 RZ, P1, R5, R6, RZ ;  /* 0x0000000605ff7210 */ /* 0x000fe40007f3e0ff */
[----:B------:R-:W-:-:S03]  /*c200*/  IADD3.X R5, RZ, RZ, RZ, P0, !PT ;  /* 0x000000ffff057210 */ /* 0x000fc600007fe4ff */
[----:B------:R-:W-:-:S03]  /*c210*/  IMAD.WIDE.U32.X R4, R23, R15, R4, P1 ;  /* 0x0000000f17047225 */ /* 0x000fc600008e0404 */
[----:B------:R-:W-:Y:S02]  /*c220*/  MOV R6, R4 ;  /* 0x0000000400067202 */ /* 0x000fe40000000f00 */
[----:B------:R-:W-:-:S07]  /*c230*/  MOV R22, R5 ;  /* 0x0000000500167202 */ /* 0x000fce0000000f00 */
.L_x_329:
[----:B------:R-:W-:Y:S01]  /*c240*/  ULDC UR4, c[0x0][0x154] ;  /* 0x0000550000047ab9 */ /* 0x000fe20000000800 */
[----:B------:R-:W1:Y:S01]  /*c250*/  LDC R7, c[0x0][0x148] ;  /* 0x00005200ff077b82 */ /* 0x000e620000000800 */
[----:B------:R-:W-:Y:S01]  /*c260*/  FMUL R14, R18, UR4 ;  /* 0x00000004120e7c20 */ /* 0x000fe20008400000 */
[----:B------:R-:W-:Y:S02]  /*c270*/  ISETP.NE.AND P2, PT, R2, 0x1, PT ;  /* 0x000000010200780c */ /* 0x000fe40003f45270 */
[-CC-:B------:R-:W-:Y:S02]  /*c280*/  SHF.R.U64 R18, R6, R21.reuse, R22.reuse ;  /* 0x0000001506127219 */ /* 0x180fe40000001216 */
[----:B------:R-:W-:Y:S01]  /*c290*/  SHF.R.U32.HI R21, RZ, R21, R22 ;  /* 0x00000015ff157219 */ /* 0x000fe20000011616 */
[----:B------:R-:W2:Y:S01]  /*c2a0*/  F2I.U32.TRUNC.NTZ R14, R14 ;  /* 0x0000000e000e7305 */ /* 0x000ea2000020f000 */
[----:B------:R-:W3:Y:S01]  /*c2b0*/  LDC.64 R4, c[0x0][0x8c8] ;  /* 0x00023200ff047b82 */ /* 0x000ee20000000a00 */
[----:B------:R-:W-:-:S05]  /*c2c0*/  IADD3 R23, P0, RZ, -R18, RZ ;  /* 0x80000012ff177210 */ /* 0x000fca0007f1e0ff */
[----:B------:R-:W-:Y:S02]  /*c2d0*/  IMAD.X R21, RZ, RZ, ~R21, P0 ;  /* 0x000000ffff157224 */ /* 0x000fe400000e0e15 */
[----:B------:R-:W4:Y:S01]  /*c2e0*/  LDC R22, c[0x0][0x8c0] ;  /* 0x00023000ff167b82 */ /* 0x000f220000000800 */
[----:B--2---:R-:W-:-:S07]  /*c2f0*/  IADD3 R15, -R14, RZ, RZ ;  /* 0x000000ff0e0f7210 */ /* 0x004fce0007ffe1ff */
[----:B------:R-:W2:Y:S01]  /*c300*/  LDC R27, c[0x0][0x900] ;  /* 0x00024000ff1b7b82 */ /* 0x000ea20000000800 */
[----:B-1----:R-:W-:-:S07]  /*c310*/  @P2 IMAD R13, R7, R15, R20 ;  /* 0x0000000f070d2224 */ /* 0x002fce00078e0214 */
[----:B------:R-:W1:Y:S01]  /*c320*/  LDC.64 R14, c[0x0][0x8e8] ;  /* 0x00023a00ff0e7b82 */ /* 0x000e620000000a00 */
[----:B---3--:R-:W-:-:S04]  /*c330*/  IMAD R6, R21, R4, RZ ;  /* 0x0000000415067224 */ /* 0x008fc800078e02ff */
[C---:B------:R-:W-:Y:S02]  /*c340*/  IMAD R7, R23.reuse, R5, R6 ;  /* 0x0000000517077224 */ /* 0x040fe400078e0206 */
[----:B------:R-:W-:Y:S01]  /*c350*/  IMAD.WIDE.U32 R4, R23, R4, R16 ;  /* 0x0000000417047225 */ /* 0x000fe200078e0010 */
[----:B------:R-:W3:Y:S04]  /*c360*/  LDC R6, c[0x0][0x8b0] ;  /* 0x00022c00ff067b82 */ /* 0x000ee80000000800 */
[----:B------:R-:W-:-:S04]  /*c370*/  IADD3 R5, R5, R7, RZ ;  /* 0x0000000705057210 */ /* 0x000fc80007ffe0ff */
[-CC-:B----4-:R-:W-:Y:S01]  /*c380*/  SHF.R.U64 R26, R4, R22.reuse, R5.reuse ;  /* 0x00000016041a7219 */ /* 0x190fe20000001205 */
[----:B------:R-:W4:Y:S01]  /*c390*/  LDC R25, c[0x0][0x8f0] ;  /* 0x00023c00ff197b82 */ /* 0x000f220000000800 */
[----:B------:R-:W-:Y:S02]  /*c3a0*/  SHF.R.U32.HI R5, RZ, R22, R5 ;  /* 0x00000016ff057219 */ /* 0x000fe40000011605 */
[----:B-1----:R-:W-:-:S05]  /*c3b0*/  ISETP.NE.U32.AND P0, PT, R14, RZ, PT ;  /* 0x000000ff0e00720c */ /* 0x002fca0003f05070 */
[----:B------:R-:W1:Y:S01]  /*c3c0*/  LDC R24, c[0x0][0x8e0] ;  /* 0x00023800ff187b82 */ /* 0x000e620000000800 */
[----:B------:R-:W-:Y:S02]  /*c3d0*/  ISETP.NE.AND.EX P0, PT, R15, RZ, PT, P0 ;  /* 0x000000ff0f00720c */ /* 0x000fe40003f05300 */
[----:B---3--:R-:W-:-:S05]  /*c3e0*/  SHF.R.U64 R23, R26, R6, R5 ;  /* 0x000000061a177219 */ /* 0x008fca0000001205 */
[----:B------:R-:W3:Y:S01]  /*c3f0*/  LDC R22, c[0x0][0x8b8] ;  /* 0x00022e00ff167b82 */ /* 0x000ee20000000800 */
[----:B------:R-:W-:-:S04]  /*c400*/  SHF.R.U32.HI R4, RZ, R6, R5 ;  /* 0x00000006ff047219 */ /* 0x000fc80000011605 */
[-CC-:B--2---:R-:W-:Y:S02]  /*c410*/  SHF.R.U64 R21, R23, R27.reuse, R4.reuse ;  /* 0x0000001b17157219 */ /* 0x184fe40000001204 */
[----:B------:R-:W-:Y:S01]  /*c420*/  SHF.R.U32.HI R27, RZ, R27, R4 ;  /* 0x0000001bff1b7219 */ /* 0x000fe20000011604 */
[----:B------:R-:W2:Y:S02]  /*c430*/  LDC R20, c[0x0][0x8a8] ;  /* 0x00022a00ff147b82 */ /* 0x000ea40000000800 */
[----:B------:R-:W-:Y:S01]  /*c440*/  IMAD.MOV.U32 R4, RZ, RZ, R21 ;  /* 0x000000ffff047224 */ /* 0x000fe200078e0015 */
[----:B------:R-:W-:Y:S01]  /*c450*/  MOV R5, R27 ;  /* 0x0000001b00057202 */ /* 0x000fe20000000f00 */
[----:B----4-:R-:W-:Y:S06]  /*c460*/  @!P0 BRA `(.L_x_330) ;  /* 0x0000000000288947 */ /* 0x010fec0003800000 */
[----:B------:R-:W4:Y:S02]  /*c470*/  LDC R4, c[0x0][0x8f4] ;  /* 0x00023d00ff047b82 */ /* 0x000f240000000800 */
[----:B----4-:R-:W-:-:S04]  /*c480*/  IADD3 R5, P0, R21, R4, RZ ;  /* 0x0000000415057210 */ /* 0x010fc80007f1e0ff */
[----:B------:R-:W-:-:S05]  /*c490*/  IADD3.X R27, RZ, R27, RZ, P0, !PT ;  /* 0x0000001bff1b7210 */ /* 0x000fca00007fe4ff */
[----:B------:R-:W-:-:S04]  /*c4a0*/  IMAD.WIDE.U32 R6, R27, R14, RZ ;  /* 0x0000000e1b067225 */ /* 0x000fc800078e00ff */
[----:B------:R-:W-:-:S04]  /*c4b0*/  IMAD.WIDE.U32 R6, P0, R5, R15, R6 ;  /* 0x0000000f05067225 */ /* 0x000fc80007800006 */
[----:B------:R-:W-:Y:S01]  /*c4c0*/  IMAD.WIDE.U32 R4, R5, R14, RZ ;  /* 0x0000000e05047225 */ /* 0x000fe200078e00ff */
[----:B------:R-:W-:-:S04]  /*c4d0*/  MOV R4, R7 ;  /* 0x0000000700047202 */ /* 0x000fc80000000f00 */
[----:B------:R-:W-:Y:S01]  /*c4e0*/  IADD3 RZ, P1, R5, R6, RZ ;  /* 0x0000000605ff7210 */ /* 0x000fe20007f3e0ff */
[----:B------:R-:W-:-:S04]  /*c4f0*/  IMAD.X R5, RZ, RZ, RZ, P0 ;  /* 0x000000ffff057224 */ /* 0x000fc800000e06ff */
[----:B------:R-:W-:-:S08]  /*c500*/  IMAD.WIDE.U32.X R4, R27, R15, R4, P1 ;  /* 0x0000000f1b047225 */ /* 0x000fd000008e0404 */
.L_x_330:
[----:B------:R-:W-:Y:S02]  /*c510*/  SHF.R.U64 R25, R4, R25, R5 ;  /* 0x0000001904197219 */ /* 0x000fe40000001205 */
[----:B------:R-:W-:Y:S02]  /*c520*/  LOP3.LUT R4, R23, R12, RZ, 0xc0, !PT ;  /* 0x0000000c17047212 */ /* 0x000fe400078ec0ff */
[----:B------:R-:W-:Y:S02]  /*c530*/  IADD3 R5, -R25, RZ, RZ ;  /* 0x000000ff19057210 */ /* 0x000fe40007ffe1ff */
[----:B------:R-:W-:Y:S01]  /*c540*/  LOP3.LUT R6, R26, R11, RZ, 0xc0, !PT ;  /* 0x0000000b1a067212 */ /* 0x000fe200078ec0ff */
[----:B------:R-:W-:Y:S02]  /*c550*/  IMAD R4, R9, R25, R4 ;  /* 0x0000001909047224 */ /* 0x000fe400078e0204 */
[----:B-1----:R-:W-:Y:S02]  /*c560*/  IMAD R21, R5, R24, R21 ;  /* 0x0000001805157224 */ /* 0x002fe400078e0215 */
[----:B---3--:R-:W-:-:S02]  /*c570*/  IMAD R13, R4, R22, R13 ;  /* 0x00000016040d7224 */ /* 0x008fc400078e020d */
[----:B--2---:R-:W-:Y:S02]  /*c580*/  IMAD R6, R21, R20, R6 ;  /* 0x0000001415067224 */ /* 0x004fe400078e0206 */
[----:B------:R-:W-:-:S03]  /*c590*/  IMAD.MOV.U32 R4, RZ, RZ, 0x1 ;  /* 0x00000001ff047424 */ /* 0x000fc600078e00ff */
[----:B------:R-:W-:Y:S02]  /*c5a0*/  SEL R20, R6, R13, !P2 ;  /* 0x0000000d06147207 */ /* 0x000fe40005000000 */
[----:B------:R-:W-:Y:S02]  /*c5b0*/  SEL R21, R13, R6, !P2 ;  /* 0x000000060d157207 */ /* 0x000fe40005000000 */
[----:B------:R-:W-:-:S07]  /*c5c0*/  MOV R13, R18 ;  /* 0x00000012000d7202 */ /* 0x000fce0000000f00 */
.L_x_328:
[----:B------:R-:W-:-:S13]  /*c5d0*/  LOP3.LUT P0, RZ, R4, 0xff, RZ, 0xc0, !PT ;  /* 0x000000ff04ff7812 */ /* 0x000fda000780c0ff */
[----:B------:R-:W-:Y:S05]  /*c5e0*/  @P0 BRA `(.L_x_331) ;  /* 0xfffffff0005c0947 */ /* 0x000fea000383ffff */
.L_x_299:
[----:B------:R-:W-:-:S13]  /*c5f0*/  ELECT P0, URZ, PT ;  /* 0x00000000003f782f */ /* 0x000fda0003800000 */
[----:B------:R-:W-:Y:S05]  /*c600*/  @!P0 BRA `(.L_x_14) ;  /* 0x0000001000508947 */ /* 0x000fea0003800000 */
[----:B------:R-:W-:-:S04]  /*c610*/  LOP3.LUT R19, R19, 0x2, RZ, 0xfc, !PT ;  /* 0x0000000213137812 */ /* 0x000fc800078efcff */
[----:B------:R-:W-:-:S13]  /*c620*/  ISETP.NE.AND P1, PT, R19, 0x3, PT ;  /* 0x000000031300780c */ /* 0x000fda0003f25270 */
[----:B------:R-:W-:Y:S05]  /*c630*/  @!P1 BRA `(.L_x_332) ;  /* 0x0000000000049947 */ /* 0x000fea0003800000 */
[----:B------:R-:W-:Y:S01]  /*c640*/  BPT.TRAP 0x1 ;  /* 0x000000040000795c */ /* 0x000fe20000300000 */
.L_x_332:
[----:B------:R-:W-:Y:S02]  /*c650*/  MOV R2, 0x400 ;  /* 0x0000040000027802 */ /* 0x000fe40000000f00 */
[----:B-1---5:R-:W-:Y:S02]  /*c660*/  MOV R3, UR36 ;  /* 0x0000002400037c02 */ /* 0x022fe40008000f00 */
[----:B------:R-:W-:Y:S02]  /*c670*/  SHF.L.U32 R0, R8, 0x1f, RZ ;  /* 0x0000001f08007819 */ /* 0x000fe400000006ff */
[----:B------:R-:W-:-:S04]  /*c680*/  LEA R3, R3, R2, 0x18 ;  /* 0x0000000203037211 */ /* 0x000fc800078ec0ff */
[----:B------:R-:W1:Y:S02]  /*c690*/  SYNCS.PHASECHK.TRANS64.TRYWAIT P0, [R3+URZ+0x60], R0 ;  /* 0x00006000030075a7 */ /* 0x000e64000800017f */
[----:B-1----:R-:W-:Y:S05]  /*c6a0*/  @!P0 BRA `(.L_x_333) ;  /* 0x0000001400288947 */ /* 0x002fea0003800000 */
.L_x_366:
[----:B------:R-:W-:Y:S05]  /*c6b0*/  @!P1 BRA `(.L_x_334) ;  /* 0x0000000000049947 */ /* 0x000fea0003800000 */
[----:B------:R-:W-:Y:S01]  /*c6c0*/  BPT.TRAP 0x1 ;  /* 0x000000040000795c */ /* 0x000fe20000300000 */
.L_x_334:
[----:B------:R-:W1:Y:S02]  /*c6d0*/  SYNCS.PHASECHK.TRANS64.TRYWAIT P0, [R3+URZ+0x68], R0 ;  /* 0x00006800030075a7 */ /* 0x000e64000800017f */
[----:B-1----:R-:W-:Y:S05]  /*c6e0*/  @!P0 BRA `(.L_x_335) ;  /* 0x00000014002c8947 */ /* 0x002fea0003800000 */
.L_x_367:
[----:B------:R-:W-:Y:S05]  /*c6f0*/  @!P1 BRA `(.L_x_336) ;  /* 0x0000000000049947 */ /* 0x000fea0003800000 */
[----:B------:R-:W-:Y:S01]  /*c700*/  BPT.TRAP 0x1 ;  /* 0x000000040000795c */ /* 0x000fe20000300000 */
.L_x_336:
[----:B------:R-:W1:Y:S02]  /*c710*/  SYNCS.PHASECHK.TRANS64.TRYWAIT P0, [R3+URZ+0x70], R0 ;  /* 0x00007000030075a7 */ /* 0x000e64000800017f */
[----:B-1----:R-:W-:Y:S05]  /*c720*/  @!P0 BRA `(.L_x_337) ;  /* 0x0000001400308947 */ /* 0x002fea0003800000 */
.L_x_368:
[----:B------:R-:W-:Y:S05]  /*c730*/  @!P1 BRA `(.L_x_338) ;  /* 0x0000000000049947 */ /* 0x000fea0003800000 */
[----:B------:R-:W-:Y:S01]  /*c740*/  BPT.TRAP 0x1 ;  /* 0x000000040000795c */ /* 0x000fe20000300000 */
.L_x_338:
[----:B------:R-:W-:-:S07]  /*c750*/  SHF.L.U32 R8, R8, 0x1f, RZ ;  /* 0x0000001f08087819 */ /* 0x000fce00000006ff */
.L_x_339:
[----:B------:R1:W1:Y:S02]  /*c760*/  SYNCS.PHASECHK.TRANS64.TRYWAIT P0, [R3+URZ+0x78], R8 ;  /* 0x00007808030075a7 */ /* 0x000264000800017f */
[----:B-1----:R-:W-:Y:S05]  /*c770*/  @!P0 NANOSLEEP.SYNCS 0x989680 ;  /* 0x009896800000895d */ /* 0x002fea0003900000 */
[----:B------:R-:W1:Y:S02]  /*c780*/  @!P0 SYNCS.PHASECHK.TRANS64 P0, [R3+URZ+0x78], R8 ;  /* 0x00007808030085a7 */ /* 0x000e64000800007f */
[----:B-1----:R-:W-:Y:S05]  /*c790*/  @P0 BRA `(.L_x_14) ;  /* 0x0000000c00ec0947 */ /* 0x002fea0003800000 */
[----:B------:R-:W-:Y:S05]  /*c7a0*/  BRA `(.L_x_339) ;  /* 0xfffffffc00ec7947 */ /* 0x000fea000383ffff */
.L_x_294:
[----:B------:R-:W-:Y:S01]  /*c7b0*/  LOP3.LUT P0, RZ, R8, 0xff, RZ, 0xc0, !PT ;  /* 0x000000ff08ff7812 */ /* 0x000fe2000780c0ff */
[----:B------:R-:W-:Y:S01]  /*c7c0*/  IMAD.MOV.U32 R10, RZ, RZ, 0x1 ;  /* 0x00000001ff0a7424 */ /* 0x000fe200078e00ff */
[----:B------:R-:W-:-:S11]  /*c7d0*/  MOV R9, RZ ;  /* 0x000000ff00097202 */ /* 0x000fd60000000f00 */
[----:B------:R-:W-:Y:S05]  /*c7e0*/  @!P0 BRA `(.L_x_340) ;  /* 0x0000000c00248947 */ /* 0x000fea0003800000 */
[----:B------:R-:W2:Y:S01]  /*c7f0*/  LDC R0, c[0x0][0x28c] ;  /* 0x0000a300ff007b82 */ /* 0x000ea20000000800 */
[----:B------:R-:W-:Y:S01]  /*c800*/  ULDC UR7, c[0x0][0x900] ;  /* 0x0002400000077ab9 */ /* 0x000fe20000000800 */
[----:B------:R-:W-:Y:S01]  /*c810*/  UMOV UR8, 0xffffffff ;  /* 0xffffffff00087882 */ /* 0x000fe20000000000 */
[----:B------:R-:W-:Y:S01]  /*c820*/  BSSY B0, `(.L_x_340) ;  /* 0x00000c5000007945 */ /* 0x000fe20003800000 */
[----:B-1----:R-:W-:Y:S01]  /*c830*/  USHF.L.U32 UR4, UR36, 0x5, URZ ;  /* 0x0000000524047899 */ /* 0x002fe2000800063f */
[----:B------:R-:W-:Y:S01]  /*c840*/  LOP3.LUT R11, R22, 0x2, RZ, 0xfc, !PT ;  /* 0x00000002160b7812 */ /* 0x000fe200078efcff */
[----:B------:R-:W-:Y:S01]  /*c850*/  USHF.L.U32 UR5, UR36, 0xb, URZ ;  /* 0x0000000b24057899 */ /* 0x000fe2000800063f */
[----:B------:R-:W-:Y:S01]  /*c860*/  MOV R10, 0x1 ;  /* 0x00000001000a7802 */ /* 0x000fe20000000f00 */
[----:B------:R-:W-:Y:S01]  /*c870*/  USHF.L.U32 UR8, UR8, UR7, URZ ;  /* 0x0000000708087299 */ /* 0x000fe2000800063f */
[----:B------:R-:W-:Y:S01]  /*c880*/  MOV R9, RZ ;  /* 0x000000ff00097202 */ /* 0x000fe20000000f00 */
[----:B------:R-:W-:Y:S01]  /*c890*/  ULDC UR6, c[0x0][0x8a8] ;  /* 0x00022a0000067ab9 */ /* 0x000fe20000000800 */
[----:B------:R-:W-:Y:S01]  /*c8a0*/  UMOV UR9, 0x1 ;  /* 0x0000000100097882 */ /* 0x000fe20000000000 */
[----:B------:R-:W-:-:S02]  /*c8b0*/  ULOP3.LUT UR4, UR4, 0x20, URZ, 0xc0, !UPT ;  /* 0x0000002004047892 */ /* 0x000fc4000f8ec03f */
[----:B------:R-:W-:Y:S02]  /*c8c0*/  ULOP3.LUT UR5, UR5, 0x800, URZ, 0xc0, !UPT ;  /* 0x0000080005057892 */ /* 0x000fe4000f8ec03f */
[----:B------:R-:W-:Y:S02]  /*c8d0*/  UIADD3 UR17, UR6, -0x1, URZ ;  /* 0xffffffff06117890 */ /* 0x000fe4000fffe03f */
[----:B------:R-:W-:Y:S02]  /*c8e0*/  USHF.L.U32 UR19, UR9, UR7, URZ ;  /* 0x0000000709137299 */ /* 0x000fe4000800063f */
[----:B------:R-:W-:Y:S01]  /*c8f0*/  ULOP3.LUT UR18, URZ, UR8, URZ, 0x33, !UPT ;  /* 0x000000083f127292 */ /* 0x000fe2000f8e333f */
[----:B------:R-:W-:Y:S01]  /*c900*/  ULDC.64 UR22, c[0x0][0x198] ;  /* 0x0000660000167ab9 */ /* 0x000fe20000000a00 */
[----:B--2---:R-:W-:-:S04]  /*c910*/  IADD3 R0, R0, 0x3f, RZ ;  /* 0x0000003f00007810 */ /* 0x004fc80007ffe0ff */
[----:B------:R-:W-:-:S04]  /*c920*/  SHF.R.S32.HI R3, RZ, 0x1f, R0 ;  /* 0x0000001fff037819 */ /* 0x000fc80000011400 */
[----:B------:R-:W-:Y:S01]  /*c930*/  LEA.HI R3, R3, R0, RZ, 0x6 ;  /* 0x0000000003037211 */ /* 0x000fe200078f30ff */
[----:B------:R-:W-:-:S03]  /*c940*/  IMAD.MOV.U32 R0, RZ, RZ, 0x1 ;  /* 0x00000001ff007424 */ /* 0x000fc600078e00ff */
[--C-:B------:R-:W-:Y:S02]  /*c950*/  SHF.R.S32.HI R8, RZ, 0x6, R3.reuse ;  /* 0x00000006ff087819 */ /* 0x100fe40000011403 */
[----:B------:R-:W-:-:S03]  /*c960*/  PRMT R3, R0, 0x7610, R3 ;  /* 0x0000761000037816 */ /* 0x000fc60000000003 */
[----:B------:R-:W-:-:S07]  /*c970*/  VIADD R0, R8, 0x1 ;  /* 0x0000000108007836 */ /* 0x000fce0000000000 */
.L_x_351:
[----:B------:R-:W-:-:S03]  /*c980*/  UMOV UR6, 0xffffffff ;  /* 0xffffffff00067882 */ /* 0x000fc60000000000 */
[----:B------:R-:W-:Y:S05]  /*c990*/  BRA.DIV UR6, `(.L_x_341) ;  /* 0x0000001206a87947 */ /* 0x000fea000b800000 */
[----:B------:R-:W-:-:S13]  /*c9a0*/  ELECT P6, URZ, PT ;  /* 0x00000000003f782f */ /* 0x000fda00038c0000 */
.L_x_371:
[----:B------:R-:W1:Y:S01]  /*c9b0*/  LDC R4, c[0x0][0x28c] ;  /* 0x0000a300ff047b82 */ /* 0x000e620000000800 */
[----:B------:R-:W-:Y:S01]  /*c9c0*/  BSSY B1, `(.L_x_342) ;  /* 0x0000038000017945 */ /* 0x000fe20003800000 */
[----:B-1----:R-:W-:-:S13]  /*c9d0*/  ISETP.LT.OR P6, PT, R4, 0x1, !P6 ;  /* 0x000000010400780c */ /* 0x002fda00077c1670 */
[----:B------:R-:W-:Y:S05]  /*c9e0*/  @P6 BRA `(.L_x_343) ;  /* 0x0000000000d46947 */ /* 0x000fea0003800000 */
[----:B------:R-:W-:Y:S01]  /*c9f0*/  LEA R20, R20, UR4, 0x6 ;  /* 0x0000000414147c11 */ /* 0x000fe2000f8e30ff */
[----:B------:R-:W-:Y:S01]  /*ca00*/  IMAD.MOV.U32 R4, RZ, RZ, R0 ;  /* 0x000000ffff047224 */ /* 0x000fe200078e0000 */
[----:B------:R-:W-:Y:S02]  /*ca10*/  SHF.L.U32 R21, R21, 0x8, RZ ;  /* 0x0000000815157819 */ /* 0x000fe400000006ff */
[----:B------:R-:W-:Y:S02]  /*ca20*/  MOV R19, RZ ;  /* 0x000000ff00137202 */ /* 0x000fe40000000f00 */
[----:B------:R-:W-:Y:S02]  /*ca30*/  MOV R5, R10 ;  /* 0x0000000a00057202 */ /* 0x000fe40000000f00 */
[----:B------:R-:W-:-:S07]  /*ca40*/  MOV R6, R9 ;  /* 0x0000000900067202 */ /* 0x000fce0000000f00 */
.L_x_346:
[----:B------:R-:W1:Y:S01]  /*ca50*/  S2R R12, SR_CgaCtaId ;  /* 0x00000000000c7919 */ /* 0x000e620000008800 */
[----:B------:R-:W-:Y:S02]  /*ca60*/  MOV R7, 0x400 ;  /* 0x0000040000077802 */ /* 0x000fe40000000f00 */
[----:B------:R-:W-:Y:S02]  /*ca70*/  LOP3.LUT P1, RZ, R18, 0x7f, RZ, 0xc0, !PT ;  /* 0x0000007f12ff7812 */ /* 0x000fe4000782c0ff */
[----:B-1----:R-:W-:Y:S02]  /*ca80*/  LEA R15, R12, R7, 0x18 ;  /* 0x000000070c0f7211 */ /* 0x002fe400078ec0ff */
[----:B------:R-:W-:-:S09]  /*ca90*/  SHF.L.U32 R7, R5, 0x1f, RZ ;  /* 0x0000001f05077819 */ /* 0x000fd200000006ff */
[----:B------:R-:W1:Y:S01]  /*caa0*/  @!P1 LDC R12, c[0x0][0x500] ;  /* 0x00014000ff0c9b82 */ /* 0x000e620000000800 */
[----:B------:R-:W-:-:S04]  /*cab0*/  IMAD R14, R6, 0x8, R15 ;  /* 0x00000008060e7824 */ /* 0x000fc800078e020f */
[----:B------:R-:W2:Y:S02]  /*cac0*/  SYNCS.PHASECHK.TRANS64.TRYWAIT P0, [R14+URZ+0x20], R7 ;  /* 0x000020070e0075a7 */ /* 0x000ea4000800017f */
[----:B--2---:R-:W-:Y:S05]  /*cad0*/  @!P0 BRA `(.L_x_344) ;  /* 0x0000001000788947 */ /* 0x004fea0003800000 */
.L_x_372:
[----:B--2---:R-:W-:Y:S01]  /*cae0*/  PRMT R7, R11, 0x9910, RZ ;  /* 0x000099100b077816 */ /* 0x004fe200000000ff */
[----:B-1----:R1:W-:Y:S03]  /*caf0*/  @!P1 SYNCS.ARRIVE.TRANS64 RZ, [R14+URZ], R12 ;  /* 0x0000000c0eff99a7 */ /* 0x0023e6000800003f */
[----:B------:R-:W-:-:S13]  /*cb00*/  ISETP.NE.AND P0, PT, R7, 0x2, PT ;  /* 0x000000020700780c */ /* 0x000fda0003f05270 */
[----:B-1----:R-:W-:Y:S05]  /*cb10*/  @P0 BRA `(.L_x_345) ;  /* 0x0000000000040947 */ /* 0x002fea0003800000 */
[----:B------:R-:W-:Y:S01]  /*cb20*/  BPT.TRAP 0x1 ;  /* 0x000000040000795c */ /* 0x000fe20000300000 */
.L_x_345:
[C---:B------:R-:W-:Y:S01]  /*cb30*/  LEA R7, R6.reuse, UR5, 0xc ;  /* 0x0000000506077c11 */ /* 0x040fe2000f8e60ff */
[----:B------:R-:W-:Y:S01]  /*cb40*/  UIADD3 UR6, UP0, UR22, 0xf0, URZ ;  /* 0x000000f016067890 */ /* 0x000fe2000ff1e03f */
[CC--:B------:R-:W-:Y:S01]  /*cb50*/  LEA R12, R6.reuse, R15.reuse, 0xf ;  /* 0x0000000f060c7211 */ /* 0x0c0fe200078e78ff */
[----:B------:R-:W-:Y:S01]  /*cb60*/  UIADD3 UR24, UP1, UR22, 0x1f0, URZ ;  /* 0x000001f016187890 */ /* 0x000fe2000ff3e03f */
[----:B------:R-:W-:Y:S01]  /*cb70*/  LEA R7, R7, R15, 0x1 ;  /* 0x0000000f07077211 */ /* 0x000fe200078e08ff */
[----:B------:R-:W-:Y:S01]  /*cb80*/  VIADD R6, R6, 0x1 ;  /* 0x0000000106067836 */ /* 0x000fe20000000000 */
[----:B------:R-:W-:Y:S01]  /*cb90*/  R2UR UR7, R12 ;  /* 0x000000000c0772ca */ /* 0x000fe200000e0000 */
[----:B------:R-:W-:Y:S01]  /*cba0*/  UIADD3.X UR25, URZ, UR23, URZ, UP1, !UPT ;  /* 0x000000173f197290 */ /* 0x000fe20008ffe43f */
[----:B------:R-:W-:Y:S01]  /*cbb0*/  R2UR UR8, R7 ;  /* 0x00000000070872ca */ /* 0x000fe200000e0000 */
[----:B------:R-:W-:Y:S01]  /*cbc0*/  UMOV UR14, 0x0 ;  /* 0x00000000000e7882 */ /* 0x000fe20000000000 */
[----:B------:R-:W-:Y:S01]  /*cbd0*/  R2UR UR9, R14 ;  /* 0x000000000e0972ca */ /* 0x000fe200000e0000 */
[----:B------:R-:W-:Y:S01]  /*cbe0*/  UMOV UR15, 0x10000000 ;  /* 0x10000000000f7882 */ /* 0x000fe20000000000 */
[----:B------:R-:W-:Y:S01]  /*cbf0*/  R2UR UR11, R21 ;  /* 0x00000000150b72ca */ /* 0x000fe200000e0000 */
[----:B------:R-:W-:Y:S01]  /*cc00*/  UMOV UR21, 0x30000 ;  /* 0x0003000000157882 */ /* 0x000fe20000000000 */
[----:B------:R-:W-:-:S02]  /*cc10*/  R2UR UR10, R19 ;  /* 0x00000000130a72ca */ /* 0x000fc400000e0000 */
[----:B------:R-:W-:Y:S02]  /*cc20*/  R2UR UR12, R13 ;  /* 0x000000000d0c72ca */ /* 0x000fe400000e0000 */
[----:B------:R-:W-:Y:S01]  /*cc30*/  IADD3 R4, R4, -0x1, RZ ;  /* 0xffffffff04047810 */ /* 0x000fe20007ffe0ff */
[----:B------:R-:W-:Y:S01]  /*cc40*/  UIADD3 UR13, UR7, 0x8400, URZ ;  /* 0x00008400070d7890 */ /* 0x000fe2000fffe03f */
[----:B------:R-:W-:Y:S01]  /*cc50*/  R2UR UR20, R20 ;  /* 0x00000000141472ca */ /* 0x000fe200000e0000 */
[----:B------:R-:W-:Y:S01]  /*cc60*/  UIADD3.X UR7, URZ, UR23, URZ, UP0, !UPT ;  /* 0x000000173f077290 */ /* 0x000fe200087fe43f */
[----:B------:R-:W-:Y:S01]  /*cc70*/  ISETP.GT.AND P1, PT, R4, 0x1, PT ;  /* 0x000000010400780c */ /* 0x000fe20003f24270 */
[----:B------:R-:W-:Y:S01]  /*cc80*/  UIADD3 UR16, UR8, 0x28400, URZ ;  /* 0x0002840008107890 */ /* 0x000fe2000fffe03f */
[----:B------:R-:W-:Y:S02]  /*cc90*/  ISETP.NE.AND P0, PT, R6, 0x4, PT ;  /* 0x000000040600780c */ /* 0x000fe40003f05270 */
[----:B------:R-:W-:Y:S01]  /*cca0*/  UMOV UR8, UR13 ;  /* 0x0000000d00087c82 */ /* 0x000fe20008000000 */
[----:B------:R-:W-:-:S02]  /*ccb0*/  IADD3 R19, R19, 0x40, RZ ;  /* 0x0000004013137810 */ /* 0x000fc40007ffe0ff */
[----:B------:R-:W-:Y:S01]  /*ccc0*/  SEL R12, RZ, 0x1, P0 ;  /* 0x00000001ff0c7807 */ /* 0x000fe20000000000 */
[----:B------:R1:W-:Y:S01]  /*ccd0*/  UTMALDG.3D [UR8], [UR6], desc[UR14] ;  /* 0x00000e08060075b4 */ /* 0x0003e20008011000 */
[----:B------:R-:W-:Y:S02]  /*cce0*/  SEL R6, R6, RZ, P0 ;  /* 0x000000ff06067207 */ /* 0x000fe40000000000 */
[----:B------:R-:W-:Y:S01]  /*ccf0*/  LOP3.LUT R5, R5, R12, RZ, 0x3c, !PT ;  /* 0x0000000c05057212 */ /* 0x000fe200078e3cff */
[----:B-1----:R-:W-:Y:S01]  /*cd00*/  UMOV UR8, UR16 ;  /* 0x0000001000087c82 */ /* 0x002fe20008000000 */
[----:B------:R-:W-:Y:S02]  /*cd10*/  UMOV UR11, UR20 ;  /* 0x00000014000b7c82 */ /* 0x000fe40008000000 */
[----:B------:R1:W-:Y:S02]  /*cd20*/  UTMALDG.3D.MULTICAST [UR8], [UR24], UR21, desc[UR14] ;  /* 0x00000e08180073b4 */ /* 0x0003e40008011815 */
[----:B-1----:R-:W-:Y:S05]  /*cd30*/  @P1 BRA `(.L_x_346) ;  /* 0xfffffffc00441947 */ /* 0x002fea000383ffff */
.L_x_343:
[----:B------:R-:W-:Y:S05]  /*cd40*/  BSYNC B1 ;  /* 0x0000000000017941 */ /* 0x000fea0003800000 */
.L_x_342:
[----:B------:R-:W-:Y:S01]  /*cd50*/  LOP3.LUT P1, RZ, R3, 0xff, RZ, 0xc0, !PT ;  /* 0x000000ff03ff7812 */ /* 0x000fe2000782c0ff */
[----:B------:R-:W-:Y:S01]  /*cd60*/  IMAD.IADD R9, R8, 0x1, R9 ;  /* 0x0000000108097824 */ /* 0x000fe200078e0209 */
[----:B------:R-:W-:Y:S01]  /*cd70*/  IADD3 R16, P2, R16, UR38, RZ ;  /* 0x0000002610107c10 */ /* 0x000fe2000ff5e0ff */
[----:B------:R-:W-:Y:S01]  /*cd80*/  ULDC.64 UR6, c[0x0][0x8f8] ;  /* 0x00023e0000067ab9 */ /* 0x000fe20000000a00 */
[----:B------:R-:W-:Y:S01]  /*cd90*/  BSSY B1, `(.L_x_347) ;  /* 0x000006b000017945 */ /* 0x000fe20003800000 */
[----:B------:R-:W-:Y:S01]  /*cda0*/  MOV R21, 0xffffffff ;  /* 0xffffffff00157802 */ /* 0x000fe20000000f00 */
[----:B------:R-:W-:Y:S01]  /*cdb0*/  IMAD.MOV.U32 R13, RZ, RZ, -0x1 ;  /* 0xffffffffff0d7424 */ /* 0x000fe200078e00ff */
[----:B------:R-:W-:Y:S02]  /*cdc0*/  SHF.R.U32.HI R3, RZ, 0x2, R9 ;  /* 0x00000002ff037819 */ /* 0x000fe40000011609 */
[----:B------:R-:W-:Y:S02]  /*cdd0*/  ISETP.GT.U32.AND P0, PT, R9, 0x3, PT ;  /* 0x000000030900780c */ /* 0x000fe40003f04070 */
[----:B------:R-:W-:-:S02]  /*cde0*/  LOP3.LUT R3, R3, 0x1, RZ, 0xc0, !PT ;  /* 0x0000000103037812 */ /* 0x000fc400078ec0ff */
[----:B------:R-:W1:Y:S01]  /*cdf0*/  @P1 S2R R5, SR_CgaCtaId ;  /* 0x0000000000051919 */ /* 0x000e620000008800 */
[----:B------:R-:W-:Y:S02]  /*ce00*/  @P1 MOV R4, 0x400 ;  /* 0x0000040000041802 */ /* 0x000fe40000000f00 */
[----:B------:R-:W-:Y:S02]  /*ce10*/  ISETP.LT.U32.AND P0, PT, R8, 0x4, P0 ;  /* 0x000000040800780c */ /* 0x000fe40000701070 */
[----:B------:R-:W-:Y:S02]  /*ce20*/  IADD3.X R17, R17, UR37, RZ, P2, !PT ;  /* 0x0000002511117c10 */ /* 0x000fe400097fe4ff */
[----:B------:R-:W-:Y:S02]  /*ce30*/  ISETP.GE.U32.AND P2, PT, R16, UR6, PT ;  /* 0x0000000610007c0c */ /* 0x000fe4000bf46070 */
[----:B------:R-:W-:Y:S02]  /*ce40*/  MOV R20, 0xffffffff ;  /* 0xffffffff00147802 */ /* 0x000fe40000000f00 */
[----:B------:R-:W-:-:S02]  /*ce50*/  LOP3.LUT R9, R9, 0x3, RZ, 0xc0, !PT ;  /* 0x0000000309097812 */ /* 0x000fc400078ec0ff */
[----:B-1----:R-:W-:-:S04]  /*ce60*/  @P1 LEA R4, R5, R4, 0x18 ;  /* 0x0000000405041211 */ /* 0x002fc800078ec0ff */
[----:B------:R1:W-:Y:S01]  /*ce70*/  @P1 SYNCS.ARRIVE.TRANS64.A1T0 RZ, [R4+URZ+0x88], RZ ;  /* 0x000088ff04ff19a7 */ /* 0x0003e2000810003f */
[----:B------:R-:W-:Y:S02]  /*ce80*/  ISETP.NE.U32.AND P1, PT, R3, 0x1, PT ;  /* 0x000000010300780c */ /* 0x000fe40003f25070 */
[----:B------:R-:W-:Y:S02]  /*ce90*/  SEL R3, RZ, 0x1, !P0 ;  /* 0x00000001ff037807 */ /* 0x000fe40004000000 */
[----:B------:R-:W-:Y:S02]  /*cea0*/  ISETP.GE.U32.AND.EX P0, PT, R17, UR7, PT, P2 ;  /* 0x0000000711007c0c */ /* 0x000fe4000bf06120 */
[----:B------:R-:W-:-:S04]  /*ceb0*/  ISETP.GT.U32.AND P1, PT, R8, 0x3, !P1 ;  /* 0x000000030800780c */ /* 0x000fc80004f24070 */
[----:B-1----:R-:W-:-:S04]  /*cec0*/  SEL R4, RZ, 0x1, !P1 ;  /* 0x00000001ff047807 */ /* 0x002fc80004800000 */
[--C-:B------:R-:W-:Y:S02]  /*ced0*/  LOP3.LUT R10, R4, R10, R3.reuse, 0x96, !PT ;  /* 0x0000000a040a7212 */ /* 0x100fe400078e9603 */
[----:B------:R-:W-:Y:S02]  /*cee0*/  PRMT R4, RZ, 0x7610, R4 ;  /* 0x00007610ff047816 */ /* 0x000fe40000000004 */
[----:B------:R-:W-:Y:S01]  /*cef0*/  PRMT R3, RZ, 0x7610, R3 ;  /* 0x00007610ff037816 */ /* 0x000fe20000000003 */
[----:B------:R-:W-:Y:S06]  /*cf00*/  @P0 BRA `(.L_x_348) ;  /* 0x00000004004c0947 */ /* 0x000fec0003800000 */
[----:B------:R-:W1:Y:S01]  /*cf10*/  S2R R14, SR_CTAID.X ;  /* 0x00000000000e7919 */ /* 0x000e620000002500 */
[----:B------:R-:W-:Y:S01]  /*cf20*/  ULDC.64 UR6, c[0x0][0x8d0] ;  /* 0x0002340000067ab9 */ /* 0x000fe20000000a00 */
[----:B------:R-:W2:Y:S01]  /*cf30*/  LDC R15, c[0x0][0x144] ;  /* 0x00005100ff0f7b82 */ /* 0x000ea20000000800 */
[----:B------:R-:W-:Y:S01]  /*cf40*/  ISETP.NE.U32.AND P0, PT, RZ, UR6, PT ;  /* 0x00000006ff007c0c */ /* 0x000fe2000bf05070 */
[----:B------:R-:W3:Y:S01]  /*cf50*/  S2R R12, SR_CTAID.Y ;  /* 0x00000000000c7919 */ /* 0x000ee20000002600 */
[----:B------:R-:W-:Y:S01]  /*cf60*/  ULDC UR8, c[0x0][0x150] ;  /* 0x0000540000087ab9 */ /* 0x000fe20000000800 */
[----:B------:R-:W-:Y:S01]  /*cf70*/  ULDC UR9, c[0x0][0x8d8] ;  /* 0x0002360000097ab9 */ /* 0x000fe20000000800 */
[----:B------:R-:W-:Y:S02]  /*cf80*/  ISETP.NE.AND.EX P0, PT, RZ, UR7, PT, P0 ;  /* 0x00000007ff007c0c */ /* 0x000fe4000bf05300 */
[----:B------:R-:W-:Y:S02]  /*cf90*/  MOV R4, R16 ;  /* 0x0000001000047202 */ /* 0x000fe40000000f00 */
[----:B-1----:R-:W-:-:S05]  /*cfa0*/  I2FP.F32.U32 R5, R14 ;  /* 0x0000000e00057245 */ /* 0x002fca0000201000 */
[----:B------:R-:W-:Y:S01]  /*cfb0*/  FMUL R19, R5, UR8 ;  /* 0x0000000805137c20 */ /* 0x000fe20008400000 */
[----:B------:R-:W-:-:S03]  /*cfc0*/  MOV R5, R17 ;  /* 0x0000001100057202 */ /* 0x000fc60000000f00 */
[----:B---3--:R-:W-:Y:S05]  /*cfd0*/  @!P0 BRA `(.L_x_349) ;  /* 0x0000000000288947 */ /* 0x008fea0003800000 */
[----:B------:R-:W-:Y:S02]  /*cfe0*/  ULDC UR8, c[0x0][0x8dc] ;  /* 0x0002370000087ab9 */ /* 0x000fe40000000800 */
[----:B------:R-:W-:-:S05]  /*cff0*/  IADD3 R5, P0, R16, UR8, RZ ;  /* 0x0000000810057c10 */ /* 0x000fca000ff1e0ff */
[----:B------:R-:W-:-:S04]  /*d000*/  IMAD.X R13, RZ, RZ, R17, P0 ;  /* 0x000000ffff0d7224 */ /* 0x000fc800000e0611 */
[----:B------:R-:W-:-:S04]  /*d010*/  IMAD.WIDE.U32 R6, R13, UR6, RZ ;  /* 0x000000060d067c25 */ /* 0x000fc8000f8e00ff */
[----:B------:R-:W-:-:S04]  /*d020*/  IMAD.WIDE.U32 R6, P0, R5, UR7, R6 ;  /* 0x0000000705067c25 */ /* 0x000fc8000f800006 */
[----:B------:R-:W-:Y:S01]  /*d030*/  IMAD.WIDE.U32 R4, R5, UR6, RZ ;  /* 0x0000000605047c25 */ /* 0x000fe2000f8e00ff */
[----:B------:R-:W-:-:S04]  /*d040*/  MOV R4, R7 ;  /* 0x0000000700047202 */ /* 0x000fc80000000f00 */
[----:B------:R-:W-:Y:S02]  /*d050*/  IADD3 RZ, P1, R5, R6, RZ ;  /* 0x0000000605ff7210 */ /* 0x000fe40007f3e0ff */
[----:B------:R-:W-:-:S03]  /*d060*/  IADD3.X R5, RZ, RZ, RZ, P0, !PT ;  /* 0x000000ffff057210 */ /* 0x000fc600007fe4ff */
[----:B------:R-:W-:-:S08]  /*d070*/  IMAD.WIDE.U32.X R4, R13, UR7, R4, P1 ;  /* 0x000000070d047c25 */ /* 0x000fd000088e0404 */
.L_x_349:
[--C-:B------:R-:W-:Y:S01]  /*d080*/  SHF.R.U64 R13, R4, UR9, R5.reuse ;  /* 0x00000009040d7c19 */ /* 0x100fe20008001205 */
[----:B------:R-:W1:Y:S01]  /*d090*/  F2I.U32.TRUNC.NTZ R19, R19 ;  /* 0x0000001300137305 */ /* 0x000e62000020f000 */
[----:B------:R-:W-:Y:S01]  /*d0a0*/  SHF.R.U32.HI R4, RZ, UR9, R5 ;  /* 0x00000009ff047c19 */ /* 0x000fe20008011605 */
[----:B------:R-:W-:Y:S01]  /*d0b0*/  ULDC.64 UR6, c[0x0][0x8c8] ;  /* 0x0002320000067ab9 */ /* 0x000fe20000000a00 */
[----:B------:R-:W-:Y:S01]  /*d0c0*/  IADD3 R7, P0, RZ, -R13, RZ ;  /* 0x8000000dff077210 */ /* 0x000fe20007f1e0ff */
[----:B------:R-:W-:Y:S01]  /*d0d0*/  ULDC.64 UR8, c[0x0][0x8e8] ;  /* 0x00023a0000087ab9 */ /* 0x000fe20000000a00 */
[----:B------:R-:W3:Y:S03]  /*d0e0*/  LDC R21, c[0x0][0x148] ;  /* 0x00005200ff157b82 */ /* 0x000ee60000000800 */
[----:B------:R-:W-:Y:S01]  /*d0f0*/  IMAD.X R4, RZ, RZ, ~R4, P0 ;  /* 0x000000ffff047224 */ /* 0x000fe200000e0e04 */
[----:B------:R-:W-:-:S03]  /*d100*/  ISETP.NE.U32.AND P0, PT, RZ, UR8, PT ;  /* 0x00000008ff007c0c */ /* 0x000fc6000bf05070 */
[----:B------:R-:W-:Y:S01]  /*d110*/  IMAD R6, R4, UR6, RZ ;  /* 0x0000000604067c24 */ /* 0x000fe2000f8e02ff */
[----:B------:R-:W-:Y:S01]  /*d120*/  ISETP.NE.AND.EX P0, PT, RZ, UR9, PT, P0 ;  /* 0x00000009ff007c0c */ /* 0x000fe2000bf05300 */
[----:B------:R-:W-:Y:S01]  /*d130*/  IMAD.WIDE.U32 R4, R7, UR6, R16 ;  /* 0x0000000607047c25 */ /* 0x000fe2000f8e0010 */
[----:B------:R-:W-:-:S03]  /*d140*/  ULDC UR6, c[0x0][0x8c0] ;  /* 0x0002300000067ab9 */ /* 0x000fc60000000800 */
[----:B------:R-:W-:Y:S01]  /*d150*/  IMAD R7, R7, UR7, R6 ;  /* 0x0000000707077c24 */ /* 0x000fe2000f8e0206 */
[----:B-1----:R-:W-:Y:S01]  /*d160*/  IADD3 R6, -R19, RZ, RZ ;  /* 0x000000ff13067210 */ /* 0x002fe20007ffe1ff */
[----:B------:R-:W-:-:S03]  /*d170*/  ULDC UR7, c[0x0][0x154] ;  /* 0x0000550000077ab9 */ /* 0x000fc60000000800 */
[----:B------:R-:W-:Y:S01]  /*d180*/  IADD3 R5, R5, R7, RZ ;  /* 0x0000000705057210 */ /* 0x000fe20007ffe0ff */
[----:B--2---:R-:W-:Y:S01]  /*d190*/  IMAD R14, R15, R6, R14 ;  /* 0x000000060f0e7224 */ /* 0x004fe200078e020e */
[----:B------:R-:W-:Y:S02]  /*d1a0*/  I2FP.F32.U32 R6, R12 ;  /* 0x0000000c00067245 */ /* 0x000fe40000201000 */
[--C-:B------:R-:W-:Y:S02]  /*d1b0*/  SHF.R.U64 R15, R4, UR6, R5.reuse ;  /* 0x00000006040f7c19 */ /* 0x100fe40008001205 */
[----:B------:R-:W-:Y:S01]  /*d1c0*/  SHF.R.U32.HI R4, RZ, UR6, R5 ;  /* 0x00000006ff047c19 */ /* 0x000fe20008011605 */
[----:B------:R-:W-:Y:S01]  /*d1d0*/  FMUL R6, R6, UR7 ;  /* 0x0000000706067c20 */ /* 0x000fe20008400000 */
[----:B------:R-:W-:Y:S02]  /*d1e0*/  ULDC UR6, c[0x0][0x8b0] ;  /* 0x00022c0000067ab9 */ /* 0x000fe40000000800 */
[--C-:B------:R-:W-:Y:S01]  /*d1f0*/  SHF.R.U64 R20, R15, UR6, R4.reuse ;  /* 0x000000060f147c19 */ /* 0x100fe20008001204 */
[----:B------:R1:W2:Y:S01]  /*d200*/  F2I.U32.TRUNC.NTZ R24, R6 ;  /* 0x0000000600187305 */ /* 0x0002a2000020f000 */
[----:B------:R-:W-:Y:S01]  /*d210*/  SHF.R.U32.HI R5, RZ, UR6, R4 ;  /* 0x00000006ff057c19 */ /* 0x000fe20008011604 */
[----:B------:R-:W-:-:S03]  /*d220*/  ULDC UR6, c[0x0][0x900] ;  /* 0x0002400000067ab9 */ /* 0x000fc60000000800 */
[--C-:B------:R-:W-:Y:S02]  /*d230*/  SHF.R.U64 R19, R20, UR6, R5.reuse ;  /* 0x0000000614137c19 */ /* 0x100fe40008001205 */
[----:B------:R-:W-:-:S03]  /*d240*/  SHF.R.U32.HI R23, RZ, UR6, R5 ;  /* 0x00000006ff177c19 */ /* 0x000fc60008011605 */
[----:B------:R-:W-:Y:S01]  /*d250*/  IMAD.MOV.U32 R4, RZ, RZ, R19 ;  /* 0x000000ffff047224 */ /* 0x000fe200078e0013 */
[----:B------:R-:W-:Y:S01]  /*d260*/  MOV R5, R23 ;  /* 0x0000001700057202 */ /* 0x000fe20000000f00 */
[----:B-1----:R-:W-:Y:S06]  /*d270*/  @!P0 BRA `(.L_x_350) ;  /* 0x0000000000288947 */ /* 0x002fec0003800000 */
[----:B------:R-:W-:Y:S02]  /*d280*/  ULDC UR6, c[0x0][0x8f4] ;  /* 0x00023d0000067ab9 */ /* 0x000fe40000000800 */
[----:B------:R-:W-:-:S04]  /*d290*/  IADD3 R5, P0, R19, UR6, RZ ;  /* 0x0000000613057c10 */ /* 0x000fc8000ff1e0ff */
[----:B------:R-:W-:-:S05]  /*d2a0*/  IADD3.X R23, RZ, R23, RZ, P0, !PT ;  /* 0x00000017ff177210 */ /* 0x000fca00007fe4ff */
[----:B------:R-:W-:-:S04]  /*d2b0*/  IMAD.WIDE.U32 R6, R23, UR8, RZ ;  /* 0x0000000817067c25 */ /* 0x000fc8000f8e00ff */
[----:B------:R-:W-:-:S04]  /*d2c0*/  IMAD.WIDE.U32 R6, P0, R5, UR9, R6 ;  /* 0x0000000905067c25 */ /* 0x000fc8000f800006 */
[----:B------:R-:W-:Y:S01]  /*d2d0*/  IMAD.WIDE.U32 R4, R5, UR8, RZ ;  /* 0x0000000805047c25 */ /* 0x000fe2000f8e00ff */
[----:B------:R-:W-:-:S04]  /*d2e0*/  MOV R4, R7 ;  /* 0x0000000700047202 */ /* 0x000fc80000000f00 */
[----:B------:R-:W-:Y:S01]  /*d2f0*/  IADD3 RZ, P1, R5, R6, RZ ;  /* 0x0000000605ff7210 */ /* 0x000fe20007f3e0ff */
[----:B------:R-:W-:-:S04]  /*d300*/  IMAD.X R5, RZ, RZ, RZ, P0 ;  /* 0x000000ffff057224 */ /* 0x000fc800000e06ff */
[----:B------:R-:W-:-:S08]  /*d310*/  IMAD.WIDE.U32.X R4, R23, UR9, R4, P1 ;  /* 0x0000000917047c25 */ /* 0x000fd000088e0404 */
.L_x_350:
[----:B------:R-:W-:Y:S01]  /*d320*/  ISETP.NE.AND P0, PT, R2, 0x1, PT ;  /* 0x000000010200780c */ /* 0x000fe20003f05270 */
[----:B------:R-:W-:Y:S01]  /*d330*/  ULDC UR6, c[0x0][0x8f0] ;  /* 0x00023c0000067ab9 */ /* 0x000fe20000000800 */
[----:B--2---:R-:W-:Y:S01]  /*d340*/  IADD3 R24, -R24, RZ, RZ ;  /* 0x000000ff18187210 */ /* 0x004fe20007ffe1ff */
[----:B------:R-:W-:Y:S01]  /*d350*/  ULDC UR7, c[0x0][0x8b8] ;  /* 0x00022e0000077ab9 */ /* 0x000fe20000000800 */
[----:B------:R-:W-:Y:S01]  /*d360*/  SHF.R.U64 R5, R4, UR6, R5 ;  /* 0x0000000604057c19 */ /* 0x000fe20008001205 */
[----:B------:R-:W-:Y:S01]  /*d370*/  ULDC UR6, c[0x0][0x8e0] ;  /* 0x0002380000067ab9 */ /* 0x000fe20000000800 */
[----:B------:R-:W-:Y:S02]  /*d380*/  LOP3.LUT R20, R20, UR18, RZ, 0xc0, !PT ;  /* 0x0000001214147c12 */ /* 0x000fe4000f8ec0ff */
[----:B------:R-:W-:Y:S01]  /*d390*/  LOP3.LUT R6, R15, UR17, RZ, 0xc0, !PT ;  /* 0x000000110f067c12 */ /* 0x000fe2000f8ec0ff */
[----:B------:R-:W-:Y:S02]  /*d3a0*/  IMAD.MOV R4, RZ, RZ, -R5 ;  /* 0x000000ffff047224 */ /* 0x000fe400078e0a05 */
[----:B------:R-:W-:-:S02]  /*d3b0*/  IMAD R5, R5, UR19, R20 ;  /* 0x0000001305057c24 */ /* 0x000fc4000f8e0214 */
[----:B---3--:R-:W-:Y:S02]  /*d3c0*/  @P0 IMAD R14, R21, R24, R12 ;  /* 0x00000018150e0224 */ /* 0x008fe400078e020c */
[----:B------:R-:W-:Y:S01]  /*d3d0*/  IMAD R19, R4, UR6, R19 ;  /* 0x0000000604137c24 */ /* 0x000fe2000f8e0213 */
[----:B------:R-:W-:Y:S01]  /*d3e0*/  ULDC UR6, c[0x0][0x8a8] ;  /* 0x00022a0000067ab9 */ /* 0x000fe20000000800 */
[----:B------:R-:W-:Y:S01]  /*d3f0*/  IMAD R14, R5, UR7, R14 ;  /* 0x00000007050e7c24 */ /* 0x000fe2000f8e020e */
[----:B------:R-:W-:Y:S01]  /*d400*/  MOV R4, 0x1 ;  /* 0x0000000100047802 */ /* 0x000fe20000000f00 */
[----:B------:R-:W-:-:S05]  /*d410*/  IMAD R19, R19, UR6, R6 ;  /* 0x0000000613137c24 */ /* 0x000fca000f8e0206 */
[----:B------:R-:W-:Y:S02]  /*d420*/  SEL R20, R19, R14, !P0 ;  /* 0x0000000e13147207 */ /* 0x000fe40004000000 */
[----:B------:R-:W-:-:S07]  /*d430*/  SEL R21, R14, R19, !P0 ;  /* 0x000000130e157207 */ /* 0x000fce0004000000 */
.L_x_348:
[----:B------:R-:W-:Y:S05]  /*d440*/  BSYNC B1 ;  /* 0x0000000000017941 */ /* 0x000fea0003800000 */
.L_x_347:
[----:B------:R-:W-:-:S13]  /*d450*/  LOP3.LUT P0, RZ, R4, 0xff, RZ, 0xc0, !PT ;  /* 0x000000ff04ff7812 */ /* 0x000fda000780c0ff */
[----:B------:R-:W-:Y:S05]  /*d460*/  @P0 BRA `(.L_x_351) ;  /* 0xfffffff400440947 */ /* 0x000fea000383ffff */
[----:B------:R-:W-:Y:S05]  /*d470*/  BSYNC B0 ;  /* 0x0000000000007941 */ /* 0x000fea0003800000 */
.L_x_340:
[----:B------:R-:W-:-:S03]  /*d480*/  UMOV UR6, 0xffffffff ;  /* 0xffffffff00067882 */ /* 0x000fc60000000000 */
[----:B------:R-:W-:Y:S05]  /*d490*/  BRA.DIV UR6, `(.L_x_352) ;  /* 0x0000000a061c7947 */ /* 0x000fea000b800000 */
[----:B------:R-:W-:-:S13]  /*d4a0*/  ELECT P6, URZ, PT ;  /* 0x00000000003f782f */ /* 0x000fda00038c0000 */
.L_x_375:
[----:B------:R-:W-:Y:S05]  /*d4b0*/  @!P6 BRA `(.L_x_14) ;  /* 0x0000000000a4e947 */ /* 0x000fea0003800000 */
[----:B------:R-:W-:-:S04]  /*d4c0*/  LOP3.LUT R22, R22, 0x2, RZ, 0xfc, !PT ;  /* 0x0000000216167812 */ /* 0x000fc800078efcff */
[----:B------:R-:W-:-:S13]  /*d4d0*/  ISETP.NE.AND P0, PT, R22, 0x3, PT ;  /* 0x000000031600780c */ /* 0x000fda0003f05270 */
[----:B------:R-:W-:Y:S05]  /*d4e0*/  @!P0 BRA `(.L_x_353) ;  /* 0x0000000000048947 */ /* 0x000fea0003800000 */
[----:B-1----:R-:W-:Y:S01]  /*d4f0*/  BPT.TRAP 0x1 ;  /* 0x000000040000795c */ /* 0x002fe20000300000 */
.L_x_353:
[----:B------:R-:W2:Y:S01]  /*d500*/  S2R R3, SR_CgaCtaId ;  /* 0x0000000000037919 */ /* 0x000ea20000008800 */
[----:B------:R-:W-:Y:S02]  /*d510*/  MOV R0, 0x400 ;  /* 0x0000040000007802 */ /* 0x000fe40000000f00 */
[----:B------:R-:W-:Y:S02]  /*d520*/  SHF.L.U32 R2, R10, 0x1f, RZ ;  /* 0x0000001f0a027819 */ /* 0x000fe400000006ff */
[----:B--2---:R-:W-:-:S04]  /*d530*/  LEA R0, R3, R0, 0x18 ;  /* 0x0000000003007211 */ /* 0x004fc800078ec0ff */
[----:B------:R-:W-:-:S05]  /*d540*/  IADD3 R0, R0, 0x20, RZ ;  /* 0x0000002000007810 */ /* 0x000fca0007ffe0ff */
[C---:B------:R-:W-:Y:S01]  /*d550*/  IMAD R5, R9.reuse, 0x8, R0 ;  /* 0x0000000809057824 */ /* 0x040fe200078e0200 */
[----:B------:R-:W-:-:S03]  /*d560*/  IADD3 R9, R9, 0x1, RZ ;  /* 0x0000000109097810 */ /* 0x000fc60007ffe0ff */
[----:B------:R-:W2:Y:S01]  /*d570*/  SYNCS.PHASECHK.TRANS64.TRYWAIT P0, [R5+URZ], R2 ;  /* 0x00000002050075a7 */ /* 0x000ea2000800017f */
[----:B------:R-:W-:-:S04]  /*d580*/  ISETP.NE.AND P1, PT, R9, 0x4, PT ;  /* 0x000000040900780c */ /* 0x000fc80003f25270 */
[----:B------:R-:W-:Y:S02]  /*d590*/  SEL R3, RZ, 0x1, P1 ;  /* 0x00000001ff037807 */ /* 0x000fe40000800000 */
[----:B------:R-:W-:Y:S02]  /*d5a0*/  SEL R9, R9, RZ, P1 ;  /* 0x000000ff09097207 */ /* 0x000fe40000800000 */
[----:B------:R-:W-:Y:S02]  /*d5b0*/  LOP3.LUT R10, R10, R3, RZ, 0x3c, !PT ;  /* 0x000000030a0a7212 */ /* 0x000fe400078e3cff */
[----:B------:R-:W-:Y:S02]  /*d5c0*/  LEA R7, R9, R0, 0x3 ;  /* 0x0000000009077211 */ /* 0x000fe400078e18ff */
[----:B------:R-:W-:Y:S01]  /*d5d0*/  SHF.L.U32 R4, R10, 0x1f, RZ ;  /* 0x0000001f0a047819 */ /* 0x000fe200000006ff */
[----:B--2---:R-:W-:Y:S06]  /*d5e0*/  @!P0 BRA `(.L_x_354) ;  /* 0x0000000400e88947 */ /* 0x004fec0003800000 */
.L_x_376:
[----:B------:R-:W3:Y:S01]  /*d5f0*/  SYNCS.PHASECHK.TRANS64.TRYWAIT P0, [R7+URZ], R4 ;  /* 0x00000004070075a7 */ /* 0x000ee2000800017f */
[----:B--2---:R-:W-:-:S05]  /*d600*/  VIADD R2, R9, 0x1 ;  /* 0x0000000109027836 */ /* 0x004fca0000000000 */
[----:B------:R-:W-:-:S04]  /*d610*/  ISETP.NE.AND P1, PT, R2, 0x4, PT ;  /* 0x000000040200780c */ /* 0x000fc80003f25270 */
[----:B------:R-:W-:Y:S02]  /*d620*/  SEL R3, RZ, 0x1, P1 ;  /* 0x00000001ff037807 */ /* 0x000fe40000800000 */
[----:B------:R-:W-:Y:S02]  /*d630*/  SEL R9, R2, RZ, P1 ;  /* 0x000000ff02097207 */ /* 0x000fe40000800000 */
[----:B------:R-:W-:Y:S02]  /*d640*/  LOP3.LUT R11, R10, R3, RZ, 0x3c, !PT ;  /* 0x000000030a0b7212 */ /* 0x000fe400078e3cff */
[----:B------:R-:W-:Y:S02]  /*d650*/  LEA R6, R9, R0, 0x3 ;  /* 0x0000000009067211 */ /* 0x000fe400078e18ff */
[----:B------:R-:W-:Y:S01]  /*d660*/  SHF.L.U32 R5, R11, 0x1f, RZ ;  /* 0x0000001f0b057819 */ /* 0x000fe200000006ff */
[----:B---3--:R-:W-:Y:S06]  /*d670*/  @!P0 BRA `(.L_x_355) ;  /* 0x0000000400d88947 */ /* 0x008fec0003800000 */
.L_x_377:
[----:B------:R-:W3:Y:S01]  /*d680*/  SYNCS.PHASECHK.TRANS64.TRYWAIT P0, [R6+URZ], R5 ;  /* 0x00000005060075a7 */ /* 0x000ee2000800017f */
[----:B------:R-:W-:-:S04]  /*d690*/  IADD3 R2, R9, 0x1, RZ ;  /* 0x0000000109027810 */ /* 0x000fc80007ffe0ff */
[----:B------:R-:W-:-:S04]  /*d6a0*/  ISETP.NE.AND P1, PT, R2, 0x4, PT ;  /* 0x000000040200780c */ /* 0x000fc80003f25270 */
[----:B--2---:R-:W-:Y:S02]  /*d6b0*/  SEL R4, RZ, 0x1, P1 ;  /* 0x00000001ff047807 */ /* 0x004fe40000800000 */
[----:B------:R-:W-:Y:S02]  /*d6c0*/  SEL R3, R2, RZ, P1 ;  /* 0x000000ff02037207 */ /* 0x000fe40000800000 */
[----:B------:R-:W-:Y:S01]  /*d6d0*/  LOP3.LUT R4, R11, R4, RZ, 0x3c, !PT ;  /* 0x000000040b047212 */ /* 0x000fe200078e3cff */
[----:B---3--:R-:W-:Y:S06]  /*d6e0*/  @!P0 BRA `(.L_x_356) ;  /* 0x0000000400d08947 */ /* 0x008fec0003800000 */
.L_x_378:
[----:B------:R-:W-:Y:S01]  /*d6f0*/  IMAD R3, R3, 0x8, R0 ;  /* 0x0000000803037824 */ /* 0x000fe200078e0200 */
[----:B------:R-:W-:-:S07]  /*d700*/  SHF.L.U32 R0, R4, 0x1f, RZ ;  /* 0x0000001f04007819 */ /* 0x000fce00000006ff */
.L_x_357:
[----:B---3--:R3:W4:Y:S02]  /*d710*/  SYNCS.PHASECHK.TRANS64.TRYWAIT P0, [R3+URZ], R0 ;  /* 0x00000000030075a7 */ /* 0x008724000800017f */
[----:B----4-:R-:W-:Y:S05]  /*d720*/  @!P0 NANOSLEEP.SYNCS 0x989680 ;  /* 0x009896800000895d */ /* 0x010fea0003900000 */
[----:B------:R-:W4:Y:S02]  /*d730*/  @!P0 SYNCS.PHASECHK.TRANS64 P0, [R3+URZ], R0 ;  /* 0x00000000030085a7 */ /* 0x000f24000800007f */
[----:B----4-:R-:W-:Y:S05]  /*d740*/  @!P0 BRA `(.L_x_357) ;  /* 0xfffffffc00f08947 */ /* 0x010fea000383ffff */
.L_x_14:
[----:B-1----:R-:W-:Y:S05]  /*d750*/  BSYNC B6 ;  /* 0x0000000000067941 */ /* 0x002fea0003800000 */
.L_x_12:
[----:B------:R-:W-:Y:S05]  /*d760*/  EXIT ;  /* 0x000000000000794d */ /* 0x000fea0003800000 */
.L_x_27:
[----:B----4-:R4:W1:Y:S02]  /*d770*/  SYNCS.PHASECHK.TRANS64.TRYWAIT P1, [R3+URZ], R0 ;  /* 0x00000000030075a7 */ /* 0x010864000802017f */
[----:B-1----:R-:W-:Y:S05]  /*d780*/  @!P1 NANOSLEEP.SYNCS 0x989680 ;  /* 0x009896800000995d */ /* 0x002fea0003900000 */
[----:B------:R-:W1:Y:S02]  /*d790*/  @!P1 SYNCS.PHASECHK.TRANS64 P1, [R3+URZ], R0 ;  /* 0x00000000030095a7 */ /* 0x000e64000802007f */
[----:B-1----:R-:W-:Y:S05]  /*d7a0*/  @!P1 BRA `(.L_x_27) ;  /* 0xfffffffc00f09947 */ /* 0x002fea000383ffff */
[----:B------:R-:W-:Y:S05]  /*d7b0*/  BRA `(.L_x_26) ;  /* 0xffffff40007c7947 */ /* 0x000fea000383ffff */
.L_x_32:
[----:B---3--:R-:W-:-:S04]  /*d7c0*/  MOV R5, UR7 ;  /* 0x0000000700057c02 */ /* 0x008fc80008000f00 */
[----:B------:R3:W4:Y:S03]  /*d7d0*/  SYNCS.PHASECHK.TRANS64.TRYWAIT P1, [R5+URZ], R4 ;  /* 0x00000004050075a7 */ /* 0x000726000802017f */
[----:B----4-:R-:W-:Y:S05]  /*d7e0*/  @!P1 NANOSLEEP.SYNCS 0x989680 ;  /* 0x009896800000995d */ /* 0x010fea0003900000 */
[----:B------:R-:W4:Y:S02]  /*d7f0*/  @!P1 SYNCS.PHASECHK.TRANS64 P1, [R5+URZ], R4 ;  /* 0x00000004050095a7 */ /* 0x000f24000802007f */
[----:B----4-:R-:W-:Y:S05]  /*d800*/  @!P1 BRA `(.L_x_32) ;  /* 0xfffffffc00ec9947 */ /* 0x010fea000383ffff */
[----:B------:R-:W-:Y:S05]  /*d810*/  BRA `(.L_x_31) ;  /* 0xffffff4400b07947 */ /* 0x000fea000383ffff */
.L_x_54:
[----:B-1----:R-:W-:-:S04]  /*d820*/  MOV R3, UR52 ;  /* 0x0000003400037c02 */ /* 0x002fc80008000f00 */
[----:B------:R1:W3:Y:S03]  /*d830*/  SYNCS.PHASECHK.TRANS64.TRYWAIT P2, [R3+URZ+0x40], R0 ;  /* 0x00004000030075a7 */ /* 0x0002e6000804017f */
[----:B---3--:R-:W-:Y:S05]  /*d840*/  @!P2 NANOSLEEP.SYNCS 0x989680 ;  /* 0x009896800000a95d */ /* 0x008fea0003900000 */
[----:B------:R-:W3:Y:S02]  /*d850*/  @!P2 SYNCS.PHASECHK.TRANS64 P2, [R3+URZ+0x40], R0 ;  /* 0x000040000300a5a7 */ /* 0x000ee4000804007f */
[----:B---3--:R-:W-:Y:S05]  /*d860*/  @!P2 BRA `(.L_x_54) ;  /* 0xfffffffc00eca947 */ /* 0x008fea000383ffff */
[----:B------:R-:W-:Y:S05]  /*d870*/  BRA `(.L_x_358) ;  /* 0xffffff5000e47947 */ /* 0x000fea000383ffff */
.L_x_113:
[----:B-1----:R1:W2:Y:S02]  /*d880*/  SYNCS.PHASECHK.TRANS64.TRYWAIT P2, [R0+URZ+0x40], R3 ;  /* 0x00004003000075a7 */ /* 0x0022a4000804017f */
[----:B--2---:R-:W-:Y:S05]  /*d890*/  @!P2 NANOSLEEP.SYNCS 0x989680 ;  /* 0x009896800000a95d */ /* 0x004fea0003900000 */
[----:B------:R-:W2:Y:S02]  /*d8a0*/  @!P2 SYNCS.PHASECHK.TRANS64 P2, [R0+URZ+0x40], R3 ;  /* 0x000040030000a5a7 */ /* 0x000ea4000804007f */
[----:B--2---:R-:W-:Y:S05]  /*d8b0*/  @!P2 BRA `(.L_x_113) ;  /* 0xfffffffc00f0a947 */ /* 0x004fea000383ffff */
[----:B------:R-:W-:Y:S05]  /*d8c0*/  BRA `(.L_x_359) ;  /* 0xffffff7000dc7947 */ /* 0x000fea000383ffff */
.L_x_171:
[----:B-1----:R1:W2:Y:S02]  /*d8d0*/  SYNCS.PHASECHK.TRANS64.TRYWAIT P3, [R0+URZ+0x40], R3 ;  /* 0x00004003000075a7 */ /* 0x0022a4000806017f */
[----:B--2---:R-:W-:Y:S05]  /*d8e0*/  @!P3 NANOSLEEP.SYNCS 0x989680 ;  /* 0x009896800000b95d */ /* 0x004fea0003900000 */
[----:B------:R-:W2:Y:S02]  /*d8f0*/  @!P3 SYNCS.PHASECHK.TRANS64 P3, [R0+URZ+0x40], R3 ;  /* 0x000040030000b5a7 */ /* 0x000ea4000806007f */
[----:B--2---:R-:W-:Y:S05]  /*d900*/  @!P3 BRA `(.L_x_171) ;  /* 0xfffffffc00f0b947 */ /* 0x004fea000383ffff */
[----:B------:R-:W-:Y:S05]  /*d910*/  BRA `(.L_x_360) ;  /* 0xffffff9000587947 */ /* 0x000fea000383ffff */
.L_x_229:
[----:B-1----:R1:W2:Y:S02]  /*d920*/  SYNCS.PHASECHK.TRANS64.TRYWAIT P2, [R3+URZ+0x40], R0 ;  /* 0x00004000030075a7 */ /* 0x0022a4000804017f */
[----:B--2---:R-:W-:Y:S05]  /*d930*/  @!P2 NANOSLEEP.SYNCS 0x989680 ;  /* 0x009896800000a95d */ /* 0x004fea0003900000 */
[----:B------:R-:W2:Y:S02]  /*d940*/  @!P2 SYNCS.PHASECHK.TRANS64 P2, [R3+URZ+0x40], R0 ;  /* 0x000040000300a5a7 */ /* 0x000ea4000804007f */
[----:B--2---:R-:W-:Y:S05]  /*d950*/  @!P2 BRA `(.L_x_229) ;  /* 0xfffffffc00f0a947 */ /* 0x004fea000383ffff */
[----:B------:R-:W-:Y:S05]  /*d960*/  BRA `(.L_x_361) ;  /* 0xffffffac00c87947 */ /* 0x000fea000383ffff */
.L_x_296:
[----:B-1----:R-:W-:-:S04]  /*d970*/  IMAD.U32 R3, RZ, RZ, UR4 ;  /* 0x00000004ff037e24 */ /* 0x002fc8000f8e00ff */
[----:B------:R1:W2:Y:S03]  /*d980*/  SYNCS.PHASECHK.TRANS64.TRYWAIT P0, [R3+URZ+0x88], R0 ;  /* 0x00008800030075a7 */ /* 0x0002a6000800017f */
[----:B--2---:R-:W-:Y:S05]  /*d990*/  @!P0 NANOSLEEP.SYNCS 0x989680 ;  /* 0x009896800000895d */ /* 0x004fea0003900000 */
[----:B------:R-:W2:Y:S02]  /*d9a0*/  @!P0 SYNCS.PHASECHK.TRANS64 P0, [R3+URZ+0x88], R0 ;  /* 0x00008800030085a7 */ /* 0x000ea4000800007f */
[----:B--2---:R-:W-:Y:S05]  /*d9b0*/  @!P0 BRA `(.L_x_296) ;  /* 0xfffffffc00ec8947 */ /* 0x004fea000383ffff */
[----:B------:R-:W-:Y:S05]  /*d9c0*/  BRA `(.L_x_295) ;  /* 0xffffffd800f87947 */ /* 0x000fea000383ffff */
.L_x_305:
[----:B-1----:R-:W-:-:S04]  /*d9d0*/  MOV R5, UR5 ;  /* 0x0000000500057c02 */ /* 0x002fc80008000f00 */
[----:B------:R1:W2:Y:S03]  /*d9e0*/  SYNCS.PHASECHK.TRANS64.TRYWAIT P1, [R5+URZ+0x60], R4 ;  /* 0x00006004050075a7 */ /* 0x0002a6000802017f */
[----:B--2---:R-:W-:Y:S05]  /*d9f0*/  @!P1 NANOSLEEP.SYNCS 0x989680 ;  /* 0x009896800000995d */ /* 0x004fea0003900000 */
[----:B------:R-:W2:Y:S02]  /*da00*/  @!P1 SYNCS.PHASECHK.TRANS64 P1, [R5+URZ+0x60], R4 ;  /* 0x00006004050095a7 */ /* 0x000ea4000802007f */
[----:B--2---:R-:W-:Y:S05]  /*da10*/  @!P1 BRA `(.L_x_305) ;  /* 0xfffffffc00ec9947 */ /* 0x004fea000383ffff */
[----:B------:R-:W-:Y:S05]  /*da20*/  BRA `(.L_x_362) ;  /* 0xffffffdc00e47947 */ /* 0x000fea000383ffff */
.L_x_311:
[----:B-12---:R-:W-:-:S04]  /*da30*/  MOV R5, UR5 ;  /* 0x0000000500057c02 */ /* 0x006fc80008000f00 */
[----:B------:R1:W2:Y:S03]  /*da40*/  SYNCS.PHASECHK.TRANS64.TRYWAIT P1, [R5+URZ+0x68], R4 ;  /* 0x00006804050075a7 */ /* 0x0002a6000802017f */
[----:B--2---:R-:W-:Y:S05]  /*da50*/  @!P1 NANOSLEEP.SYNCS 0x989680 ;  /* 0x009896800000995d */ /* 0x004fea0003900000 */
[----:B------:R-:W2:Y:S02]  /*da60*/  @!P1 SYNCS.PHASECHK.TRANS64 P1, [R5+URZ+0x68], R4 ;  /* 0x00006804050095a7 */ /* 0x000ea4000802007f */
[----:B--2---:R-:W-:Y:S05]  /*da70*/  @!P1 BRA `(.L_x_311) ;  /* 0xfffffffc00ec9947 */ /* 0x004fea000383ffff */
[----:B------:R-:W-:Y:S05]  /*da80*/  BRA `(.L_x_363) ;  /* 0xffffffe0002c7947 */ /* 0x000fea000383ffff */
.L_x_317:
[----:B-123--:R-:W-:-:S04]  /*da90*/  IMAD.U32 R5, RZ, RZ, UR5 ;  /* 0x00000005ff057e24 */ /* 0x00efc8000f8e00ff */
[----:B------:R1:W2:Y:S03]  /*daa0*/  SYNCS.PHASECHK.TRANS64.TRYWAIT P1, [R5+URZ+0x70], R4 ;  /* 0x00007004050075a7 */ /* 0x0002a6000802017f */
[----:B--2---:R-:W-:Y:S05]  /*dab0*/  @!P1 NANOSLEEP.SYNCS 0x989680 ;  /* 0x009896800000995d */ /* 0x004fea0003900000 */
[----:B------:R-:W2:Y:S02]  /*dac0*/  @!P1 SYNCS.PHASECHK.TRANS64 P1, [R5+URZ+0x70], R4 ;  /* 0x00007004050095a7 */ /* 0x000ea4000802007f */
[----:B--2---:R-:W-:Y:S05]  /*dad0*/  @!P1 BRA `(.L_x_317) ;  /* 0xfffffffc00ec9947 */ /* 0x004fea000383ffff */
[----:B------:R-:W-:Y:S05]  /*dae0*/  BRA `(.L_x_364) ;  /* 0xffffffe000807947 */ /* 0x000fea000383ffff */
.L_x_323:
[----:B-1234-:R-:W-:-:S04]  /*daf0*/  MOV R5, UR5 ;  /* 0x0000000500057c02 */ /* 0x01efc80008000f00 */
[----:B------:R1:W2:Y:S03]  /*db00*/  SYNCS.PHASECHK.TRANS64.TRYWAIT P1, [R5+URZ+0x78], R4 ;  /* 0x00007804050075a7 */ /* 0x0002a6000802017f */
[----:B--2---:R-:W-:Y:S05]  /*db10*/  @!P1 NANOSLEEP.SYNCS 0x989680 ;  /* 0x009896800000995d */ /* 0x004fea0003900000 */
[----:B------:R-:W2:Y:S02]  /*db20*/  @!P1 SYNCS.PHASECHK.TRANS64 P1, [R5+URZ+0x78], R4 ;  /* 0x00007804050095a7 */ /* 0x000ea4000802007f */
[----:B--2---:R-:W-:Y:S05]  /*db30*/  @!P1 BRA `(.L_x_323) ;  /* 0xfffffffc00ec9947 */ /* 0x004fea000383ffff */
[----:B------:R-:W-:Y:S05]  /*db40*/  BRA `(.L_x_365) ;  /* 0xffffffe000cc7947 */ /* 0x000fea000383ffff */
.L_x_333:
[----:B------:R1:W1:Y:S02]  /*db50*/  SYNCS.PHASECHK.TRANS64.TRYWAIT P0, [R3+URZ+0x60], R0 ;  /* 0x00006000030075a7 */ /* 0x000264000800017f */
[----:B-1----:R-:W-:Y:S05]  /*db60*/  @!P0 NANOSLEEP.SYNCS 0x989680 ;  /* 0x009896800000895d */ /* 0x002fea0003900000 */
[----:B------:R-:W1:Y:S02]  /*db70*/  @!P0 SYNCS.PHASECHK.TRANS64 P0, [R3+URZ+0x60], R0 ;  /* 0x00006000030085a7 */ /* 0x000e64000800007f */
[----:B-1----:R-:W-:Y:S05]  /*db80*/  @!P0 BRA `(.L_x_333) ;  /* 0xfffffffc00f08947 */ /* 0x002fea000383ffff */
[----:B------:R-:W-:Y:S05]  /*db90*/  BRA `(.L_x_366) ;  /* 0xffffffe800c47947 */ /* 0x000fea000383ffff */
.L_x_335:
[----:B------:R1:W1:Y:S02]  /*dba0*/  SYNCS.PHASECHK.TRANS64.TRYWAIT P0, [R3+URZ+0x68], R0 ;  /* 0x00006800030075a7 */ /* 0x000264000800017f */
[----:B-1----:R-:W-:Y:S05]  /*dbb0*/  @!P0 NANOSLEEP.SYNCS 0x989680 ;  /* 0x009896800000895d */ /* 0x002fea0003900000 */
[----:B------:R-:W1:Y:S02]  /*dbc0*/  @!P0 SYNCS.PHASECHK.TRANS64 P0, [R3+URZ+0x68], R0 ;  /* 0x00006800030085a7 */ /* 0x000e64000800007f */
[----:B-1----:R-:W-:Y:S05]  /*dbd0*/  @!P0 BRA `(.L_x_335) ;  /* 0xfffffffc00f08947 */ /* 0x002fea000383ffff */
[----:B------:R-:W-:Y:S05]  /*dbe0*/  BRA `(.L_x_367) ;  /* 0xffffffe800c07947 */ /* 0x000fea000383ffff */
.L_x_337:
[----:B------:R1:W1:Y:S02]  /*dbf0*/  SYNCS.PHASECHK.TRANS64.TRYWAIT P0, [R3+URZ+0x70], R0 ;  /* 0x00007000030075a7 */ /* 0x000264000800017f */
[----:B-1----:R-:W-:Y:S05]  /*dc00*/  @!P0 NANOSLEEP.SYNCS 0x989680 ;  /* 0x009896800000895d */ /* 0x002fea0003900000 */
[----:B------:R-:W1:Y:S02]  /*dc10*/  @!P0 SYNCS.PHASECHK.TRANS64 P0, [R3+URZ+0x70], R0 ;  /* 0x00007000030085a7 */ /* 0x000e64000800007f */
[----:B-1----:R-:W-:Y:S05]  /*dc20*/  @!P0 BRA `(.L_x_337) ;  /* 0xfffffffc00f08947 */ /* 0x002fea000383ffff */
[----:B------:R-:W-:Y:S05]  /*dc30*/  BRA `(.L_x_368) ;  /* 0xffffffe800bc7947 */ /* 0x000fea000383ffff */
.L_x_341:
[----:B------:R-:W-:Y:S01]  /*dc40*/  BSSY B1, `(.L_x_369) ;  /* 0x0000006000017945 */ /* 0x000fe20003800000 */
[----:B------:R-:W-:-:S07]  /*dc50*/  MOV R15, 0xffffffff ;  /* 0xffffffff000f7802 */ /* 0x000fce0000000f00 */
[----:B------:R-:W-:Y:S05]  /*dc60*/  WARPSYNC.COLLECTIVE R15, `(.L_x_370) ;  /* 0x000000000f0c7348 */ /* 0x000fea0003c00000 */
[----:B------:R-:W-:Y:S02]  /*dc70*/  ELECT P6, UR62, PT ;  /* 0x00000000003e782f */ /* 0x000fe400038c0000 */
[----:B------:R-:W-:Y:S01]  /*dc80*/  MOV R14, UR62 ;  /* 0x0000003e000e7c02 */ /* 0x000fe20008000f00 */
[----:B------:R-:W-:Y:S10]  /*dc90*/  ENDCOLLECTIVE ;  /* 0x000000000000791b */ /* 0x000ff40003800000 */
.L_x_370:
[----:B------:R-:W-:Y:S05]  /*dca0*/  BSYNC B1 ;  /* 0x0000000000017941 */ /* 0x000fea0003800000 */
.L_x_369:
[----:B------:R-:W-:Y:S05]  /*dcb0*/  BRA `(.L_x_371) ;  /* 0xffffffec003c7947 */ /* 0x000fea000383ffff */
.L_x_344:
[----:B--2---:R2:W3:Y:S02]  /*dcc0*/  SYNCS.PHASECHK.TRANS64.TRYWAIT P0, [R14+URZ+0x20], R7 ;  /* 0x000020070e0075a7 */ /* 0x0044e4000800017f */
[----:B---3--:R-:W-:Y:S05]  /*dcd0*/  @!P0 NANOSLEEP.SYNCS 0x989680 ;  /* 0x009896800000895d */ /* 0x008fea0003900000 */
[----:B------:R-:W3:Y:S02]  /*dce0*/  @!P0 SYNCS.PHASECHK.TRANS64 P0, [R14+URZ+0x20], R7 ;  /* 0x000020070e0085a7 */ /* 0x000ee4000800007f */
[----:B---3--:R-:W-:Y:S05]  /*dcf0*/  @!P0 BRA `(.L_x_344) ;  /* 0xfffffffc00f08947 */ /* 0x008fea000383ffff */
[----:B------:R-:W-:Y:S05]  /*dd00*/  BRA `(.L_x_372) ;  /* 0xffffffec00747947 */ /* 0x000fea000383ffff */
.L_x_352:
[----:B------:R-:W-:Y:S01]  /*dd10*/  BSSY B0, `(.L_x_373) ;  /* 0x0000006000007945 */ /* 0x000fe20003800000 */
[----:B------:R-:W-:-:S07]  /*dd20*/  IMAD.MOV.U32 R15, RZ, RZ, -0x1 ;  /* 0xffffffffff0f7424 */ /* 0x000fce00078e00ff */
[----:B-1----:R-:W-:Y:S05]  /*dd30*/  WARPSYNC.COLLECTIVE R15, `(.L_x_374) ;  /* 0x000000000f0c7348 */ /* 0x002fea0003c00000 */
[----:B------:R-:W-:Y:S02]  /*dd40*/  ELECT P6, UR62, PT ;  /* 0x00000000003e782f */ /* 0x000fe400038c0000 */
[----:B------:R-:W-:Y:S01]  /*dd50*/  MOV R14, UR62 ;  /* 0x0000003e000e7c02 */ /* 0x000fe20008000f00 */
[----:B-1----:R-:W-:Y:S10]  /*dd60*/  ENDCOLLECTIVE ;  /* 0x000000000000791b */ /* 0x002ff40003800000 */
.L_x_374:
[----:B------:R-:W-:Y:S05]  /*dd70*/  BSYNC B0 ;  /* 0x0000000000007941 */ /* 0x000fea0003800000 */
.L_x_373:
[----:B------:R-:W-:Y:S05]  /*dd80*/  BRA `(.L_x_375) ;  /* 0xfffffff400c87947 */ /* 0x000fea000383ffff */
.L_x_354:
[----:B--2---:R2:W3:Y:S02]  /*dd90*/  SYNCS.PHASECHK.TRANS64.TRYWAIT P0, [R5+URZ], R2 ;  /* 0x00000002050075a7 */ /* 0x0044e4000800017f */
[----:B---3--:R-:W-:Y:S05]  /*dda0*/  @!P0 NANOSLEEP.SYNCS 0x989680 ;  /* 0x009896800000895d */ /* 0x008fea0003900000 */
[----:B------:R-:W3:Y:S02]  /*ddb0*/  @!P0 SYNCS.PHASECHK.TRANS64 P0, [R5+URZ], R2 ;  /* 0x00000002050085a7 */ /* 0x000ee4000800007f */
[----:B---3--:R-:W-:Y:S05]  /*ddc0*/  @!P0 BRA `(.L_x_354) ;  /* 0xfffffffc00f08947 */ /* 0x008fea000383ffff */
[----:B------:R-:W-:Y:S05]  /*ddd0*/  BRA `(.L_x_376) ;  /* 0xfffffff800047947 */ /* 0x000fea000383ffff */
.L_x_355:
[----:B--2---:R2:W3:Y:S02]  /*dde0*/  SYNCS.PHASECHK.TRANS64.TRYWAIT P0, [R7+URZ], R4 ;  /* 0x00000004070075a7 */ /* 0x0044e4000800017f */
[----:B---3--:R-:W-:Y:S05]  /*ddf0*/  @!P0 NANOSLEEP.SYNCS 0x989680 ;  /* 0x009896800000895d */ /* 0x008fea0003900000 */
[----:B------:R-:W3:Y:S02]  /*de00*/  @!P0 SYNCS.PHASECHK.TRANS64 P0, [R7+URZ], R4 ;  /* 0x00000004070085a7 */ /* 0x000ee4000800007f */
[----:B---3--:R-:W-:Y:S05]  /*de10*/  @!P0 BRA `(.L_x_355) ;  /* 0xfffffffc00f08947 */ /* 0x008fea000383ffff */
[----:B------:R-:W-:Y:S05]  /*de20*/  BRA `(.L_x_377) ;  /* 0xfffffff800147947 */ /* 0x000fea000383ffff */
.L_x_356:
[----:B--2---:R2:W3:Y:S02]  /*de30*/  SYNCS.PHASECHK.TRANS64.TRYWAIT P0, [R6+URZ], R5 ;  /* 0x00000005060075a7 */ /* 0x0044e4000800017f */
[----:B---3--:R-:W-:Y:S05]  /*de40*/  @!P0 NANOSLEEP.SYNCS 0x989680 ;  /* 0x009896800000895d */ /* 0x008fea0003900000 */
[----:B------:R-:W3:Y:S02]  /*de50*/  @!P0 SYNCS.PHASECHK.TRANS64 P0, [R6+URZ], R5 ;  /* 0x00000005060085a7 */ /* 0x000ee4000800007f */
[----:B---3--:R-:W-:Y:S05]  /*de60*/  @!P0 BRA `(.L_x_356) ;  /* 0xfffffffc00f08947 */ /* 0x008fea000383ffff */
[----:B------:R-:W-:Y:S05]  /*de70*/  BRA `(.L_x_378) ;  /* 0xfffffff8001c7947 */ /* 0x000fea000383ffff */
        .weak           $__internal_0_$__cuda_sm20_rcp_rn_f32_slowpath
        .type           $__internal_0_$__cuda_sm20_rcp_rn_f32_slowpath,@function
        .size           $__internal_0_$__cuda_sm20_rcp_rn_f32_slowpath,(.L_x_384 - $__internal_0_$__cuda_sm20_rcp_rn_f32_slowpath)
$__internal_0_$__cuda_sm20_rcp_rn_f32_slowpath:
[----:B------:R-:W-:Y:S01]  /*de80*/  SHF.L.U32 R3, R0, 0x1, RZ ;  /* 0x0000000100037819 */ /* 0x000fe200000006ff */
[----:B------:R-:W-:Y:S03]  /*de90*/  BSSY B0, `(.L_x_379) ;  /* 0x0000030000007945 */ /* 0x000fe60003800000 */
[----:B------:R-:W-:-:S04]  /*dea0*/  SHF.R.U32.HI R71, RZ, 0x18, R3 ;  /* 0x00000018ff477819 */ /* 0x000fc80000011603 */
[----:B------:R-:W-:-:S13]  /*deb0*/  ISETP.NE.U32.AND P2, PT, R71, RZ, PT ;  /* 0x000000ff4700720c */ /* 0x000fda0003f45070 */
[----:B------:R-:W-:Y:S05]  /*dec0*/  @P2 BRA `(.L_x_380) ;  /* 0x0000000000282947 */ /* 0x000fea0003800000 */
[----:B------:R-:W-:-:S04]  /*ded0*/  SHF.L.U32 R3, R0, 0x1, RZ ;  /* 0x0000000100037819 */ /* 0x000fc800000006ff */
[----:B------:R-:W-:-:S13]  /*dee0*/  ISETP.NE.AND P2, PT, R3, RZ, PT ;  /* 0x000000ff0300720c */ /* 0x000fda0003f45270 */
[----:B------:R-:W-:Y:S01]  /*def0*/  @P2 FFMA R61, R0, 1.84467440737095516160e+19, RZ ;  /* 0x5f800000003d2823 */ /* 0x000fe200000000ff */
[----:B------:R-:W-:Y:S08]  /*df00*/  @!P2 MUFU.RCP R59, R0 ;  /* 0x00000000003ba308 */ /* 0x000ff00000001000 */
[----:B------:R-:W1:Y:S02]  /*df10*/  @P2 MUFU.RCP R114, R61 ;  /* 0x0000003d00722308 */ /* 0x000e640000001000 */
[----:B-1----:R-:W-:-:S04]  /*df20*/  @P2 FFMA R3, R61, R114, -1 ;  /* 0xbf8000003d032423 */ /* 0x002fc80000000072 */
[----:B------:R-:W-:-:S04]  /*df30*/  @P2 FADD.FTZ R3, -R3, -RZ ;  /* 0x800000ff03032221 */ /* 0x000fc80000010100 */
[----:B------:R-:W-:-:S04]  /*df40*/  @P2 FFMA R3, R114, R3, R114 ;  /* 0x0000000372032223 */ /* 0x000fc80000000072 */
[----:B------:R-:W-:Y:S01]  /*df50*/  @P2 FFMA R59, R3, 1.84467440737095516160e+19, RZ ;  /* 0x5f800000033b2823 */ /* 0x000fe200000000ff */
[----:B------:R-:W-:Y:S06]  /*df60*/  BRA `(.L_x_381) ;  /* 0x0000000000887947 */ /* 0x000fec0003800000 */
.L_x_380:
[----:B------:R-:W-:-:S05]  /*df70*/  VIADD R97, R71, 0xffffff03 ;  /* 0xffffff0347617836 */ /* 0x000fca0000000000 */
[----:B------:R-:W-:-:S13]  /*df80*/  ISETP.GT.U32.AND P2, PT, R97, 0x1, PT ;  /* 0x000000016100780c */ /* 0x000fda0003f44070 */
[----:B------:R-:W-:Y:S05]  /*df90*/  @P2 BRA `(.L_x_382) ;  /* 0x0000000000782947 */ /* 0x000fea0003800000 */
[----:B------:R-:W-:Y:S02]  /*dfa0*/  LOP3.LUT R3, R0, 0x7fffff, RZ, 0xc0, !PT ;  /* 0x007fffff00037812 */ /* 0x000fe400078ec0ff */
[----:B------:R-:W-:Y:S02]  /*dfb0*/  MOV R116, 0x3 ;  /* 0x0000000300747802 */ /* 0x000fe40000000f00 */
[----:B------:R-:W-:Y:S02]  /*dfc0*/  LOP3.LUT R3, R3, 0x3f800000, RZ, 0xfc, !PT ;  /* 0x3f80000003037812 */ /* 0x000fe400078efcff */
[----:B------:R-:W-:Y:S02]  /*dfd0*/  SHF.L.U32 R116, R116, R97, RZ ;  /* 0x0000006174747219 */ /* 0x000fe400000006ff */
[----:B------:R-:W1:Y:S02]  /*dfe0*/  MUFU.RCP R114, R3 ;  /* 0x0000000300727308 */ /* 0x000e640000001000 */
[----:B-1----:R-:W-:-:S04]  /*dff0*/  FFMA R59, R3, R114, -1 ;  /* 0xbf800000033b7423 */ /* 0x002fc80000000072 */
[----:B------:R-:W-:-:S04]  /*e000*/  FADD.FTZ R59, -R59, -RZ ;  /* 0x800000ff3b3b7221 */ /* 0x000fc80000010100 */
[CCC-:B------:R-:W-:Y:S01]  /*e010*/  FFMA.RM R61, R114.reuse, R59.reuse, R114.reuse ;  /* 0x0000003b723d7223 */ /* 0x1c0fe20000004072 */
[----:B------:R-:W-:-:S04]  /*e020*/  FFMA.RP R114, R114, R59, R114 ;  /* 0x0000003b72727223 */ /* 0x000fc80000008072 */
[C---:B------:R-:W-:Y:S02]  /*e030*/  LOP3.LUT R59, R61.reuse, 0x7fffff, RZ, 0xc0, !PT ;  /* 0x007fffff3d3b7812 */ /* 0x040fe400078ec0ff */
[----:B------:R-:W-:Y:S02]  /*e040*/  FSETP.NEU.FTZ.AND P2, PT, R61, R114, PT ;  /* 0x000000723d00720b */ /* 0x000fe40003f5d000 */
[----:B------:R-:W-:Y:S02]  /*e050*/  LOP3.LUT R59, R59, 0x800000, RZ, 0xfc, !PT ;  /* 0x008000003b3b7812 */ /* 0x000fe400078efcff */
[----:B------:R-:W-:Y:S02]  /*e060*/  SEL R61, RZ, 0xffffffff, !P2 ;  /* 0xffffffffff3d7807 */ /* 0x000fe40005000000 */
[----:B------:R-:W-:Y:S02]  /*e070*/  LOP3.LUT R116, R116, R59, RZ, 0xc0, !PT ;  /* 0x0000003b74747212 */ /* 0x000fe400078ec0ff */
[----:B------:R-:W-:-:S02]  /*e080*/  IADD3 R114, -R61, RZ, RZ ;  /* 0x000000ff3d727210 */ /* 0x000fc40007ffe1ff */
[-C--:B------:R-:W-:Y:S02]  /*e090*/  SHF.R.U32.HI R116, RZ, R97.reuse, R116 ;  /* 0x00000061ff747219 */ /* 0x080fe40000011674 */
[----:B------:R-:W-:Y:S02]  /*e0a0*/  LOP3.LUT P2, RZ, R114, R97, R59, 0xf8, !PT ;  /* 0x0000006172ff7212 */ /* 0x000fe4000784f83b */
[C---:B------:R-:W-:Y:S02]  /*e0b0*/  LOP3.LUT P3, RZ, R116.reuse, 0x1, RZ, 0xc0, !PT ;  /* 0x0000000174ff7812 */ /* 0x040fe4000786c0ff */
[----:B------:R-:W-:Y:S02]  /*e0c0*/  LOP3.LUT P4, RZ, R116, 0x2, RZ, 0xc0, !PT ;  /* 0x0000000274ff7812 */ /* 0x000fe4000788c0ff */
[----:B------:R-:W-:Y:S02]  /*e0d0*/  IADD3 R114, R71, -0xfc, RZ ;  /* 0xffffff0447727810 */ /* 0x000fe40007ffe0ff */
[----:B------:R-:W-:-:S02]  /*e0e0*/  PLOP3.LUT P2, PT, P3, P2, P4, 0xe0, 0x0 ;  /* 0x000000000000781c */ /* 0x000fc40001f45c40 */
[----:B------:R-:W-:Y:S02]  /*e0f0*/  LOP3.LUT P3, RZ, R0, 0x7fffff, RZ, 0xc0, !PT ;  /* 0x007fffff00ff7812 */ /* 0x000fe4000786c0ff */
[----:B------:R-:W-:Y:S02]  /*e100*/  SEL R3, RZ, 0x1, !P2 ;  /* 0x00000001ff037807 */ /* 0x000fe40005000000 */
[----:B------:R-:W-:-:S03]  /*e110*/  SHF.R.U32.HI R59, RZ, R114, R59 ;  /* 0x00000072ff3b7219 */ /* 0x000fc6000001163b */
[----:B------:R-:W-:-:S05]  /*e120*/  IMAD.MOV R3, RZ, RZ, -R3 ;  /* 0x000000ffff037224 */ /* 0x000fca00078e0a03 */
[----:B------:R-:W-:-:S13]  /*e130*/  ISETP.GE.AND P2, PT, R3, RZ, PT ;  /* 0x000000ff0300720c */ /* 0x000fda0003f46270 */
[----:B------:R-:W-:-:S05]  /*e140*/  @!P2 IADD3 R59, R59, 0x1, RZ ;  /* 0x000000013b3ba810 */ /* 0x000fca0007ffe0ff */
[----:B------:R-:W-:-:S05]  /*e150*/  @!P3 IMAD.SHL.U32 R59, R59, 0x2, RZ ;  /* 0x000000023b3bb824 */ /* 0x000fca00078e00ff */
[----:B------:R-:W-:Y:S01]  /*e160*/  LOP3.LUT R59, R59, 0x80000000, R0, 0xf8, !PT ;  /* 0x800000003b3b7812 */ /* 0x000fe200078ef800 */
[----:B------:R-:W-:Y:S06]  /*e170*/  BRA `(.L_x_381) ;  /* 0x0000000000047947 */ /* 0x000fec0003800000 */
.L_x_382:
[----:B------:R1:W2:Y:S02]  /*e180*/  MUFU.RCP R59, R0 ;  /* 0x00000000003b7308 */ /* 0x0002a40000001000 */
.L_x_381:
[----:B------:R-:W-:Y:S05]  /*e190*/  BSYNC B0 ;  /* 0x0000000000007941 */ /* 0x000fea0003800000 */
.L_x_379:
[----:B------:R-:W-:Y:S02]  /*e1a0*/  MOV R97, 0x0 ;  /* 0x0000000000617802 */ /* 0x000fe40000000f00 */
[----:B-12---:R-:W-:Y:S02]  /*e1b0*/  MOV R0, R59 ;  /* 0x0000003b00007202 */ /* 0x006fe40000000f00 */
[----:B------:R-:W-:Y:S05]  /*e1c0*/  RET.REL.NODEC R96 `(_ZN7cutlass13device_kernelINS_4gemm6kernel13GemmUniversalIN4cute5tupleIJiiiiEEENS1_10collective13CollectiveMmaINS1_34MainloopSm90TmaGmmaWarpSpecializedILi4ENS5_IJNS4_1CILi2EEENSA_ILi1EEESC_EEENS1_35KernelTmaWarpSpecializedCooperativeEEENS5_IJNSA_ILi256EEENSA_ILi64EEESH_EEENS_10bfloat16_tENS5_IJlSC_lEEESJ_SK_NS4_8TiledMMAINS4_8MMA_AtomIJNS4_4SM904GMMA27MMA_64x64x16_F32BF16BF16_SSILNSO_5MajorE0ELSQ_0ELNSO_7ScaleInE1ELSR_1EEEEEENS4_6LayoutISD_NS5_IJSC_NSA_ILi0EEESV_EEEEENS5_IJNS4_10UnderscoreESY_SY_EEEEENS4_13SM90_TMA_LOADENS4_14ComposedLayoutINS4_7SwizzleILi3ELi4ELi3EEENS4_18smem_ptr_flag_bitsILi16EEENSU_INS5_IJNSA_ILi8EEESH_EEENS5_IJSH_SC_EEEEEEEvNS4_8identityENS4_23SM90_TMA_LOAD_MULTICASTES1B_vS1C_EENS_8epilogue10collective18CollectiveEpilogueINS1F_22Sm90TmaWarpSpecializedILi4ELi2ELi16ELb1ELb0EEEJSI_NS5_IJNSA_ILi128EEENSA_ILi32EEEEEESJ_SK_SJ_SK_NS1F_6fusion15FusionCallbacksIS1J_NS1N_13LinCombEltActINS1F_6thread7SigmoidESJ_fSJ_fLNS_15FloatRoundStyleE2EEESI_S1M_JEEES11_NS12_INS13_ILi2ELi4ELi3EEES16_NSU_INS5_IJS17_S1L_EEENS5_IJS1L_SC_EEEEEEENS4_17SM75_U32x4_LDSM_NENS4_14SM90_TMA_STOREES1Z_NS4_17SM90_U32x4_STSM_NENS4_9Copy_AtomIJS22_NS_6half_tEEEEvEEEvvEEEEvNT_6ParamsE) ;  /* 0xffffff1c608c7950 */ /* 0x000fea0003c3ffff */
.L_x_383:
[----:B------:R-:W-:-:S00]  /*e1d0*/  BRA `(.L_x_383) ;  /* 0xfffffffc00fc7947 */ /* 0x000fc0000383ffff */
[----:B------:R-:W-:-:S00]  /*e1e0*/  NOP ;  /* 0x0000000000007918 */ /* 0x000fc00000000000 */
        /* <DEDUP_REMOVED lines=9> */
.L_x_384:


//--------------------- .nv.global.init           --------------------------
	.section	.nv.global.init,"aw",@progbits
.nv.global.init:
	.type		$str$22,@object
	.size		$str$22,($str$26 - $str$22)
$str$22:
        /*0000*/ 	.byte	0x6b, 0x5f, 0x74, 0x69, 0x6c, 0x65, 0x5f, 0x63, 0x6f, 0x75, 0x6e, 0x74, 0x20, 0x3e, 0x3d, 0x20
        /*0010*/ 	.byte	0x31, 0x00
	.type		$str$26,@object
	.size		$str$26,($str$27 - $str$26)
$str$26:
        /*0012*/ 	.byte	0x28, 0x61, 0x64, 0x64, 0x72, 0x65, 0x73, 0x73, 0x20, 0x26, 0x20, 0x6d, 0x61, 0x73, 0x6b, 0x29
        /*0022*/ 	.byte	0x20, 0x3d, 0x3d, 0x20, 0x30, 0x00
	.type		$str$27,@object
	.size		$str$27,($str$23 - $str$27)
$str$27:
        /*0028*/ 	.byte	0x2f, 0x74, 0x6d, 0x70, 0x2f, 0x63, 0x75, 0x74, 0x6c, 0x61, 0x73, 0x73, 0x5f, 0x73, 0x77, 0x65
        /*0038*/ 	.byte	0x65, 0x70, 0x5f, 0x73, 0x72, 0x63, 0x2f, 0x69, 0x6e, 0x63, 0x6c, 0x75, 0x64, 0x65, 0x2f, 0x63
        /*0048*/ 	.byte	0x75, 0x74, 0x65, 0x2f, 0x70, 0x6f, 0x69, 0x6e, 0x74, 0x65, 0x72, 0x5f, 0x66, 0x6c, 0x61, 0x67
        /*0058*/ 	.byte	0x67, 0x65, 0x64, 0x2e, 0x68, 0x70, 0x70, 0x00
	.type		$str$23,@object
	.size		$str$23,(__unnamed_2 - $str$23)
$str$23:
        /*0060*/ 	.byte	0x2f, 0x74, 0x6d, 0x70, 0x2f, 0x63, 0x75, 0x74, 0x6c, 0x61, 0x73, 0x73, 0x5f, 0x73, 0x77, 0x65
        /*0070*/ 	.byte	0x65, 0x70, 0x5f, 0x73, 0x72, 0x63, 0x2f, 0x69, 0x6e, 0x63, 0x6c, 0x75, 0x64, 0x65, 0x2f, 0x63
        /*0080*/ 	.byte	0x75, 0x74, 0x6c, 0x61, 0x73, 0x73, 0x2f, 0x67, 0x65, 0x6d, 0x6d, 0x2f, 0x63, 0x6f, 0x6c, 0x6c
        /*0090*/ 	.byte	0x65, 0x63, 0x74, 0x69, 0x76, 0x65, 0x2f, 0x73, 0x6d, 0x39, 0x30, 0x5f, 0x6d, 0x6d, 0x61, 0x5f
        /*00a0*/ 	.byte	0x74, 0x6d, 0x61, 0x5f, 0x67, 0x6d, 0x6d, 0x61, 0x5f, 0x73, 0x73, 0x5f, 0x77, 0x61, 0x72, 0x70
        /*00b0*/ 	.byte	0x73, 0x70, 0x65, 0x63, 0x69, 0x61, 0x6c, 0x69, 0x7a, 0x65, 0x64, 0x2e, 0x68, 0x70, 0x70, 0x00
	.type		__unnamed_2,@object
	.size		__unnamed_2,(__unnamed_1 - __unnamed_2)
__unnamed_2:
        /*00c0*/ 	.byte	0x61, 0x75, 0x74, 0x6f, 0x20, 0x63, 0x75, 0x74, 0x65, 0x3a, 0x3a, 0x61, 0x73, 0x5f, 0x70, 0x6f
        /* <DEDUP_REMOVED lines=27> */
        /*0280*/ 	.byte	0x3c, 0x34, 0x30, 0x39, 0x36, 0x3e, 0x3e, 0x3e, 0x3e, 0x3e, 0x5d, 0x00
	.type		__unnamed_1,@object
	.size		__unnamed_1,(.L_0 - __unnamed_1)
__unnamed_1:
        /* <DEDUP_REMOVED lines=181> */
        /*0ddc*/ 	.byte	0x65, 0x3a, 0x3a, 0x69, 0x64, 0x65, 0x6e, 0x74, 0x69, 0x74, 0x79, 0x5d, 0x00
.L_0:


//--------------------- .nv.shared._ZN7cutlass13device_kernelINS_4gemm6kernel13GemmUniversalIN4cute5tupleIJiiiiEEENS1_10collective13CollectiveMmaINS1_34MainloopSm90TmaGmmaWarpSpecializedILi4ENS5_IJNS4_1CILi2EEENSA_ILi1EEESC_EEENS1_35KernelTmaWarpSpecializedCooperativeEEENS5_IJNSA_ILi256EEENSA_ILi64EEESH_EEENS_10bfloat16_tENS5_IJlSC_lEEESJ_SK_NS4_8TiledMMAINS4_8MMA_AtomIJNS4_4SM904GMMA27MMA_64x64x16_F32BF16BF16_SSILNSO_5MajorE0ELSQ_0ELNSO_7ScaleInE1ELSR_1EEEEEENS4_6LayoutISD_NS5_IJSC_NSA_ILi0EEESV_EEEEENS5_IJNS4_10UnderscoreESY_SY_EEEEENS4_13SM90_TMA_LOADENS4_14ComposedLayoutINS4_7SwizzleILi3ELi4ELi3EEENS4_18smem_ptr_flag_bitsILi16EEENSU_INS5_IJNSA_ILi8EEESH_EEENS5_IJSH_SC_EEEEEEEvNS4_8identityENS4_23SM90_TMA_LOAD_MULTICASTES1B_vS1C_EENS_8epilogue10collective18CollectiveEpilogueINS1F_22Sm90TmaWarpSpecializedILi4ELi2ELi16ELb1ELb0EEEJSI_NS5_IJNSA_ILi128EEENSA_ILi32EEEEEESJ_SK_SJ_SK_NS1F_6fusion15FusionCallbacksIS1J_NS1N_13LinCombEltActINS1F_6thread7SigmoidESJ_fSJ_fLNS_15FloatRoundStyleE2EEESI_S1M_JEEES11_NS12_INS13_ILi2ELi4ELi3EEES16_NSU_INS5_IJS17_S1L_EEENS5_IJS1L_SC_EEEEEEENS4_17SM75_U32x4_LDSM_NENS4_14SM90_TMA_STOREES1Z_NS4_17SM90_U32x4_STSM_NENS4_9Copy_AtomIJS22_NS_6half_tEEEEvEEEvvEEEEvNT_6ParamsE --------------------------
	.section	.nv.shared._ZN7cutlass13device_kernelINS_4gemm6kernel13GemmUniversalIN4cute5tupleIJiiiiEEENS1_10collective13CollectiveMmaINS1_34MainloopSm90TmaGmmaWarpSpecializedILi4ENS5_IJNS4_1CILi2EEENSA_ILi1EEESC_EEENS1_35KernelTmaWarpSpecializedCooperativeEEENS5_IJNSA_ILi256EEENSA_ILi64EEESH_EEENS_10bfloat16_tENS5_IJlSC_lEEESJ_SK_NS4_8TiledMMAINS4_8MMA_AtomIJNS4_4SM904GMMA27MMA_64x64x16_F32BF16BF16_SSILNSO_5MajorE0ELSQ_0ELNSO_7ScaleInE1ELSR_1EEEEEENS4_6LayoutISD_NS5_IJSC_NSA_ILi0EEESV_EEEEENS5_IJNS4_10UnderscoreESY_SY_EEEEENS4_13SM90_TMA_LOADENS4_14ComposedLayoutINS4_7SwizzleILi3ELi4ELi3EEENS4_18smem_ptr_flag_bitsILi16EEENSU_INS5_IJNSA_ILi8EEESH_EEENS5_IJSH_SC_EEEEEEEvNS4_8identityENS4_23SM90_TMA_LOAD_MULTICASTES1B_vS1C_EENS_8epilogue10collective18CollectiveEpilogueINS1F_22Sm90TmaWarpSpecializedILi4ELi2ELi16ELb1ELb0EEEJSI_NS5_IJNSA_ILi128EEENSA_ILi32EEEEEESJ_SK_SJ_SK_NS1F_6fusion15FusionCallbacksIS1J_NS1N_13LinCombEltActINS1F_6thread7SigmoidESJ_fSJ_fLNS_15FloatRoundStyleE2EEESI_S1M_JEEES11_NS12_INS13_ILi2ELi4ELi3EEES16_NSU_INS5_IJS17_S1L_EEENS5_IJS1L_SC_EEEEEEENS4_17SM75_U32x4_LDSM_NENS4_14SM90_TMA_STOREES1Z_NS4_17SM90_U32x4_STSM_NENS4_9Copy_AtomIJS22_NS_6half_tEEEEvEEEvvEEEEvNT_6ParamsE,"aw",@nobits
	.sectionflags	@""
	.align	16
	.zero		1024


//--------------------- .nv.shared.reserved.0     --------------------------
	.section	.nv.shared.reserved.0,"aw",@nobits
	.weak		__nv_reservedSMEM_offset_0_alias
	.size		__nv_reservedSMEM_offset_0_alias, 0, 0
	.other		__nv_reservedSMEM_offset_0_alias,@"STO_CUDA_RESERVED_SHARED STV_DEFAULT"
__nv_reservedSMEM_offset_0_alias:
	.zero		0


//--------------------- .nv.global                --------------------------
	.section	.nv.global,"aw",@nobits
.nv.global:
	.type		_ZN39_INTERNAL_f388a9cb_4_k_cu_27512e57_27914cute1_E,@object
	.size		_ZN39_INTERNAL_f388a9cb_4_k_cu_27512e57_27914cute1_E,(_ZN39_INTERNAL_f388a9cb_4_k_cu_27512e57_27914cuda3std3__45__cpo6cbeginE - _ZN39_INTERNAL_f388a9cb_4_k_cu_27512e57_27914cute1_E)
_ZN39_INTERNAL_f388a9cb_4_k_cu_27512e57_27914cute1_E:
	.zero		1
	.type		_ZN39_INTERNAL_f388a9cb_4_k_cu_27512e57_27914cuda3std3__45__cpo6cbeginE,@object
	.size		_ZN39_INTERNAL_f388a9cb_4_k_cu_27512e57_27914cuda3std3__45__cpo6cbeginE,(_ZN39_INTERNAL_f388a9cb_4_k_cu_27512e57_27914cuda3std3__48in_placeE - _ZN39_INTERNAL_f388a9cb_4_k_cu_27512e57_27914cuda3std3__45__cpo6cbeginE)
_ZN39_INTERNAL_f388a9cb_4_k_cu_27512e57_27914cuda3std3__45__cpo6cbeginE:
	.zero		1
	.type		_ZN39_INTERNAL_f388a9cb_4_k_cu_27512e57_27914cuda3std3__48in_placeE,@object
	.size		_ZN39_INTERNAL_f388a9cb_4_k_cu_27512e57_27914cuda3std3__48in_placeE,(_ZN39_INTERNAL_f388a9cb_4_k_cu_27512e57_27914cuda3std6ranges3__45__cpo9iter_moveE - _ZN39_INTERNAL_f388a9cb_4_k_cu_27512e57_27914cuda3std3__48in_placeE)
_ZN39_INTERNAL_f388a9cb_4_k_cu_27512e57_27914cuda3std3__48in_placeE:
	.zero		1
	.type		_ZN39_INTERNAL_f388a9cb_4_k_cu_27512e57_27914cuda3std6ranges3__45__cpo9iter_moveE,@object
	.size		_ZN39_INTERNAL_f388a9cb_4_k_cu_27512e57_27914cuda3std6ranges3__45__cpo9iter_moveE,(_ZN39_INTERNAL_f388a9cb_4_k_cu_27512e57_27914cuda3std3__45__cpo5beginE - _ZN39_INTERNAL_f388a9cb_4_k_cu_27512e57_27914cuda3std6ranges3__45__cpo9iter_moveE)
_ZN39_INTERNAL_f388a9cb_4_k_cu_27512e57_27914cuda3std6ranges3__45__cpo9iter_moveE:
	.zero		1
	.type		_ZN39_INTERNAL_f388a9cb_4_k_cu_27512e57_27914cuda3std3__45__cpo5beginE,@object
	.size		_ZN39_INTERNAL_f388a9cb_4_k_cu_27512e57_27914cuda3std3__45__cpo5beginE,(_ZN39_INTERNAL_f388a9cb_4_k_cu_27512e57_27914cuda3std3__441_GLOBAL__N__f388a9cb_4_k_cu_27512e57_27916ignoreE - _ZN39_INTERNAL_f388a9cb_4_k_cu_27512e57_27914cuda3std3__45__cpo5beginE)
_ZN39_INTERNAL_f388a9cb_4_k_cu_27512e57_27914cuda3std3__45__cpo5beginE:
	.zero		1
	.type		_ZN39_INTERNAL_f388a9cb_4_k_cu_27512e57_27914cuda3std3__441_GLOBAL__N__f388a9cb_4_k_cu_27512e57_27916ignoreE,@object
	.size		_ZN39_INTERNAL_f388a9cb_4_k_cu_27512e57_27914cuda3std3__441_GLOBAL__N__f388a9cb_4_k_cu_27512e57_27916ignoreE,(_ZN39_INTERNAL_f388a9cb_4_k_cu_27512e57_27914cute7productE - _ZN39_INTERNAL_f388a9cb_4_k_cu_27512e57_27914cuda3std3__441_GLOBAL__N__f388a9cb_4_k_cu_27512e57_27916ignoreE)
_ZN39_INTERNAL_f388a9cb_4_k_cu_27512e57_27914cuda3std3__441_GLOBAL__N__f388a9cb_4_k_cu_27512e57_27916ignoreE:
	.zero		1
	.type		_ZN39_INTERNAL_f388a9cb_4_k_cu_27512e57_27914cute7productE,@object
	.size		_ZN39_INTERNAL_f388a9cb_4_k_cu_27512e57_27914cute7productE,(_ZN39_INTERNAL_f388a9cb_4_k_cu_27512e57_27914cuda3std3__45__cpo3endE - _ZN39_INTERNAL_f388a9cb_4_k_cu_27512e57_27914cute7productE)
_ZN39_INTERNAL_f388a9cb_4_k_cu_27512e57_27914cute7productE:
	.zero		1
	.type		_ZN39_INTERNAL_f388a9cb_4_k_cu_27512e57_27914cuda3std3__45__cpo3endE,@object
	.size		_ZN39_INTERNAL_f388a9cb_4_k_cu_27512e57_27914cuda3std3__45__cpo3endE,(_ZN39_INTERNAL_f388a9cb_4_k_cu_27512e57_27914cuda3std3__419piecewise_constructE - _ZN39_INTERNAL_f388a9cb_4_k_cu_27512e57_27914cuda3std3__45__cpo3endE)
_ZN39_INTERNAL_f388a9cb_4_k_cu_27512e57_27914cuda3std3__45__cpo3endE:
	.zero		1
	.type		_ZN39_INTERNAL_f388a9cb_4_k_cu_27512e57_27914cuda3std3__419piecewise_constructE,@object
	.size		_ZN39_INTERNAL_f388a9cb_4_k_cu_27512e57_27914cuda3std3__419piecewise_constructE,(_ZN39_INTERNAL_f388a9cb_4_k_cu_27512e57_27914cuda3std3__45__cpo4cendE - _ZN39_INTERNAL_f388a9cb_4_k_cu_27512e57_27914cuda3std3__419piecewise_constructE)
_ZN39_INTERNAL_f388a9cb_4_k_cu_27512e57_27914cuda3std3__419piecewise_constructE:
	.zero		1
	.type		_ZN39_INTERNAL_f388a9cb_4_k_cu_27512e57_27914cuda3std3__45__cpo4cendE,@object
	.size		_ZN39_INTERNAL_f388a9cb_4_k_cu_27512e57_27914cuda3std3__45__cpo4cendE,(_ZN39_INTERNAL_f388a9cb_4_k_cu_27512e57_27914cuda3std6ranges3__45__cpo4swapE - _ZN39_INTERNAL_f388a9cb_4_k_cu_27512e57_27914cuda3std3__45__cpo4cendE)
_ZN39_INTERNAL_f388a9cb_4_k_cu_27512e57_27914cuda3std3__45__cpo4cendE:
	.zero		1
	.type		_ZN39_INTERNAL_f388a9cb_4_k_cu_27512e57_27914cuda3std6ranges3__45__cpo4swapE,@object
	.size		_ZN39_INTERNAL_f388a9cb_4_k_cu_27512e57_27914cuda3std6ranges3__45__cpo4swapE,(.L_9 - _ZN39_INTERNAL_f388a9cb_4_k_cu_27512e57_27914cuda3std6ranges3__45__cpo4swapE)
_ZN39_INTERNAL_f388a9cb_4_k_cu_27512e57_27914cuda3std6ranges3__45__cpo4swapE:
	.zero		1
.L_9:


//--------------------- .nv.constant0._ZN7cutlass13device_kernelINS_4gemm6kernel13GemmUniversalIN4cute5tupleIJiiiiEEENS1_10collective13CollectiveMmaINS1_34MainloopSm90TmaGmmaWarpSpecializedILi4ENS5_IJNS4_1CILi2EEENSA_ILi1EEESC_EEENS1_35KernelTmaWarpSpecializedCooperativeEEENS5_IJNSA_ILi256EEENSA_ILi64EEESH_EEENS_10bfloat16_tENS5_IJlSC_lEEESJ_SK_NS4_8TiledMMAINS4_8MMA_AtomIJNS4_4SM904GMMA27MMA_64x64x16_F32BF16BF16_SSILNSO_5MajorE0ELSQ_0ELNSO_7ScaleInE1ELSR_1EEEEEENS4_6LayoutISD_NS5_IJSC_NSA_ILi0EEESV_EEEEENS5_IJNS4_10UnderscoreESY_SY_EEEEENS4_13SM90_TMA_LOADENS4_14ComposedLayoutINS4_7SwizzleILi3ELi4ELi3EEENS4_18smem_ptr_flag_bitsILi16EEENSU_INS5_IJNSA_ILi8EEESH_EEENS5_IJSH_SC_EEEEEEEvNS4_8identityENS4_23SM90_TMA_LOAD_MULTICASTES1B_vS1C_EENS_8epilogue10collective18CollectiveEpilogueINS1F_22Sm90TmaWarpSpecializedILi4ELi2ELi16ELb1ELb0EEEJSI_NS5_IJNSA_ILi128EEENSA_ILi32EEEEEESJ_SK_SJ_SK_NS1F_6fusion15FusionCallbacksIS1J_NS1N_13LinCombEltActINS1F_6thread7SigmoidESJ_fSJ_fLNS_15FloatRoundStyleE2EEESI_S1M_JEEES11_NS12_INS13_ILi2ELi4ELi3EEES16_NSU_INS5_IJS17_S1L_EEENS5_IJS1L_SC_EEEEEEENS4_17SM75_U32x4_LDSM_NENS4_14SM90_TMA_STOREES1Z_NS4_17SM90_U32x4_STSM_NENS4_9Copy_AtomIJS22_NS_6half_tEEEEvEEEvvEEEEvNT_6ParamsE --------------------------
	.section	.nv.constant0._ZN7cutlass13device_kernelINS_4gemm6kernel13GemmUniversalIN4cute5tupleIJiiiiEEENS1_10collective13CollectiveMmaINS1_34MainloopSm90TmaGmmaWarpSpecializedILi4ENS5_IJNS4_1CILi2EEENSA_ILi1EEESC_EEENS1_35KernelTmaWarpSpecializedCooperativeEEENS5_IJNSA_ILi256EEENSA_ILi64EEESH_EEENS_10bfloat16_tENS5_IJlSC_lEEESJ_SK_NS4_8TiledMMAINS4_8MMA_AtomIJNS4_4SM904GMMA27MMA_64x64x16_F32BF16BF16_SSILNSO_5MajorE0ELSQ_0ELNSO_7ScaleInE1ELSR_1EEEEEENS4_6LayoutISD_NS5_IJSC_NSA_ILi0EEESV_EEEEENS5_IJNS4_10UnderscoreESY_SY_EEEEENS4_13SM90_TMA_LOADENS4_14ComposedLayoutINS4_7SwizzleILi3ELi4ELi3EEENS4_18smem_ptr_flag_bitsILi16EEENSU_INS5_IJNSA_ILi8EEESH_EEENS5_IJSH_SC_EEEEEEEvNS4_8identityENS4_23SM90_TMA_LOAD_MULTICASTES1B_vS1C_EENS_8epilogue10collective18CollectiveEpilogueINS1F_22Sm90TmaWarpSpecializedILi4ELi2ELi16ELb1ELb0EEEJSI_NS5_IJNSA_ILi128EEENSA_ILi32EEEEEESJ_SK_SJ_SK_NS1F_6fusion15FusionCallbacksIS1J_NS1N_13LinCombEltActINS1F_6thread7SigmoidESJ_fSJ_fLNS_15FloatRoundStyleE2EEESI_S1M_JEEES11_NS12_INS13_ILi2ELi4ELi3EEES16_NSU_INS5_IJS17_S1L_EEENS5_IJS1L_SC_EEEEEEENS4_17SM75_U32x4_LDSM_NENS4_14SM90_TMA_STOREES1Z_NS4_17SM90_U32x4_STSM_NENS4_9Copy_AtomIJS22_NS_6half_tEEEEvEEEvvEEEEvNT_6ParamsE,"a",@progbits
	.sectionflags	@""
	.align	4
.nv.constant0._ZN7cutlass13device_kernelINS_4gemm6kernel13GemmUniversalIN4cute5tupleIJiiiiEEENS1_10collective13CollectiveMmaINS1_34MainloopSm90TmaGmmaWarpSpecializedILi4ENS5_IJNS4_1CILi2EEENSA_ILi1EEESC_EEENS1_35KernelTmaWarpSpecializedCooperativeEEENS5_IJNSA_ILi256EEENSA_ILi64EEESH_EEENS_10bfloat16_tENS5_IJlSC_lEEESJ_SK_NS4_8TiledMMAINS4_8MMA_AtomIJNS4_4SM904GMMA27MMA_64x64x16_F32BF16BF16_SSILNSO_5MajorE0ELSQ_0ELNSO_7ScaleInE1ELSR_1EEEEEENS4_6LayoutISD_NS5_IJSC_NSA_ILi0EEESV_EEEEENS5_IJNS4_10UnderscoreESY_SY_EEEEENS4_13SM90_TMA_LOADENS4_14ComposedLayoutINS4_7SwizzleILi3ELi4ELi3EEENS4_18smem_ptr_flag_bitsILi16EEENSU_INS5_IJNSA_ILi8EEESH_EEENS5_IJSH_SC_EEEEEEEvNS4_8identityENS4_23SM90_TMA_LOAD_MULTICASTES1B_vS1C_EENS_8epilogue10collective18CollectiveEpilogueINS1F_22Sm90TmaWarpSpecializedILi4ELi2ELi16ELb1ELb0EEEJSI_NS5_IJNSA_ILi128EEENSA_ILi32EEEEEESJ_SK_SJ_SK_NS1F_6fusion15FusionCallbacksIS1J_NS1N_13LinCombEltActINS1F_6thread7SigmoidESJ_fSJ_fLNS_15FloatRoundStyleE2EEESI_S1M_JEEES11_NS12_INS13_ILi2ELi4ELi3EEES16_NSU_INS5_IJS17_S1L_EEENS5_IJS1L_SC_EEEEEEENS4_17SM75_U32x4_LDSM_NENS4_14SM90_TMA_STOREES1Z_NS4_17SM90_U32x4_STSM_NENS4_9Copy_AtomIJS22_NS_6half_tEEEEvEEEvvEEEEvNT_6ParamsE:
	.zero		2432


//--------------------- SYMBOLS --------------------------

	.type		.nv.reservedSmem.offset0,@object
	.size		.nv.reservedSmem.offset0,0x4
	.type		__assertfail,@function
